// Copyright (c) 2024, Jay Shah, Ganesh Bikshandi, Ying Zhang, Vijay Thakkar, Pradeep Ramani, Tri Dao.
// Splitting the different template instantiations to different files to speed up compilation.
// This file is auto-generated. See "generate_kernels.py"

#include "flash_bwd_launch_template.h"

#ifndef FLASHATTENTION_DISABLE_HDIM96
template<>
void run_mha_bwd_<90, cutlass::bfloat16_t, 96, true>(Flash_bwd_params &params, cudaStream_t stream) {
    run_mha_bwd_hdim96<90, cutlass::bfloat16_t, true>(params, stream);
}
#endif


// ===== COMPILED SASS (sm_90a) =====

	.target	sm_90a

	.elftype	@"ET_EXEC"


//--------------------- .note.nv.tkinfo           --------------------------
	.section	.note.nv.tkinfo,"",@"SHT_NOTE"
	.sectionflags	@"SHF_NOTE_NV_TKINFO"
	.tkinfo
        /*0018*/ 	.word	0x00000002
        /*0030*/ 	.string	""
        /*0030*/ 	.string	"ptxas"
        /*0030*/ 	.string	"Cuda compilation tools, release 13.0, V13.0.88"
        /*0030*/ 	.string	"Build cuda_13.0.r13.0/compiler.36424714_0"
        /*0030*/ 	.string	"-arch sm_90a -m 64 "



//--------------------- .note.nv.cuinfo           --------------------------
	.section	.note.nv.cuinfo,"",@"SHT_NOTE"
	.sectionflags	@"SHF_NOTE_NV_CUINFO"
        /*0018*/ 	.short	0x0002
        /*001a*/ 	.short	0x005a
        /*001c*/ 	.short	0x0082
	.zero		2


//--------------------- .nv.info                  --------------------------
	.section	.nv.info,"",@"SHT_CUDA_INFO"
	.align	4


	//----- nvinfo : EIATTR_REGCOUNT
	.align		4
        /*0000*/ 	.byte	0x04, 0x2f
        /*0002*/ 	.short	(.L_19 - .L_18)
	.align		4
.L_18:
        /*0004*/ 	.word	index@(_ZN7cutlass13device_kernelIN5flash22FlashAttnBwdPreprocessIN4cute5tupleIJNS3_1CILi64EEENS5_ILi96EEEEEENS_10bfloat16_tEfNS_4arch4Sm90ELb1ELb1EEEEEvNT_6ParamsE)
        /*0008*/ 	.word	0x00000032


	//----- nvinfo : EIATTR_FRAME_SIZE
	.align		4
.L_19:
        /*000c*/ 	.byte	0x04, 0x11
        /*000e*/ 	.short	(.L_21 - .L_20)
	.align		4
.L_20:
        /*0010*/ 	.word	index@(_ZN7cutlass13device_kernelIN5flash22FlashAttnBwdPreprocessIN4cute5tupleIJNS3_1CILi64EEENS5_ILi96EEEEEENS_10bfloat16_tEfNS_4arch4Sm90ELb1ELb1EEEEEvNT_6ParamsE)
        /*0014*/ 	.word	0x00000000


	//----- nvinfo : EIATTR_REGCOUNT
	.align		4
.L_21:
        /*0018*/ 	.byte	0x04, 0x2f
        /*001a*/ 	.short	(.L_23 - .L_22)
	.align		4
.L_22:
        /*001c*/ 	.word	index@(_ZN7cutlass13device_kernelIN5flash11enable_sm90INS1_16FlashAttnBwdSm90INS1_25CollectiveMainloopBwdSm90ILi2ELi2ELi2EN4cute5tupleIJNS5_1CILi1EEES8_S8_EEENS6_IJNS7_ILi64EEENS7_ILi128EEENS7_ILi96EEEEEENS_10bfloat16_tEfNS_4arch4Sm90ELb1ELb0ELb1ELb1ELb1ELb1ELb0ELb0ELi2ELi1ELi2ELi1ELb1EEENS1_24CollectiveEpilogueBwdGQAISD_fSG_Li256ELb1ELb1EEENS1_25SingleTileBwdLPTSchedulerILb1ELi128ELb1EEEEEEEEEvNT_6ParamsE)
        /*0020*/ 	.word	0x000000a8


	//----- nvinfo : EIATTR_FRAME_SIZE
	.align		4
.L_23:
        /*0024*/ 	.byte	0x04, 0x11
        /*0026*/ 	.short	(.L_25 - .L_24)
	.align		4
.L_24:
        /*0028*/ 	.word	index@(_ZN7cutlass13device_kernelIN5flash11enable_sm90INS1_16FlashAttnBwdSm90INS1_25CollectiveMainloopBwdSm90ILi2ELi2ELi2EN4cute5tupleIJNS5_1CILi1EEES8_S8_EEENS6_IJNS7_ILi64EEENS7_ILi128EEENS7_ILi96EEEEEENS_10bfloat16_tEfNS_4arch4Sm90ELb1ELb0ELb1ELb1ELb1ELb1ELb0ELb0ELi2ELi1ELi2ELi1ELb1EEENS1_24CollectiveEpilogueBwdGQAISD_fSG_Li256ELb1ELb1EEENS1_25SingleTileBwdLPTSchedulerILb1ELi128ELb1EEEEEEEEEvNT_6ParamsE)
        /*002c*/ 	.word	0x00000008


	//----- nvinfo : EIATTR_REGCOUNT
	.align		4
.L_25:
        /*0030*/ 	.byte	0x04, 0x2f
        /*0032*/ 	.short	(.L_27 - .L_26)
	.align		4
.L_26:
        /*0034*/ 	.word	index@(_ZN7cutlass13device_kernelIN5flash32FlashAttnBwdPostprocessConvertdQIN4cute5tupleIJNS3_1CILi64EEENS5_ILi96EEEEEENS_10bfloat16_tEfNS_4arch4Sm90ELi256ENS3_8TiledMMAINS3_8MMA_AtomIJNS3_4SM904GMMA27MMA_64x16x16_F32BF16BF16_SSILNSF_5MajorE0ELSH_1ELNSF_7ScaleInE1ELSI_1EEEEEENS3_6LayoutINS4_IJNS5_ILi1EEENS5_ILi2EEESM_EEENS4_IJNS5_ILi0EEESM_SP_EEEEENS4_IJNS3_10UnderscoreESS_SS_EEEEELb0EEEEEvNT_6ParamsE)
        /*0038*/ 	.word	0x0000002f


	//----- nvinfo : EIATTR_FRAME_SIZE
	.align		4
.L_27:
        /*003c*/ 	.byte	0x04, 0x11
        /*003e*/ 	.short	(.L_29 - .L_28)
	.align		4
.L_28:
        /*0040*/ 	.word	index@(_ZN7cutlass13device_kernelIN5flash32FlashAttnBwdPostprocessConvertdQIN4cute5tupleIJNS3_1CILi64EEENS5_ILi96EEEEEENS_10bfloat16_tEfNS_4arch4Sm90ELi256ENS3_8TiledMMAINS3_8MMA_AtomIJNS3_4SM904GMMA27MMA_64x16x16_F32BF16BF16_SSILNSF_5MajorE0ELSH_1ELNSF_7ScaleInE1ELSI_1EEEEEENS3_6LayoutINS4_IJNS5_ILi1EEENS5_ILi2EEESM_EEENS4_IJNS5_ILi0EEESM_SP_EEEEENS4_IJNS3_10UnderscoreESS_SS_EEEEELb0EEEEEvNT_6ParamsE)
        /*0044*/ 	.word	0x00000000


	//----- nvinfo : EIATTR_REGCOUNT
	.align		4
.L_29:
        /*0048*/ 	.byte	0x04, 0x2f
        /*004a*/ 	.short	(.L_31 - .L_30)
	.align		4
.L_30:
        /*004c*/ 	.word	index@(_ZN7cutlass13device_kernelIN5flash32FlashAttnBwdPostprocessConvertdQIN4cute5tupleIJNS3_1CILi128EEENS5_ILi96EEEEEENS_10bfloat16_tEfNS_4arch4Sm90ELi256ENS3_8TiledMMAINS3_8MMA_AtomIJNS3_4SM904GMMA27MMA_64x96x16_F32BF16BF16_RSILNSF_5MajorE0ELSH_1ELNSF_7ScaleInE1ELSI_1EEEEEENS3_6LayoutINS4_IJNS5_ILi2EEENS5_ILi1EEESN_EEENS4_IJSN_NS5_ILi0EEESP_EEEEENS4_IJNS3_10UnderscoreESS_SS_EEEEELb0EEEEEvNT_6ParamsE)
        /*0050*/ 	.word	0x00000048


	//----- nvinfo : EIATTR_FRAME_SIZE
	.align		4
.L_31:
        /*0054*/ 	.byte	0x04, 0x11
        /*0056*/ 	.short	(.L_33 - .L_32)
	.align		4
.L_32:
        /*0058*/ 	.word	index@(_ZN7cutlass13device_kernelIN5flash32FlashAttnBwdPostprocessConvertdQIN4cute5tupleIJNS3_1CILi128EEENS5_ILi96EEEEEENS_10bfloat16_tEfNS_4arch4Sm90ELi256ENS3_8TiledMMAINS3_8MMA_AtomIJNS3_4SM904GMMA27MMA_64x96x16_F32BF16BF16_RSILNSF_5MajorE0ELSH_1ELNSF_7ScaleInE1ELSI_1EEEEEENS3_6LayoutINS4_IJNS5_ILi2EEENS5_ILi1EEESN_EEENS4_IJSN_NS5_ILi0EEESP_EEEEENS4_IJNS3_10UnderscoreESS_SS_EEEEELb0EEEEEvNT_6ParamsE)
        /*005c*/ 	.word	0x00000000


	//----- nvinfo : EIATTR_REGCOUNT
	.align		4
.L_33:
        /*0060*/ 	.byte	0x04, 0x2f
        /*0062*/ 	.short	(.L_35 - .L_34)
	.align		4
.L_34:
        /*0064*/ 	.word	index@(_ZN7cutlass13device_kernelIN5flash11enable_sm90INS1_16FlashAttnBwdSm90INS1_25CollectiveMainloopBwdSm90ILi2ELi2ELi2EN4cute5tupleIJNS5_1CILi1EEES8_S8_EEENS6_IJNS7_ILi64EEENS7_ILi128EEENS7_ILi96EEEEEENS_10bfloat16_tEfNS_4arch4Sm90ELb1ELb0ELb1ELb1ELb0ELb1ELb0ELb0ELi2ELi1ELi2ELi1ELb1EEENS1_24CollectiveEpilogueBwdGQAISD_fSG_Li256ELb1ELb0EEENS1_25SingleTileBwdLPTSchedulerILb1ELi128ELb0EEEEEEEEEvNT_6ParamsE)
        /*0068*/ 	.word	0x000000a8


	//----- nvinfo : EIATTR_FRAME_SIZE
	.align		4
.L_35:
        /*006c*/ 	.byte	0x04, 0x11
        /*006e*/ 	.short	(.L_37 - .L_36)
	.align		4
.L_36:
        /*0070*/ 	.word	index@(_ZN7cutlass13device_kernelIN5flash11enable_sm90INS1_16FlashAttnBwdSm90INS1_25CollectiveMainloopBwdSm90ILi2ELi2ELi2EN4cute5tupleIJNS5_1CILi1EEES8_S8_EEENS6_IJNS7_ILi64EEENS7_ILi128EEENS7_ILi96EEEEEENS_10bfloat16_tEfNS_4arch4Sm90ELb1ELb0ELb1ELb1ELb0ELb1ELb0ELb0ELi2ELi1ELi2ELi1ELb1EEENS1_24CollectiveEpilogueBwdGQAISD_fSG_Li256ELb1ELb0EEENS1_25SingleTileBwdLPTSchedulerILb1ELi128ELb0EEEEEEEEEvNT_6ParamsE)
        /*0074*/ 	.word	0x00000008


	//----- nvinfo : EIATTR_REGCOUNT
	.align		4
.L_37:
        /*0078*/ 	.byte	0x04, 0x2f
        /*007a*/ 	.short	(.L_39 - .L_38)
	.align		4
.L_38:
        /*007c*/ 	.word	index@(_ZN7cutlass13device_kernelIN5flash11enable_sm90INS1_16FlashAttnBwdSm90INS1_25CollectiveMainloopBwdSm90ILi2ELi2ELi2EN4cute5tupleIJNS5_1CILi1EEES8_S8_EEENS6_IJNS7_ILi64EEENS7_ILi128EEENS7_ILi96EEEEEENS_10bfloat16_tEfNS_4arch4Sm90ELb1ELb0ELb1ELb1ELb1ELb1ELb0ELb0ELi2ELi1ELi2ELi1ELb1EEENS1_21CollectiveEpilogueBwdISD_SE_SG_Li256ELb1ELb0ELi1EEENS1_25SingleTileBwdLPTSchedulerILb1ELi128ELb1EEEEEEEEEvNT_6ParamsE)
        /*0080*/ 	.word	0x000000a8


	//----- nvinfo : EIATTR_FRAME_SIZE
	.align		4
.L_39:
        /*0084*/ 	.byte	0x04, 0x11
        /*0086*/ 	.short	(.L_41 - .L_40)
	.align		4
.L_40:
        /*0088*/ 	.word	index@(_ZN7cutlass13device_kernelIN5flash11enable_sm90INS1_16FlashAttnBwdSm90INS1_25CollectiveMainloopBwdSm90ILi2ELi2ELi2EN4cute5tupleIJNS5_1CILi1EEES8_S8_EEENS6_IJNS7_ILi64EEENS7_ILi128EEENS7_ILi96EEEEEENS_10bfloat16_tEfNS_4arch4Sm90ELb1ELb0ELb1ELb1ELb1ELb1ELb0ELb0ELi2ELi1ELi2ELi1ELb1EEENS1_21CollectiveEpilogueBwdISD_SE_SG_Li256ELb1ELb0ELi1EEENS1_25SingleTileBwdLPTSchedulerILb1ELi128ELb1EEEEEEEEEvNT_6ParamsE)
        /*008c*/ 	.word	0x00000008


	//----- nvinfo : EIATTR_REGCOUNT
	.align		4
.L_41:
        /*0090*/ 	.byte	0x04, 0x2f
        /*0092*/ 	.short	(.L_43 - .L_42)
	.align		4
.L_42:
        /*0094*/ 	.word	index@(_ZN7cutlass13device_kernelIN5flash11enable_sm90INS1_16FlashAttnBwdSm90INS1_25CollectiveMainloopBwdSm90ILi2ELi2ELi2EN4cute5tupleIJNS5_1CILi1EEES8_S8_EEENS6_IJNS7_ILi64EEENS7_ILi128EEENS7_ILi96EEEEEENS_10bfloat16_tEfNS_4arch4Sm90ELb1ELb0ELb1ELb1ELb0ELb1ELb0ELb0ELi2ELi1ELi2ELi1ELb1EEENS1_21CollectiveEpilogueBwdISD_SE_SG_Li256ELb1ELb0ELi1EEENS1_25SingleTileBwdLPTSchedulerILb1ELi128ELb0EEEEEEEEEvNT_6ParamsE)
        /*0098*/ 	.word	0x000000a8


	//----- nvinfo : EIATTR_FRAME_SIZE
	.align		4
.L_43:
        /*009c*/ 	.byte	0x04, 0x11
        /*009e*/ 	.short	(.L_45 - .L_44)
	.align		4
.L_44:
        /*00a0*/ 	.word	index@(_ZN7cutlass13device_kernelIN5flash11enable_sm90INS1_16FlashAttnBwdSm90INS1_25CollectiveMainloopBwdSm90ILi2ELi2ELi2EN4cute5tupleIJNS5_1CILi1EEES8_S8_EEENS6_IJNS7_ILi64EEENS7_ILi128EEENS7_ILi96EEEEEENS_10bfloat16_tEfNS_4arch4Sm90ELb1ELb0ELb1ELb1ELb0ELb1ELb0ELb0ELi2ELi1ELi2ELi1ELb1EEENS1_21CollectiveEpilogueBwdISD_SE_SG_Li256ELb1ELb0ELi1EEENS1_25SingleTileBwdLPTSchedulerILb1ELi128ELb0EEEEEEEEEvNT_6ParamsE)
        /*00a4*/ 	.word	0x00000008


	//----- nvinfo : EIATTR_REGCOUNT
	.align		4
.L_45:
        /*00a8*/ 	.byte	0x04, 0x2f
        /*00aa*/ 	.short	(.L_47 - .L_46)
	.align		4
.L_46:
        /*00ac*/ 	.word	index@(_ZN7cutlass13device_kernelIN5flash22FlashAttnBwdPreprocessIN4cute5tupleIJNS3_1CILi64EEENS5_ILi96EEEEEENS_10bfloat16_tEfNS_4arch4Sm90ELb1ELb0EEEEEvNT_6ParamsE)
        /*00b0*/ 	.word	0x0000002c


	//----- nvinfo : EIATTR_FRAME_SIZE
	.align		4
.L_47:
        /*00b4*/ 	.byte	0x04, 0x11
        /*00b6*/ 	.short	(.L_49 - .L_48)
	.align		4
.L_48:
        /*00b8*/ 	.word	index@(_ZN7cutlass13device_kernelIN5flash22FlashAttnBwdPreprocessIN4cute5tupleIJNS3_1CILi64EEENS5_ILi96EEEEEENS_10bfloat16_tEfNS_4arch4Sm90ELb1ELb0EEEEEvNT_6ParamsE)
        /*00bc*/ 	.word	0x00000000


	//----- nvinfo : EIATTR_REGCOUNT
	.align		4
.L_49:
        /*00c0*/ 	.byte	0x04, 0x2f
        /*00c2*/ 	.short	(.L_51 - .L_50)
	.align		4
.L_50:
        /*00c4*/ 	.word	index@(_ZN7cutlass13device_kernelIN5flash11enable_sm90INS1_16FlashAttnBwdSm90INS1_25CollectiveMainloopBwdSm90ILi2ELi2ELi2EN4cute5tupleIJNS5_1CILi1EEES8_S8_EEENS6_IJNS7_ILi64EEENS7_ILi128EEENS7_ILi96EEEEEENS_10bfloat16_tEfNS_4arch4Sm90ELb1ELb0ELb1ELb0ELb1ELb1ELb0ELb0ELi2ELi1ELi2ELi1ELb1EEENS1_24CollectiveEpilogueBwdGQAISD_fSG_Li256ELb0ELb1EEENS1_25SingleTileBwdLPTSchedulerILb0ELi128ELb1EEEEEEEEEvNT_6ParamsE)
        /*00c8*/ 	.word	0x000000a8


	//----- nvinfo : EIATTR_FRAME_SIZE
	.align		4
.L_51:
        /*00cc*/ 	.byte	0x04, 0x11
        /*00ce*/ 	.short	(.L_53 - .L_52)
	.align		4
.L_52:
        /*00d0*/ 	.word	index@(_ZN7cutlass13device_kernelIN5flash11enable_sm90INS1_16FlashAttnBwdSm90INS1_25CollectiveMainloopBwdSm90ILi2ELi2ELi2EN4cute5tupleIJNS5_1CILi1EEES8_S8_EEENS6_IJNS7_ILi64EEENS7_ILi128EEENS7_ILi96EEEEEENS_10bfloat16_tEfNS_4arch4Sm90ELb1ELb0ELb1ELb0ELb1ELb1ELb0ELb0ELi2ELi1ELi2ELi1ELb1EEENS1_24CollectiveEpilogueBwdGQAISD_fSG_Li256ELb0ELb1EEENS1_25SingleTileBwdLPTSchedulerILb0ELi128ELb1EEEEEEEEEvNT_6ParamsE)
        /*00d4*/ 	.word	0x00000008


	//----- nvinfo : EIATTR_REGCOUNT
	.align		4
.L_53:
        /*00d8*/ 	.byte	0x04, 0x2f
        /*00da*/ 	.short	(.L_55 - .L_54)
	.align		4
.L_54:
        /*00dc*/ 	.word	index@(_ZN7cutlass13device_kernelIN5flash11enable_sm90INS1_16FlashAttnBwdSm90INS1_25CollectiveMainloopBwdSm90ILi2ELi2ELi2EN4cute5tupleIJNS5_1CILi1EEES8_S8_EEENS6_IJNS7_ILi64EEENS7_ILi128EEENS7_ILi96EEEEEENS_10bfloat16_tEfNS_4arch4Sm90ELb1ELb0ELb1ELb0ELb0ELb1ELb0ELb0ELi2ELi1ELi2ELi1ELb1EEENS1_24CollectiveEpilogueBwdGQAISD_fSG_Li256ELb0ELb0EEENS1_25SingleTileBwdLPTSchedulerILb0ELi128ELb0EEEEEEEEEvNT_6ParamsE)
        /*00e0*/ 	.word	0x000000a8


	//----- nvinfo : EIATTR_FRAME_SIZE
	.align		4
.L_55:
        /*00e4*/ 	.byte	0x04, 0x11
        /*00e6*/ 	.short	(.L_57 - .L_56)
	.align		4
.L_56:
        /*00e8*/ 	.word	index@(_ZN7cutlass13device_kernelIN5flash11enable_sm90INS1_16FlashAttnBwdSm90INS1_25CollectiveMainloopBwdSm90ILi2ELi2ELi2EN4cute5tupleIJNS5_1CILi1EEES8_S8_EEENS6_IJNS7_ILi64EEENS7_ILi128EEENS7_ILi96EEEEEENS_10bfloat16_tEfNS_4arch4Sm90ELb1ELb0ELb1ELb0ELb0ELb1ELb0ELb0ELi2ELi1ELi2ELi1ELb1EEENS1_24CollectiveEpilogueBwdGQAISD_fSG_Li256ELb0ELb0EEENS1_25SingleTileBwdLPTSchedulerILb0ELi128ELb0EEEEEEEEEvNT_6ParamsE)
        /*00ec*/ 	.word	0x00000008


	//----- nvinfo : EIATTR_REGCOUNT
	.align		4
.L_57:
        /*00f0*/ 	.byte	0x04, 0x2f
        /*00f2*/ 	.short	(.L_59 - .L_58)
	.align		4
.L_58:
        /*00f4*/ 	.word	index@(_ZN7cutlass13device_kernelIN5flash11enable_sm90INS1_16FlashAttnBwdSm90INS1_25CollectiveMainloopBwdSm90ILi2ELi2ELi2EN4cute5tupleIJNS5_1CILi1EEES8_S8_EEENS6_IJNS7_ILi64EEENS7_ILi128EEENS7_ILi96EEEEEENS_10bfloat16_tEfNS_4arch4Sm90ELb1ELb0ELb1ELb0ELb1ELb1ELb0ELb0ELi2ELi1ELi2ELi1ELb1EEENS1_21CollectiveEpilogueBwdISD_SE_SG_Li256ELb0ELb0ELi1EEENS1_25SingleTileBwdLPTSchedulerILb0ELi128ELb1EEEEEEEEEvNT_6ParamsE)
        /*00f8*/ 	.word	0x000000a8


	//----- nvinfo : EIATTR_FRAME_SIZE
	.align		4
.L_59:
        /*00fc*/ 	.byte	0x04, 0x11
        /*00fe*/ 	.short	(.L_61 - .L_60)
	.align		4
.L_60:
        /*0100*/ 	.word	index@(_ZN7cutlass13device_kernelIN5flash11enable_sm90INS1_16FlashAttnBwdSm90INS1_25CollectiveMainloopBwdSm90ILi2ELi2ELi2EN4cute5tupleIJNS5_1CILi1EEES8_S8_EEENS6_IJNS7_ILi64EEENS7_ILi128EEENS7_ILi96EEEEEENS_10bfloat16_tEfNS_4arch4Sm90ELb1ELb0ELb1ELb0ELb1ELb1ELb0ELb0ELi2ELi1ELi2ELi1ELb1EEENS1_21CollectiveEpilogueBwdISD_SE_SG_Li256ELb0ELb0ELi1EEENS1_25SingleTileBwdLPTSchedulerILb0ELi128ELb1EEEEEEEEEvNT_6ParamsE)
        /*0104*/ 	.word	0x00000008


	//----- nvinfo : EIATTR_REGCOUNT
	.align		4
.L_61:
        /*0108*/ 	.byte	0x04, 0x2f
        /*010a*/ 	.short	(.L_63 - .L_62)
	.align		4
.L_62:
        /*010c*/ 	.word	index@(_ZN7cutlass13device_kernelIN5flash11enable_sm90INS1_16FlashAttnBwdSm90INS1_25CollectiveMainloopBwdSm90ILi2ELi2ELi2EN4cute5tupleIJNS5_1CILi1EEES8_S8_EEENS6_IJNS7_ILi64EEENS7_ILi128EEENS7_ILi96EEEEEENS_10bfloat16_tEfNS_4arch4Sm90ELb1ELb0ELb1ELb0ELb0ELb1ELb0ELb0ELi2ELi1ELi2ELi1ELb1EEENS1_21CollectiveEpilogueBwdISD_SE_SG_Li256ELb0ELb0ELi1EEENS1_25SingleTileBwdLPTSchedulerILb0ELi128ELb0EEEEEEEEEvNT_6ParamsE)
        /*0110*/ 	.word	0x000000a8


	//----- nvinfo : EIATTR_FRAME_SIZE
	.align		4
.L_63:
        /*0114*/ 	.byte	0x04, 0x11
        /*0116*/ 	.short	(.L_65 - .L_64)
	.align		4
.L_64:
        /*0118*/ 	.word	index@(_ZN7cutlass13device_kernelIN5flash11enable_sm90INS1_16FlashAttnBwdSm90INS1_25CollectiveMainloopBwdSm90ILi2ELi2ELi2EN4cute5tupleIJNS5_1CILi1EEES8_S8_EEENS6_IJNS7_ILi64EEENS7_ILi128EEENS7_ILi96EEEEEENS_10bfloat16_tEfNS_4arch4Sm90ELb1ELb0ELb1ELb0ELb0ELb1ELb0ELb0ELi2ELi1ELi2ELi1ELb1EEENS1_21CollectiveEpilogueBwdISD_SE_SG_Li256ELb0ELb0ELi1EEENS1_25SingleTileBwdLPTSchedulerILb0ELi128ELb0EEEEEEEEEvNT_6ParamsE)
        /*011c*/ 	.word	0x00000008


	//----- nvinfo : EIATTR_REGCOUNT
	.align		4
.L_65:
        /*0120*/ 	.byte	0x04, 0x2f
        /*0122*/ 	.short	(.L_67 - .L_66)
	.align		4
.L_66:
        /*0124*/ 	.word	index@(_ZN7cutlass13device_kernelIN5flash11enable_sm90INS1_16FlashAttnBwdSm90INS1_25CollectiveMainloopBwdSm90ILi2ELi2ELi2EN4cute5tupleIJNS5_1CILi1EEES8_S8_EEENS6_IJNS7_ILi64EEENS7_ILi128EEENS7_ILi96EEEEEENS_10bfloat16_tEfNS_4arch4Sm90ELb0ELb1ELb1ELb1ELb1ELb1ELb0ELb0ELi2ELi1ELi2ELi1ELb1EEENS1_24CollectiveEpilogueBwdGQAISD_fSG_Li256ELb1ELb1EEENS1_19SingleTileSchedulerILb1ELb0ELb0ELi128EEEEEEEEEvNT_6ParamsE)
        /*0128*/ 	.word	0x000000a8


	//----- nvinfo : EIATTR_FRAME_SIZE
	.align		4
.L_67:
        /*012c*/ 	.byte	0x04, 0x11
        /*012e*/ 	.short	(.L_69 - .L_68)
	.align		4
.L_68:
        /*0130*/ 	.word	index@(_ZN7cutlass13device_kernelIN5flash11enable_sm90INS1_16FlashAttnBwdSm90INS1_25CollectiveMainloopBwdSm90ILi2ELi2ELi2EN4cute5tupleIJNS5_1CILi1EEES8_S8_EEENS6_IJNS7_ILi64EEENS7_ILi128EEENS7_ILi96EEEEEENS_10bfloat16_tEfNS_4arch4Sm90ELb0ELb1ELb1ELb1ELb1ELb1ELb0ELb0ELi2ELi1ELi2ELi1ELb1EEENS1_24CollectiveEpilogueBwdGQAISD_fSG_Li256ELb1ELb1EEENS1_19SingleTileSchedulerILb1ELb0ELb0ELi128EEEEEEEEEvNT_6ParamsE)
        /*0134*/ 	.word	0x00000010


	//----- nvinfo : EIATTR_REGCOUNT
	.align		4
.L_69:
        /*0138*/ 	.byte	0x04, 0x2f
        /*013a*/ 	.short	(.L_71 - .L_70)
	.align		4
.L_70:
        /*013c*/ 	.word	index@(_ZN7cutlass13device_kernelIN5flash11enable_sm90INS1_16FlashAttnBwdSm90INS1_25CollectiveMainloopBwdSm90ILi2ELi2ELi2EN4cute5tupleIJNS5_1CILi1EEES8_S8_EEENS6_IJNS7_ILi64EEENS7_ILi128EEENS7_ILi96EEEEEENS_10bfloat16_tEfNS_4arch4Sm90ELb0ELb1ELb1ELb1ELb0ELb1ELb0ELb0ELi2ELi1ELi2ELi1ELb1EEENS1_24CollectiveEpilogueBwdGQAISD_fSG_Li256ELb1ELb0EEENS1_19SingleTileSchedulerILb1ELb0ELb0ELi128EEEEEEEEEvNT_6ParamsE)
        /*0140*/ 	.word	0x000000a8


	//----- nvinfo : EIATTR_FRAME_SIZE
	.align		4
.L_71:
        /*0144*/ 	.byte	0x04, 0x11
        /*0146*/ 	.short	(.L_73 - .L_72)
	.align		4
.L_72:
        /*0148*/ 	.word	index@(_ZN7cutlass13device_kernelIN5flash11enable_sm90INS1_16FlashAttnBwdSm90INS1_25CollectiveMainloopBwdSm90ILi2ELi2ELi2EN4cute5tupleIJNS5_1CILi1EEES8_S8_EEENS6_IJNS7_ILi64EEENS7_ILi128EEENS7_ILi96EEEEEENS_10bfloat16_tEfNS_4arch4Sm90ELb0ELb1ELb1ELb1ELb0ELb1ELb0ELb0ELi2ELi1ELi2ELi1ELb1EEENS1_24CollectiveEpilogueBwdGQAISD_fSG_Li256ELb1ELb0EEENS1_19SingleTileSchedulerILb1ELb0ELb0ELi128EEEEEEEEEvNT_6ParamsE)
        /*014c*/ 	.word	0x00000010


	//----- nvinfo : EIATTR_REGCOUNT
	.align		4
.L_73:
        /*0150*/ 	.byte	0x04, 0x2f
        /*0152*/ 	.short	(.L_75 - .L_74)
	.align		4
.L_74:
        /*0154*/ 	.word	index@(_ZN7cutlass13device_kernelIN5flash11enable_sm90INS1_16FlashAttnBwdSm90INS1_25CollectiveMainloopBwdSm90ILi2ELi2ELi2EN4cute5tupleIJNS5_1CILi1EEES8_S8_EEENS6_IJNS7_ILi64EEENS7_ILi128EEENS7_ILi96EEEEEENS_10bfloat16_tEfNS_4arch4Sm90ELb0ELb1ELb1ELb1ELb1ELb1ELb0ELb0ELi2ELi1ELi2ELi1ELb1EEENS1_21CollectiveEpilogueBwdISD_SE_SG_Li256ELb1ELb0ELi1EEENS1_19SingleTileSchedulerILb1ELb0ELb0ELi128EEEEEEEEEvNT_6ParamsE)
        /*0158*/ 	.word	0x000000a8


	//----- nvinfo : EIATTR_FRAME_SIZE
	.align		4
.L_75:
        /*015c*/ 	.byte	0x04, 0x11
        /*015e*/ 	.short	(.L_77 - .L_76)
	.align		4
.L_76:
        /*0160*/ 	.word	index@(_ZN7cutlass13device_kernelIN5flash11enable_sm90INS1_16FlashAttnBwdSm90INS1_25CollectiveMainloopBwdSm90ILi2ELi2ELi2EN4cute5tupleIJNS5_1CILi1EEES8_S8_EEENS6_IJNS7_ILi64EEENS7_ILi128EEENS7_ILi96EEEEEENS_10bfloat16_tEfNS_4arch4Sm90ELb0ELb1ELb1ELb1ELb1ELb1ELb0ELb0ELi2ELi1ELi2ELi1ELb1EEENS1_21CollectiveEpilogueBwdISD_SE_SG_Li256ELb1ELb0ELi1EEENS1_19SingleTileSchedulerILb1ELb0ELb0ELi128EEEEEEEEEvNT_6ParamsE)
        /*0164*/ 	.word	0x00000010


	//----- nvinfo : EIATTR_REGCOUNT
	.align		4
.L_77:
        /*0168*/ 	.byte	0x04, 0x2f
        /*016a*/ 	.short	(.L_79 - .L_78)
	.align		4
.L_78:
        /*016c*/ 	.word	index@(_ZN7cutlass13device_kernelIN5flash11enable_sm90INS1_16FlashAttnBwdSm90INS1_25CollectiveMainloopBwdSm90ILi2ELi2ELi2EN4cute5tupleIJNS5_1CILi1EEES8_S8_EEENS6_IJNS7_ILi64EEENS7_ILi128EEENS7_ILi96EEEEEENS_10bfloat16_tEfNS_4arch4Sm90ELb0ELb1ELb1ELb1ELb0ELb1ELb0ELb0ELi2ELi1ELi2ELi1ELb1EEENS1_21CollectiveEpilogueBwdISD_SE_SG_Li256ELb1ELb0ELi1EEENS1_19SingleTileSchedulerILb1ELb0ELb0ELi128EEEEEEEEEvNT_6ParamsE)
        /*0170*/ 	.word	0x000000a8


	//----- nvinfo : EIATTR_FRAME_SIZE
	.align		4
.L_79:
        /*0174*/ 	.byte	0x04, 0x11
        /*0176*/ 	.short	(.L_81 - .L_80)
	.align		4
.L_80:
        /*0178*/ 	.word	index@(_ZN7cutlass13device_kernelIN5flash11enable_sm90INS1_16FlashAttnBwdSm90INS1_25CollectiveMainloopBwdSm90ILi2ELi2ELi2EN4cute5tupleIJNS5_1CILi1EEES8_S8_EEENS6_IJNS7_ILi64EEENS7_ILi128EEENS7_ILi96EEEEEENS_10bfloat16_tEfNS_4arch4Sm90ELb0ELb1ELb1ELb1ELb0ELb1ELb0ELb0ELi2ELi1ELi2ELi1ELb1EEENS1_21CollectiveEpilogueBwdISD_SE_SG_Li256ELb1ELb0ELi1EEENS1_19SingleTileSchedulerILb1ELb0ELb0ELi128EEEEEEEEEvNT_6ParamsE)
        /*017c*/ 	.word	0x00000010


	//----- nvinfo : EIATTR_REGCOUNT
	.align		4
.L_81:
        /*0180*/ 	.byte	0x04, 0x2f
        /*0182*/ 	.short	(.L_83 - .L_82)
	.align		4
.L_82:
        /*0184*/ 	.word	index@(_ZN7cutlass13device_kernelIN5flash11enable_sm90INS1_16FlashAttnBwdSm90INS1_25CollectiveMainloopBwdSm90ILi2ELi2ELi2EN4cute5tupleIJNS5_1CILi1EEES8_S8_EEENS6_IJNS7_ILi64EEENS7_ILi128EEENS7_ILi96EEEEEENS_10bfloat16_tEfNS_4arch4Sm90ELb0ELb1ELb1ELb0ELb1ELb1ELb0ELb0ELi2ELi1ELi2ELi1ELb1EEENS1_24CollectiveEpilogueBwdGQAISD_fSG_Li256ELb0ELb1EEENS1_19SingleTileSchedulerILb0ELb0ELb0ELi128EEEEEEEEEvNT_6ParamsE)
        /*0188*/ 	.word	0x000000a8


	//----- nvinfo : EIATTR_FRAME_SIZE
	.align		4
.L_83:
        /*018c*/ 	.byte	0x04, 0x11
        /*018e*/ 	.short	(.L_85 - .L_84)
	.align		4
.L_84:
        /*0190*/ 	.word	index@(_ZN7cutlass13device_kernelIN5flash11enable_sm90INS1_16FlashAttnBwdSm90INS1_25CollectiveMainloopBwdSm90ILi2ELi2ELi2EN4cute5tupleIJNS5_1CILi1EEES8_S8_EEENS6_IJNS7_ILi64EEENS7_ILi128EEENS7_ILi96EEEEEENS_10bfloat16_tEfNS_4arch4Sm90ELb0ELb1ELb1ELb0ELb1ELb1ELb0ELb0ELi2ELi1ELi2ELi1ELb1EEENS1_24CollectiveEpilogueBwdGQAISD_fSG_Li256ELb0ELb1EEENS1_19SingleTileSchedulerILb0ELb0ELb0ELi128EEEEEEEEEvNT_6ParamsE)
        /*0194*/ 	.word	0x00000008


	//----- nvinfo : EIATTR_REGCOUNT
	.align		4
.L_85:
        /*0198*/ 	.byte	0x04, 0x2f
        /*019a*/ 	.short	(.L_87 - .L_86)
	.align		4
.L_86:
        /*019c*/ 	.word	index@(_ZN7cutlass13device_kernelIN5flash11enable_sm90INS1_16FlashAttnBwdSm90INS1_25CollectiveMainloopBwdSm90ILi2ELi2ELi2EN4cute5tupleIJNS5_1CILi1EEES8_S8_EEENS6_IJNS7_ILi64EEENS7_ILi128EEENS7_ILi96EEEEEENS_10bfloat16_tEfNS_4arch4Sm90ELb0ELb1ELb1ELb0ELb0ELb1ELb0ELb0ELi2ELi1ELi2ELi1ELb1EEENS1_24CollectiveEpilogueBwdGQAISD_fSG_Li256ELb0ELb0EEENS1_19SingleTileSchedulerILb0ELb0ELb0ELi128EEEEEEEEEvNT_6ParamsE)
        /*01a0*/ 	.word	0x000000a8


	//----- nvinfo : EIATTR_FRAME_SIZE
	.align		4
.L_87:
        /*01a4*/ 	.byte	0x04, 0x11
        /*01a6*/ 	.short	(.L_89 - .L_88)
	.align		4
.L_88:
        /*01a8*/ 	.word	index@(_ZN7cutlass13device_kernelIN5flash11enable_sm90INS1_16FlashAttnBwdSm90INS1_25CollectiveMainloopBwdSm90ILi2ELi2ELi2EN4cute5tupleIJNS5_1CILi1EEES8_S8_EEENS6_IJNS7_ILi64EEENS7_ILi128EEENS7_ILi96EEEEEENS_10bfloat16_tEfNS_4arch4Sm90ELb0ELb1ELb1ELb0ELb0ELb1ELb0ELb0ELi2ELi1ELi2ELi1ELb1EEENS1_24CollectiveEpilogueBwdGQAISD_fSG_Li256ELb0ELb0EEENS1_19SingleTileSchedulerILb0ELb0ELb0ELi128EEEEEEEEEvNT_6ParamsE)
        /*01ac*/ 	.word	0x00000008


	//----- nvinfo : EIATTR_REGCOUNT
	.align		4
.L_89:
        /*01b0*/ 	.byte	0x04, 0x2f
        /*01b2*/ 	.short	(.L_91 - .L_90)
	.align		4
.L_90:
        /*01b4*/ 	.word	index@(_ZN7cutlass13device_kernelIN5flash11enable_sm90INS1_16FlashAttnBwdSm90INS1_25CollectiveMainloopBwdSm90ILi2ELi2ELi2EN4cute5tupleIJNS5_1CILi1EEES8_S8_EEENS6_IJNS7_ILi64EEENS7_ILi128EEENS7_ILi96EEEEEENS_10bfloat16_tEfNS_4arch4Sm90ELb0ELb1ELb1ELb0ELb1ELb1ELb0ELb0ELi2ELi1ELi2ELi1ELb1EEENS1_21CollectiveEpilogueBwdISD_SE_SG_Li256ELb0ELb0ELi1EEENS1_19SingleTileSchedulerILb0ELb0ELb0ELi128EEEEEEEEEvNT_6ParamsE)
        /*01b8*/ 	.word	0x000000a8


	//----- nvinfo : EIATTR_FRAME_SIZE
	.align		4
.L_91:
        /*01bc*/ 	.byte	0x04, 0x11
        /*01be*/ 	.short	(.L_93 - .L_92)
	.align		4
.L_92:
        /*01c0*/ 	.word	index@(_ZN7cutlass13device_kernelIN5flash11enable_sm90INS1_16FlashAttnBwdSm90INS1_25CollectiveMainloopBwdSm90ILi2ELi2ELi2EN4cute5tupleIJNS5_1CILi1EEES8_S8_EEENS6_IJNS7_ILi64EEENS7_ILi128EEENS7_ILi96EEEEEENS_10bfloat16_tEfNS_4arch4Sm90ELb0ELb1ELb1ELb0ELb1ELb1ELb0ELb0ELi2ELi1ELi2ELi1ELb1EEENS1_21CollectiveEpilogueBwdISD_SE_SG_Li256ELb0ELb0ELi1EEENS1_19SingleTileSchedulerILb0ELb0ELb0ELi128EEEEEEEEEvNT_6ParamsE)
        /*01c4*/ 	.word	0x00000008


	//----- nvinfo : EIATTR_REGCOUNT
	.align		4
.L_93:
        /*01c8*/ 	.byte	0x04, 0x2f
        /*01ca*/ 	.short	(.L_95 - .L_94)
	.align		4
.L_94:
        /*01cc*/ 	.word	index@(_ZN7cutlass13device_kernelIN5flash11enable_sm90INS1_16FlashAttnBwdSm90INS1_25CollectiveMainloopBwdSm90ILi2ELi2ELi2EN4cute5tupleIJNS5_1CILi1EEES8_S8_EEENS6_IJNS7_ILi64EEENS7_ILi128EEENS7_ILi96EEEEEENS_10bfloat16_tEfNS_4arch4Sm90ELb0ELb1ELb1ELb0ELb0ELb1ELb0ELb0ELi2ELi1ELi2ELi1ELb1EEENS1_21CollectiveEpilogueBwdISD_SE_SG_Li256ELb0ELb0ELi1EEENS1_19SingleTileSchedulerILb0ELb0ELb0ELi128EEEEEEEEEvNT_6ParamsE)
        /*01d0*/ 	.word	0x000000a8


	//----- nvinfo : EIATTR_FRAME_SIZE
	.align		4
.L_95:
        /*01d4*/ 	.byte	0x04, 0x11
        /*01d6*/ 	.short	(.L_97 - .L_96)
	.align		4
.L_96:
        /*01d8*/ 	.word	index@(_ZN7cutlass13device_kernelIN5flash11enable_sm90INS1_16FlashAttnBwdSm90INS1_25CollectiveMainloopBwdSm90ILi2ELi2ELi2EN4cute5tupleIJNS5_1CILi1EEES8_S8_EEENS6_IJNS7_ILi64EEENS7_ILi128EEENS7_ILi96EEEEEENS_10bfloat16_tEfNS_4arch4Sm90ELb0ELb1ELb1ELb0ELb0ELb1ELb0ELb0ELi2ELi1ELi2ELi1ELb1EEENS1_21CollectiveEpilogueBwdISD_SE_SG_Li256ELb0ELb0ELi1EEENS1_19SingleTileSchedulerILb0ELb0ELb0ELi128EEEEEEEEEvNT_6ParamsE)
        /*01dc*/ 	.word	0x00000008


	//----- nvinfo : EIATTR_REGCOUNT
	.align		4
.L_97:
        /*01e0*/ 	.byte	0x04, 0x2f
        /*01e2*/ 	.short	(.L_99 - .L_98)
	.align		4
.L_98:
        /*01e4*/ 	.word	index@(_ZN7cutlass13device_kernelIN5flash11enable_sm90INS1_16FlashAttnBwdSm90INS1_25CollectiveMainloopBwdSm90ILi2ELi2ELi2EN4cute5tupleIJNS5_1CILi1EEES8_S8_EEENS6_IJNS7_ILi64EEENS7_ILi128EEENS7_ILi96EEEEEENS_10bfloat16_tEfNS_4arch4Sm90ELb0ELb0ELb1ELb1ELb1ELb1ELb0ELb0ELi2ELi1ELi2ELi1ELb1EEENS1_24CollectiveEpilogueBwdGQAISD_fSG_Li256ELb1ELb1EEENS1_19SingleTileSchedulerILb1ELb0ELb0ELi128EEEEEEEEEvNT_6ParamsE)
        /*01e8*/ 	.word	0x000000a8


	//----- nvinfo : EIATTR_FRAME_SIZE
	.align		4
.L_99:
        /*01ec*/ 	.byte	0x04, 0x11
        /*01ee*/ 	.short	(.L_101 - .L_100)
	.align		4
.L_100:
        /*01f0*/ 	.word	index@(_ZN7cutlass13device_kernelIN5flash11enable_sm90INS1_16FlashAttnBwdSm90INS1_25CollectiveMainloopBwdSm90ILi2ELi2ELi2EN4cute5tupleIJNS5_1CILi1EEES8_S8_EEENS6_IJNS7_ILi64EEENS7_ILi128EEENS7_ILi96EEEEEENS_10bfloat16_tEfNS_4arch4Sm90ELb0ELb0ELb1ELb1ELb1ELb1ELb0ELb0ELi2ELi1ELi2ELi1ELb1EEENS1_24CollectiveEpilogueBwdGQAISD_fSG_Li256ELb1ELb1EEENS1_19SingleTileSchedulerILb1ELb0ELb0ELi128EEEEEEEEEvNT_6ParamsE)
        /*01f4*/ 	.word	0x00000000


	//----- nvinfo : EIATTR_REGCOUNT
	.align		4
.L_101:
        /*01f8*/ 	.byte	0x04, 0x2f
        /*01fa*/ 	.short	(.L_103 - .L_102)
	.align		4
.L_102:
        /*01fc*/ 	.word	index@(_ZN7cutlass13device_kernelIN5flash11enable_sm90INS1_16FlashAttnBwdSm90INS1_25CollectiveMainloopBwdSm90ILi2ELi2ELi2EN4cute5tupleIJNS5_1CILi1EEES8_S8_EEENS6_IJNS7_ILi64EEENS7_ILi128EEENS7_ILi96EEEEEENS_10bfloat16_tEfNS_4arch4Sm90ELb0ELb0ELb1ELb1ELb0ELb1ELb0ELb0ELi2ELi1ELi2ELi1ELb1EEENS1_24CollectiveEpilogueBwdGQAISD_fSG_Li256ELb1ELb0EEENS1_19SingleTileSchedulerILb1ELb0ELb0ELi128EEEEEEEEEvNT_6ParamsE)
        /*0200*/ 	.word	0x000000a8


	//----- nvinfo : EIATTR_FRAME_SIZE
	.align		4
.L_103:
        /*0204*/ 	.byte	0x04, 0x11
        /*0206*/ 	.short	(.L_105 - .L_104)
	.align		4
.L_104:
        /*0208*/ 	.word	index@(_ZN7cutlass13device_kernelIN5flash11enable_sm90INS1_16FlashAttnBwdSm90INS1_25CollectiveMainloopBwdSm90ILi2ELi2ELi2EN4cute5tupleIJNS5_1CILi1EEES8_S8_EEENS6_IJNS7_ILi64EEENS7_ILi128EEENS7_ILi96EEEEEENS_10bfloat16_tEfNS_4arch4Sm90ELb0ELb0ELb1ELb1ELb0ELb1ELb0ELb0ELi2ELi1ELi2ELi1ELb1EEENS1_24CollectiveEpilogueBwdGQAISD_fSG_Li256ELb1ELb0EEENS1_19SingleTileSchedulerILb1ELb0ELb0ELi128EEEEEEEEEvNT_6ParamsE)
        /*020c*/ 	.word	0x00000000


	//----- nvinfo : EIATTR_REGCOUNT
	.align		4
.L_105:
        /*0210*/ 	.byte	0x04, 0x2f
        /*0212*/ 	.short	(.L_107 - .L_106)
	.align		4
.L_106:
        /*0214*/ 	.word	index@(_ZN7cutlass13device_kernelIN5flash11enable_sm90INS1_16FlashAttnBwdSm90INS1_25CollectiveMainloopBwdSm90ILi2ELi2ELi2EN4cute5tupleIJNS5_1CILi1EEES8_S8_EEENS6_IJNS7_ILi64EEENS7_ILi128EEENS7_ILi96EEEEEENS_10bfloat16_tEfNS_4arch4Sm90ELb0ELb0ELb1ELb1ELb1ELb1ELb0ELb0ELi2ELi1ELi2ELi1ELb1EEENS1_21CollectiveEpilogueBwdISD_SE_SG_Li256ELb1ELb0ELi1EEENS1_19SingleTileSchedulerILb1ELb0ELb0ELi128EEEEEEEEEvNT_6ParamsE)
        /*0218*/ 	.word	0x000000a8


	//----- nvinfo : EIATTR_FRAME_SIZE
	.align		4
.L_107:
        /*021c*/ 	.byte	0x04, 0x11
        /*021e*/ 	.short	(.L_109 - .L_108)
	.align		4
.L_108:
        /*0220*/ 	.word	index@(_ZN7cutlass13device_kernelIN5flash11enable_sm90INS1_16FlashAttnBwdSm90INS1_25CollectiveMainloopBwdSm90ILi2ELi2ELi2EN4cute5tupleIJNS5_1CILi1EEES8_S8_EEENS6_IJNS7_ILi64EEENS7_ILi128EEENS7_ILi96EEEEEENS_10bfloat16_tEfNS_4arch4Sm90ELb0ELb0ELb1ELb1ELb1ELb1ELb0ELb0ELi2ELi1ELi2ELi1ELb1EEENS1_21CollectiveEpilogueBwdISD_SE_SG_Li256ELb1ELb0ELi1EEENS1_19SingleTileSchedulerILb1ELb0ELb0ELi128EEEEEEEEEvNT_6ParamsE)
        /*0224*/ 	.word	0x00000000


	//----- nvinfo : EIATTR_REGCOUNT
	.align		4
.L_109:
        /*0228*/ 	.byte	0x04, 0x2f
        /*022a*/ 	.short	(.L_111 - .L_110)
	.align		4
.L_110:
        /*022c*/ 	.word	index@(_ZN7cutlass13device_kernelIN5flash11enable_sm90INS1_16FlashAttnBwdSm90INS1_25CollectiveMainloopBwdSm90ILi2ELi2ELi2EN4cute5tupleIJNS5_1CILi1EEES8_S8_EEENS6_IJNS7_ILi64EEENS7_ILi128EEENS7_ILi96EEEEEENS_10bfloat16_tEfNS_4arch4Sm90ELb0ELb0ELb1ELb1ELb0ELb1ELb0ELb0ELi2ELi1ELi2ELi1ELb1EEENS1_21CollectiveEpilogueBwdISD_SE_SG_Li256ELb1ELb0ELi1EEENS1_19SingleTileSchedulerILb1ELb0ELb0ELi128EEEEEEEEEvNT_6ParamsE)
        /*0230*/ 	.word	0x000000a8


	//----- nvinfo : EIATTR_FRAME_SIZE
	.align		4
.L_111:
        /*0234*/ 	.byte	0x04, 0x11
        /*0236*/ 	.short	(.L_113 - .L_112)
	.align		4
.L_112:
        /*0238*/ 	.word	index@(_ZN7cutlass13device_kernelIN5flash11enable_sm90INS1_16FlashAttnBwdSm90INS1_25CollectiveMainloopBwdSm90ILi2ELi2ELi2EN4cute5tupleIJNS5_1CILi1EEES8_S8_EEENS6_IJNS7_ILi64EEENS7_ILi128EEENS7_ILi96EEEEEENS_10bfloat16_tEfNS_4arch4Sm90ELb0ELb0ELb1ELb1ELb0ELb1ELb0ELb0ELi2ELi1ELi2ELi1ELb1EEENS1_21CollectiveEpilogueBwdISD_SE_SG_Li256ELb1ELb0ELi1EEENS1_19SingleTileSchedulerILb1ELb0ELb0ELi128EEEEEEEEEvNT_6ParamsE)
        /*023c*/ 	.word	0x00000000


	//----- nvinfo : EIATTR_REGCOUNT
	.align		4
.L_113:
        /*0240*/ 	.byte	0x04, 0x2f
        /*0242*/ 	.short	(.L_115 - .L_114)
	.align		4
.L_114:
        /*0244*/ 	.word	index@(_ZN7cutlass13device_kernelIN5flash11enable_sm90INS1_16FlashAttnBwdSm90INS1_25CollectiveMainloopBwdSm90ILi2ELi2ELi2EN4cute5tupleIJNS5_1CILi1EEES8_S8_EEENS6_IJNS7_ILi64EEENS7_ILi128EEENS7_ILi96EEEEEENS_10bfloat16_tEfNS_4arch4Sm90ELb0ELb0ELb1ELb0ELb1ELb1ELb0ELb0ELi2ELi1ELi2ELi1ELb1EEENS1_24CollectiveEpilogueBwdGQAISD_fSG_Li256ELb0ELb1EEENS1_19SingleTileSchedulerILb0ELb0ELb0ELi128EEEEEEEEEvNT_6ParamsE)
        /*0248*/ 	.word	0x000000a8


	//----- nvinfo : EIATTR_FRAME_SIZE
	.align		4
.L_115:
        /*024c*/ 	.byte	0x04, 0x11
        /*024e*/ 	.short	(.L_117 - .L_116)
	.align		4
.L_116:
        /*0250*/ 	.word	index@(_ZN7cutlass13device_kernelIN5flash11enable_sm90INS1_16FlashAttnBwdSm90INS1_25CollectiveMainloopBwdSm90ILi2ELi2ELi2EN4cute5tupleIJNS5_1CILi1EEES8_S8_EEENS6_IJNS7_ILi64EEENS7_ILi128EEENS7_ILi96EEEEEENS_10bfloat16_tEfNS_4arch4Sm90ELb0ELb0ELb1ELb0ELb1ELb1ELb0ELb0ELi2ELi1ELi2ELi1ELb1EEENS1_24CollectiveEpilogueBwdGQAISD_fSG_Li256ELb0ELb1EEENS1_19SingleTileSchedulerILb0ELb0ELb0ELi128EEEEEEEEEvNT_6ParamsE)
        /*0254*/ 	.word	0x00000000


	//----- nvinfo : EIATTR_REGCOUNT
	.align		4
.L_117:
        /*0258*/ 	.byte	0x04, 0x2f
        /*025a*/ 	.short	(.L_119 - .L_118)
	.align		4
.L_118:
        /*025c*/ 	.word	index@(_ZN7cutlass13device_kernelIN5flash11enable_sm90INS1_16FlashAttnBwdSm90INS1_25CollectiveMainloopBwdSm90ILi2ELi2ELi2EN4cute5tupleIJNS5_1CILi1EEES8_S8_EEENS6_IJNS7_ILi64EEENS7_ILi128EEENS7_ILi96EEEEEENS_10bfloat16_tEfNS_4arch4Sm90ELb0ELb0ELb1ELb0ELb0ELb1ELb0ELb0ELi2ELi1ELi2ELi1ELb1EEENS1_24CollectiveEpilogueBwdGQAISD_fSG_Li256ELb0ELb0EEENS1_19SingleTileSchedulerILb0ELb0ELb0ELi128EEEEEEEEEvNT_6ParamsE)
        /*0260*/ 	.word	0x000000a8


	//----- nvinfo : EIATTR_FRAME_SIZE
	.align		4
.L_119:
        /*0264*/ 	.byte	0x04, 0x11
        /*0266*/ 	.short	(.L_121 - .L_120)
	.align		4
.L_120:
        /*0268*/ 	.word	index@(_ZN7cutlass13device_kernelIN5flash11enable_sm90INS1_16FlashAttnBwdSm90INS1_25CollectiveMainloopBwdSm90ILi2ELi2ELi2EN4cute5tupleIJNS5_1CILi1EEES8_S8_EEENS6_IJNS7_ILi64EEENS7_ILi128EEENS7_ILi96EEEEEENS_10bfloat16_tEfNS_4arch4Sm90ELb0ELb0ELb1ELb0ELb0ELb1ELb0ELb0ELi2ELi1ELi2ELi1ELb1EEENS1_24CollectiveEpilogueBwdGQAISD_fSG_Li256ELb0ELb0EEENS1_19SingleTileSchedulerILb0ELb0ELb0ELi128EEEEEEEEEvNT_6ParamsE)
        /*026c*/ 	.word	0x00000000


	//----- nvinfo : EIATTR_REGCOUNT
	.align		4
.L_121:
        /*0270*/ 	.byte	0x04, 0x2f
        /*0272*/ 	.short	(.L_123 - .L_122)
	.align		4
.L_122:
        /*0274*/ 	.word	index@(_ZN7cutlass13device_kernelIN5flash11enable_sm90INS1_16FlashAttnBwdSm90INS1_25CollectiveMainloopBwdSm90ILi2ELi2ELi2EN4cute5tupleIJNS5_1CILi1EEES8_S8_EEENS6_IJNS7_ILi64EEENS7_ILi128EEENS7_ILi96EEEEEENS_10bfloat16_tEfNS_4arch4Sm90ELb0ELb0ELb1ELb0ELb1ELb1ELb0ELb0ELi2ELi1ELi2ELi1ELb1EEENS1_21CollectiveEpilogueBwdISD_SE_SG_Li256ELb0ELb0ELi1EEENS1_19SingleTileSchedulerILb0ELb0ELb0ELi128EEEEEEEEEvNT_6ParamsE)
        /*0278*/ 	.word	0x000000a8


	//----- nvinfo : EIATTR_FRAME_SIZE
	.align		4
.L_123:
        /*027c*/ 	.byte	0x04, 0x11
        /*027e*/ 	.short	(.L_125 - .L_124)
	.align		4
.L_124:
        /*0280*/ 	.word	index@(_ZN7cutlass13device_kernelIN5flash11enable_sm90INS1_16FlashAttnBwdSm90INS1_25CollectiveMainloopBwdSm90ILi2ELi2ELi2EN4cute5tupleIJNS5_1CILi1EEES8_S8_EEENS6_IJNS7_ILi64EEENS7_ILi128EEENS7_ILi96EEEEEENS_10bfloat16_tEfNS_4arch4Sm90ELb0ELb0ELb1ELb0ELb1ELb1ELb0ELb0ELi2ELi1ELi2ELi1ELb1EEENS1_21CollectiveEpilogueBwdISD_SE_SG_Li256ELb0ELb0ELi1EEENS1_19SingleTileSchedulerILb0ELb0ELb0ELi128EEEEEEEEEvNT_6ParamsE)
        /*0284*/ 	.word	0x00000000


	//----- nvinfo : EIATTR_REGCOUNT
	.align		4
.L_125:
        /*0288*/ 	.byte	0x04, 0x2f
        /*028a*/ 	.short	(.L_127 - .L_126)
	.align		4
.L_126:
        /*028c*/ 	.word	index@(_ZN7cutlass13device_kernelIN5flash11enable_sm90INS1_16FlashAttnBwdSm90INS1_25CollectiveMainloopBwdSm90ILi2ELi2ELi2EN4cute5tupleIJNS5_1CILi1EEES8_S8_EEENS6_IJNS7_ILi64EEENS7_ILi128EEENS7_ILi96EEEEEENS_10bfloat16_tEfNS_4arch4Sm90ELb0ELb0ELb1ELb0ELb0ELb1ELb0ELb0ELi2ELi1ELi2ELi1ELb1EEENS1_21CollectiveEpilogueBwdISD_SE_SG_Li256ELb0ELb0ELi1EEENS1_19SingleTileSchedulerILb0ELb0ELb0ELi128EEEEEEEEEvNT_6ParamsE)
        /*0290*/ 	.word	0x000000a8


	//----- nvinfo : EIATTR_FRAME_SIZE
	.align		4
.L_127:
        /*0294*/ 	.byte	0x04, 0x11
        /*0296*/ 	.short	(.L_129 - .L_128)
	.align		4
.L_128:
        /*0298*/ 	.word	index@(_ZN7cutlass13device_kernelIN5flash11enable_sm90INS1_16FlashAttnBwdSm90INS1_25CollectiveMainloopBwdSm90ILi2ELi2ELi2EN4cute5tupleIJNS5_1CILi1EEES8_S8_EEENS6_IJNS7_ILi64EEENS7_ILi128EEENS7_ILi96EEEEEENS_10bfloat16_tEfNS_4arch4Sm90ELb0ELb0ELb1ELb0ELb0ELb1ELb0ELb0ELi2ELi1ELi2ELi1ELb1EEENS1_21CollectiveEpilogueBwdISD_SE_SG_Li256ELb0ELb0ELi1EEENS1_19SingleTileSchedulerILb0ELb0ELb0ELi128EEEEEEEEEvNT_6ParamsE)
        /*029c*/ 	.word	0x00000000


	//----- nvinfo : EIATTR_MIN_STACK_SIZE
	.align		4
.L_129:
        /*02a0*/ 	.byte	0x04, 0x12
        /*02a2*/ 	.short	(.L_131 - .L_130)
	.align		4
.L_130:
        /*02a4*/ 	.word	index@(_ZN7cutlass13device_kernelIN5flash11enable_sm90INS1_16FlashAttnBwdSm90INS1_25CollectiveMainloopBwdSm90ILi2ELi2ELi2EN4cute5tupleIJNS5_1CILi1EEES8_S8_EEENS6_IJNS7_ILi64EEENS7_ILi128EEENS7_ILi96EEEEEENS_10bfloat16_tEfNS_4arch4Sm90ELb0ELb0ELb1ELb0ELb0ELb1ELb0ELb0ELi2ELi1ELi2ELi1ELb1EEENS1_21CollectiveEpilogueBwdISD_SE_SG_Li256ELb0ELb0ELi1EEENS1_19SingleTileSchedulerILb0ELb0ELb0ELi128EEEEEEEEEvNT_6ParamsE)
        /*02a8*/ 	.word	0x00000000


	//----- nvinfo : EIATTR_MIN_STACK_SIZE
	.align		4
.L_131:
        /*02ac*/ 	.byte	0x04, 0x12
        /*02ae*/ 	.short	(.L_133 - .L_132)
	.align		4
.L_132:
        /*02b0*/ 	.word	index@(_ZN7cutlass13device_kernelIN5flash11enable_sm90INS1_16FlashAttnBwdSm90INS1_25CollectiveMainloopBwdSm90ILi2ELi2ELi2EN4cute5tupleIJNS5_1CILi1EEES8_S8_EEENS6_IJNS7_ILi64EEENS7_ILi128EEENS7_ILi96EEEEEENS_10bfloat16_tEfNS_4arch4Sm90ELb0ELb0ELb1ELb0ELb1ELb1ELb0ELb0ELi2ELi1ELi2ELi1ELb1EEENS1_21CollectiveEpilogueBwdISD_SE_SG_Li256ELb0ELb0ELi1EEENS1_19SingleTileSchedulerILb0ELb0ELb0ELi128EEEEEEEEEvNT_6ParamsE)
        /*02b4*/ 	.word	0x00000000


	//----- nvinfo : EIATTR_MIN_STACK_SIZE
	.align		4
.L_133:
        /*02b8*/ 	.byte	0x04, 0x12
        /*02ba*/ 	.short	(.L_135 - .L_134)
	.align		4
.L_134:
        /*02bc*/ 	.word	index@(_ZN7cutlass13device_kernelIN5flash11enable_sm90INS1_16FlashAttnBwdSm90INS1_25CollectiveMainloopBwdSm90ILi2ELi2ELi2EN4cute5tupleIJNS5_1CILi1EEES8_S8_EEENS6_IJNS7_ILi64EEENS7_ILi128EEENS7_ILi96EEEEEENS_10bfloat16_tEfNS_4arch4Sm90ELb0ELb0ELb1ELb0ELb0ELb1ELb0ELb0ELi2ELi1ELi2ELi1ELb1EEENS1_24CollectiveEpilogueBwdGQAISD_fSG_Li256ELb0ELb0EEENS1_19SingleTileSchedulerILb0ELb0ELb0ELi128EEEEEEEEEvNT_6ParamsE)
        /*02c0*/ 	.word	0x00000000


	//----- nvinfo : EIATTR_MIN_STACK_SIZE
	.align		4
.L_135:
        /*02c4*/ 	.byte	0x04, 0x12
        /*02c6*/ 	.short	(.L_137 - .L_136)
	.align		4
.L_136:
        /*02c8*/ 	.word	index@(_ZN7cutlass13device_kernelIN5flash11enable_sm90INS1_16FlashAttnBwdSm90INS1_25CollectiveMainloopBwdSm90ILi2ELi2ELi2EN4cute5tupleIJNS5_1CILi1EEES8_S8_EEENS6_IJNS7_ILi64EEENS7_ILi128EEENS7_ILi96EEEEEENS_10bfloat16_tEfNS_4arch4Sm90ELb0ELb0ELb1ELb0ELb1ELb1ELb0ELb0ELi2ELi1ELi2ELi1ELb1EEENS1_24CollectiveEpilogueBwdGQAISD_fSG_Li256ELb0ELb1EEENS1_19SingleTileSchedulerILb0ELb0ELb0ELi128EEEEEEEEEvNT_6ParamsE)
        /*02cc*/ 	.word	0x00000000


	//----- nvinfo : EIATTR_MIN_STACK_SIZE
	.align		4
.L_137:
        /*02d0*/ 	.byte	0x04, 0x12
        /*02d2*/ 	.short	(.L_139 - .L_138)
	.align		4
.L_138:
        /*02d4*/ 	.word	index@(_ZN7cutlass13device_kernelIN5flash11enable_sm90INS1_16FlashAttnBwdSm90INS1_25CollectiveMainloopBwdSm90ILi2ELi2ELi2EN4cute5tupleIJNS5_1CILi1EEES8_S8_EEENS6_IJNS7_ILi64EEENS7_ILi128EEENS7_ILi96EEEEEENS_10bfloat16_tEfNS_4arch4Sm90ELb0ELb0ELb1ELb1ELb0ELb1ELb0ELb0ELi2ELi1ELi2ELi1ELb1EEENS1_21CollectiveEpilogueBwdISD_SE_SG_Li256ELb1ELb0ELi1EEENS1_19SingleTileSchedulerILb1ELb0ELb0ELi128EEEEEEEEEvNT_6ParamsE)
        /*02d8*/ 	.word	0x00000000


	//----- nvinfo : EIATTR_MIN_STACK_SIZE
	.align		4
.L_139:
        /*02dc*/ 	.byte	0x04, 0x12
        /*02de*/ 	.short	(.L_141 - .L_140)
	.align		4
.L_140:
        /*02e0*/ 	.word	index@(_ZN7cutlass13device_kernelIN5flash11enable_sm90INS1_16FlashAttnBwdSm90INS1_25CollectiveMainloopBwdSm90ILi2ELi2ELi2EN4cute5tupleIJNS5_1CILi1EEES8_S8_EEENS6_IJNS7_ILi64EEENS7_ILi128EEENS7_ILi96EEEEEENS_10bfloat16_tEfNS_4arch4Sm90ELb0ELb0ELb1ELb1ELb1ELb1ELb0ELb0ELi2ELi1ELi2ELi1ELb1EEENS1_21CollectiveEpilogueBwdISD_SE_SG_Li256ELb1ELb0ELi1EEENS1_19SingleTileSchedulerILb1ELb0ELb0ELi128EEEEEEEEEvNT_6ParamsE)
        /*02e4*/ 	.word	0x00000000


	//----- nvinfo : EIATTR_MIN_STACK_SIZE
	.align		4
.L_141:
        /*02e8*/ 	.byte	0x04, 0x12
        /*02ea*/ 	.short	(.L_143 - .L_142)
	.align		4
.L_142:
        /*02ec*/ 	.word	index@(_ZN7cutlass13device_kernelIN5flash11enable_sm90INS1_16FlashAttnBwdSm90INS1_25CollectiveMainloopBwdSm90ILi2ELi2ELi2EN4cute5tupleIJNS5_1CILi1EEES8_S8_EEENS6_IJNS7_ILi64EEENS7_ILi128EEENS7_ILi96EEEEEENS_10bfloat16_tEfNS_4arch4Sm90ELb0ELb0ELb1ELb1ELb0ELb1ELb0ELb0ELi2ELi1ELi2ELi1ELb1EEENS1_24CollectiveEpilogueBwdGQAISD_fSG_Li256ELb1ELb0EEENS1_19SingleTileSchedulerILb1ELb0ELb0ELi128EEEEEEEEEvNT_6ParamsE)
        /*02f0*/ 	.word	0x00000000


	//----- nvinfo : EIATTR_MIN_STACK_SIZE
	.align		4
.L_143:
        /*02f4*/ 	.byte	0x04, 0x12
        /*02f6*/ 	.short	(.L_145 - .L_144)
	.align		4
.L_144:
        /*02f8*/ 	.word	index@(_ZN7cutlass13device_kernelIN5flash11enable_sm90INS1_16FlashAttnBwdSm90INS1_25CollectiveMainloopBwdSm90ILi2ELi2ELi2EN4cute5tupleIJNS5_1CILi1EEES8_S8_EEENS6_IJNS7_ILi64EEENS7_ILi128EEENS7_ILi96EEEEEENS_10bfloat16_tEfNS_4arch4Sm90ELb0ELb0ELb1ELb1ELb1ELb1ELb0ELb0ELi2ELi1ELi2ELi1ELb1EEENS1_24CollectiveEpilogueBwdGQAISD_fSG_Li256ELb1ELb1EEENS1_19SingleTileSchedulerILb1ELb0ELb0ELi128EEEEEEEEEvNT_6ParamsE)
        /*02fc*/ 	.word	0x00000000


	//----- nvinfo : EIATTR_MIN_STACK_SIZE
	.align		4
.L_145:
        /*0300*/ 	.byte	0x04, 0x12
        /*0302*/ 	.short	(.L_147 - .L_146)
	.align		4
.L_146:
        /*0304*/ 	.word	index@(_ZN7cutlass13device_kernelIN5flash11enable_sm90INS1_16FlashAttnBwdSm90INS1_25CollectiveMainloopBwdSm90ILi2ELi2ELi2EN4cute5tupleIJNS5_1CILi1EEES8_S8_EEENS6_IJNS7_ILi64EEENS7_ILi128EEENS7_ILi96EEEEEENS_10bfloat16_tEfNS_4arch4Sm90ELb0ELb1ELb1ELb0ELb0ELb1ELb0ELb0ELi2ELi1ELi2ELi1ELb1EEENS1_21CollectiveEpilogueBwdISD_SE_SG_Li256ELb0ELb0ELi1EEENS1_19SingleTileSchedulerILb0ELb0ELb0ELi128EEEEEEEEEvNT_6ParamsE)
        /*0308*/ 	.word	0x00000008


	//----- nvinfo : EIATTR_MIN_STACK_SIZE
	.align		4
.L_147:
        /*030c*/ 	.byte	0x04, 0x12
        /*030e*/ 	.short	(.L_149 - .L_148)
	.align		4
.L_148:
        /*0310*/ 	.word	index@(_ZN7cutlass13device_kernelIN5flash11enable_sm90INS1_16FlashAttnBwdSm90INS1_25CollectiveMainloopBwdSm90ILi2ELi2ELi2EN4cute5tupleIJNS5_1CILi1EEES8_S8_EEENS6_IJNS7_ILi64EEENS7_ILi128EEENS7_ILi96EEEEEENS_10bfloat16_tEfNS_4arch4Sm90ELb0ELb1ELb1ELb0ELb1ELb1ELb0ELb0ELi2ELi1ELi2ELi1ELb1EEENS1_21CollectiveEpilogueBwdISD_SE_SG_Li256ELb0ELb0ELi1EEENS1_19SingleTileSchedulerILb0ELb0ELb0ELi128EEEEEEEEEvNT_6ParamsE)
        /*0314*/ 	.word	0x00000008


	//----- nvinfo : EIATTR_MIN_STACK_SIZE
	.align		4
.L_149:
        /*0318*/ 	.byte	0x04, 0x12
        /*031a*/ 	.short	(.L_151 - .L_150)
	.align		4
.L_150:
        /*031c*/ 	.word	index@(_ZN7cutlass13device_kernelIN5flash11enable_sm90INS1_16FlashAttnBwdSm90INS1_25CollectiveMainloopBwdSm90ILi2ELi2ELi2EN4cute5tupleIJNS5_1CILi1EEES8_S8_EEENS6_IJNS7_ILi64EEENS7_ILi128EEENS7_ILi96EEEEEENS_10bfloat16_tEfNS_4arch4Sm90ELb0ELb1ELb1ELb0ELb0ELb1ELb0ELb0ELi2ELi1ELi2ELi1ELb1EEENS1_24CollectiveEpilogueBwdGQAISD_fSG_Li256ELb0ELb0EEENS1_19SingleTileSchedulerILb0ELb0ELb0ELi128EEEEEEEEEvNT_6ParamsE)
        /*0320*/ 	.word	0x00000008


	//----- nvinfo : EIATTR_MIN_STACK_SIZE
	.align		4
.L_151:
        /*0324*/ 	.byte	0x04, 0x12
        /*0326*/ 	.short	(.L_153 - .L_152)
	.align		4
.L_152:
        /*0328*/ 	.word	index@(_ZN7cutlass13device_kernelIN5flash11enable_sm90INS1_16FlashAttnBwdSm90INS1_25CollectiveMainloopBwdSm90ILi2ELi2ELi2EN4cute5tupleIJNS5_1CILi1EEES8_S8_EEENS6_IJNS7_ILi64EEENS7_ILi128EEENS7_ILi96EEEEEENS_10bfloat16_tEfNS_4arch4Sm90ELb0ELb1ELb1ELb0ELb1ELb1ELb0ELb0ELi2ELi1ELi2ELi1ELb1EEENS1_24CollectiveEpilogueBwdGQAISD_fSG_Li256ELb0ELb1EEENS1_19SingleTileSchedulerILb0ELb0ELb0ELi128EEEEEEEEEvNT_6ParamsE)
        /*032c*/ 	.word	0x00000008


	//----- nvinfo : EIATTR_MIN_STACK_SIZE
	.align		4
.L_153:
        /*0330*/ 	.byte	0x04, 0x12
        /*0332*/ 	.short	(.L_155 - .L_154)
	.align		4
.L_154:
        /*0334*/ 	.word	index@(_ZN7cutlass13device_kernelIN5flash11enable_sm90INS1_16FlashAttnBwdSm90INS1_25CollectiveMainloopBwdSm90ILi2ELi2ELi2EN4cute5tupleIJNS5_1CILi1EEES8_S8_EEENS6_IJNS7_ILi64EEENS7_ILi128EEENS7_ILi96EEEEEENS_10bfloat16_tEfNS_4arch4Sm90ELb0ELb1ELb1ELb1ELb0ELb1ELb0ELb0ELi2ELi1ELi2ELi1ELb1EEENS1_21CollectiveEpilogueBwdISD_SE_SG_Li256ELb1ELb0ELi1EEENS1_19SingleTileSchedulerILb1ELb0ELb0ELi128EEEEEEEEEvNT_6ParamsE)
        /*0338*/ 	.word	0x00000010


	//----- nvinfo : EIATTR_MIN_STACK_SIZE
	.align		4
.L_155:
        /*033c*/ 	.byte	0x04, 0x12
        /*033e*/ 	.short	(.L_157 - .L_156)
	.align		4
.L_156:
        /*0340*/ 	.word	index@(_ZN7cutlass13device_kernelIN5flash11enable_sm90INS1_16FlashAttnBwdSm90INS1_25CollectiveMainloopBwdSm90ILi2ELi2ELi2EN4cute5tupleIJNS5_1CILi1EEES8_S8_EEENS6_IJNS7_ILi64EEENS7_ILi128EEENS7_ILi96EEEEEENS_10bfloat16_tEfNS_4arch4Sm90ELb0ELb1ELb1ELb1ELb1ELb1ELb0ELb0ELi2ELi1ELi2ELi1ELb1EEENS1_21CollectiveEpilogueBwdISD_SE_SG_Li256ELb1ELb0ELi1EEENS1_19SingleTileSchedulerILb1ELb0ELb0ELi128EEEEEEEEEvNT_6ParamsE)
        /*0344*/ 	.word	0x00000010


	//----- nvinfo : EIATTR_MIN_STACK_SIZE
	.align		4
.L_157:
        /*0348*/ 	.byte	0x04, 0x12
        /*034a*/ 	.short	(.L_159 - .L_158)
	.align		4
.L_158:
        /*034c*/ 	.word	index@(_ZN7cutlass13device_kernelIN5flash11enable_sm90INS1_16FlashAttnBwdSm90INS1_25CollectiveMainloopBwdSm90ILi2ELi2ELi2EN4cute5tupleIJNS5_1CILi1EEES8_S8_EEENS6_IJNS7_ILi64EEENS7_ILi128EEENS7_ILi96EEEEEENS_10bfloat16_tEfNS_4arch4Sm90ELb0ELb1ELb1ELb1ELb0ELb1ELb0ELb0ELi2ELi1ELi2ELi1ELb1EEENS1_24CollectiveEpilogueBwdGQAISD_fSG_Li256ELb1ELb0EEENS1_19SingleTileSchedulerILb1ELb0ELb0ELi128EEEEEEEEEvNT_6ParamsE)
        /*0350*/ 	.word	0x00000010


	//----- nvinfo : EIATTR_MIN_STACK_SIZE
	.align		4
.L_159:
        /*0354*/ 	.byte	0x04, 0x12
        /*0356*/ 	.short	(.L_161 - .L_160)
	.align		4
.L_160:
        /*0358*/ 	.word	index@(_ZN7cutlass13device_kernelIN5flash11enable_sm90INS1_16FlashAttnBwdSm90INS1_25CollectiveMainloopBwdSm90ILi2ELi2ELi2EN4cute5tupleIJNS5_1CILi1EEES8_S8_EEENS6_IJNS7_ILi64EEENS7_ILi128EEENS7_ILi96EEEEEENS_10bfloat16_tEfNS_4arch4Sm90ELb0ELb1ELb1ELb1ELb1ELb1ELb0ELb0ELi2ELi1ELi2ELi1ELb1EEENS1_24CollectiveEpilogueBwdGQAISD_fSG_Li256ELb1ELb1EEENS1_19SingleTileSchedulerILb1ELb0ELb0ELi128EEEEEEEEEvNT_6ParamsE)
        /*035c*/ 	.word	0x00000010


	//----- nvinfo : EIATTR_MIN_STACK_SIZE
	.align		4
.L_161:
        /*0360*/ 	.byte	0x04, 0x12
        /*0362*/ 	.short	(.L_163 - .L_162)
	.align		4
.L_162:
        /*0364*/ 	.word	index@(_ZN7cutlass13device_kernelIN5flash11enable_sm90INS1_16FlashAttnBwdSm90INS1_25CollectiveMainloopBwdSm90ILi2ELi2ELi2EN4cute5tupleIJNS5_1CILi1EEES8_S8_EEENS6_IJNS7_ILi64EEENS7_ILi128EEENS7_ILi96EEEEEENS_10bfloat16_tEfNS_4arch4Sm90ELb1ELb0ELb1ELb0ELb0ELb1ELb0ELb0ELi2ELi1ELi2ELi1ELb1EEENS1_21CollectiveEpilogueBwdISD_SE_SG_Li256ELb0ELb0ELi1EEENS1_25SingleTileBwdLPTSchedulerILb0ELi128ELb0EEEEEEEEEvNT_6ParamsE)
        /*0368*/ 	.word	0x00000008


	//----- nvinfo : EIATTR_MIN_STACK_SIZE
	.align		4
.L_163:
        /*036c*/ 	.byte	0x04, 0x12
        /*036e*/ 	.short	(.L_165 - .L_164)
	.align		4
.L_164:
        /*0370*/ 	.word	index@(_ZN7cutlass13device_kernelIN5flash11enable_sm90INS1_16FlashAttnBwdSm90INS1_25CollectiveMainloopBwdSm90ILi2ELi2ELi2EN4cute5tupleIJNS5_1CILi1EEES8_S8_EEENS6_IJNS7_ILi64EEENS7_ILi128EEENS7_ILi96EEEEEENS_10bfloat16_tEfNS_4arch4Sm90ELb1ELb0ELb1ELb0ELb1ELb1ELb0ELb0ELi2ELi1ELi2ELi1ELb1EEENS1_21CollectiveEpilogueBwdISD_SE_SG_Li256ELb0ELb0ELi1EEENS1_25SingleTileBwdLPTSchedulerILb0ELi128ELb1EEEEEEEEEvNT_6ParamsE)
        /*0374*/ 	.word	0x00000008


	//----- nvinfo : EIATTR_MIN_STACK_SIZE
	.align		4
.L_165:
        /*0378*/ 	.byte	0x04, 0x12
        /*037a*/ 	.short	(.L_167 - .L_166)
	.align		4
.L_166:
        /*037c*/ 	.word	index@(_ZN7cutlass13device_kernelIN5flash11enable_sm90INS1_16FlashAttnBwdSm90INS1_25CollectiveMainloopBwdSm90ILi2ELi2ELi2EN4cute5tupleIJNS5_1CILi1EEES8_S8_EEENS6_IJNS7_ILi64EEENS7_ILi128EEENS7_ILi96EEEEEENS_10bfloat16_tEfNS_4arch4Sm90ELb1ELb0ELb1ELb0ELb0ELb1ELb0ELb0ELi2ELi1ELi2ELi1ELb1EEENS1_24CollectiveEpilogueBwdGQAISD_fSG_Li256ELb0ELb0EEENS1_25SingleTileBwdLPTSchedulerILb0ELi128ELb0EEEEEEEEEvNT_6ParamsE)
        /*0380*/ 	.word	0x00000008


	//----- nvinfo : EIATTR_MIN_STACK_SIZE
	.align		4
.L_167:
        /*0384*/ 	.byte	0x04, 0x12
        /*0386*/ 	.short	(.L_169 - .L_168)
	.align		4
.L_168:
        /*0388*/ 	.word	index@(_ZN7cutlass13device_kernelIN5flash11enable_sm90INS1_16FlashAttnBwdSm90INS1_25CollectiveMainloopBwdSm90ILi2ELi2ELi2EN4cute5tupleIJNS5_1CILi1EEES8_S8_EEENS6_IJNS7_ILi64EEENS7_ILi128EEENS7_ILi96EEEEEENS_10bfloat16_tEfNS_4arch4Sm90ELb1ELb0ELb1ELb0ELb1ELb1ELb0ELb0ELi2ELi1ELi2ELi1ELb1EEENS1_24CollectiveEpilogueBwdGQAISD_fSG_Li256ELb0ELb1EEENS1_25SingleTileBwdLPTSchedulerILb0ELi128ELb1EEEEEEEEEvNT_6ParamsE)
        /*038c*/ 	.word	0x00000008


	//----- nvinfo : EIATTR_MIN_STACK_SIZE
	.align		4
.L_169:
        /*0390*/ 	.byte	0x04, 0x12
        /*0392*/ 	.short	(.L_171 - .L_170)
	.align		4
.L_170:
        /*0394*/ 	.word	index@(_ZN7cutlass13device_kernelIN5flash22FlashAttnBwdPreprocessIN4cute5tupleIJNS3_1CILi64EEENS5_ILi96EEEEEENS_10bfloat16_tEfNS_4arch4Sm90ELb1ELb0EEEEEvNT_6ParamsE)
        /*0398*/ 	.word	0x00000000


	//----- nvinfo : EIATTR_MIN_STACK_SIZE
	.align		4
.L_171:
        /*039c*/ 	.byte	0x04, 0x12
        /*039e*/ 	.short	(.L_173 - .L_172)
	.align		4
.L_172:
        /*03a0*/ 	.word	index@(_ZN7cutlass13device_kernelIN5flash11enable_sm90INS1_16FlashAttnBwdSm90INS1_25CollectiveMainloopBwdSm90ILi2ELi2ELi2EN4cute5tupleIJNS5_1CILi1EEES8_S8_EEENS6_IJNS7_ILi64EEENS7_ILi128EEENS7_ILi96EEEEEENS_10bfloat16_tEfNS_4arch4Sm90ELb1ELb0ELb1ELb1ELb0ELb1ELb0ELb0ELi2ELi1ELi2ELi1ELb1EEENS1_21CollectiveEpilogueBwdISD_SE_SG_Li256ELb1ELb0ELi1EEENS1_25SingleTileBwdLPTSchedulerILb1ELi128ELb0EEEEEEEEEvNT_6ParamsE)
        /*03a4*/ 	.word	0x00000008


	//----- nvinfo : EIATTR_MIN_STACK_SIZE
	.align		4
.L_173:
        /*03a8*/ 	.byte	0x04, 0x12
        /*03aa*/ 	.short	(.L_175 - .L_174)
	.align		4
.L_174:
        /*03ac*/ 	.word	index@(_ZN7cutlass13device_kernelIN5flash11enable_sm90INS1_16FlashAttnBwdSm90INS1_25CollectiveMainloopBwdSm90ILi2ELi2ELi2EN4cute5tupleIJNS5_1CILi1EEES8_S8_EEENS6_IJNS7_ILi64EEENS7_ILi128EEENS7_ILi96EEEEEENS_10bfloat16_tEfNS_4arch4Sm90ELb1ELb0ELb1ELb1ELb1ELb1ELb0ELb0ELi2ELi1ELi2ELi1ELb1EEENS1_21CollectiveEpilogueBwdISD_SE_SG_Li256ELb1ELb0ELi1EEENS1_25SingleTileBwdLPTSchedulerILb1ELi128ELb1EEEEEEEEEvNT_6ParamsE)
        /*03b0*/ 	.word	0x00000008


	//----- nvinfo : EIATTR_MIN_STACK_SIZE
	.align		4
.L_175:
        /*03b4*/ 	.byte	0x04, 0x12
        /*03b6*/ 	.short	(.L_177 - .L_176)
	.align		4
.L_176:
        /*03b8*/ 	.word	index@(_ZN7cutlass13device_kernelIN5flash11enable_sm90INS1_16FlashAttnBwdSm90INS1_25CollectiveMainloopBwdSm90ILi2ELi2ELi2EN4cute5tupleIJNS5_1CILi1EEES8_S8_EEENS6_IJNS7_ILi64EEENS7_ILi128EEENS7_ILi96EEEEEENS_10bfloat16_tEfNS_4arch4Sm90ELb1ELb0ELb1ELb1ELb0ELb1ELb0ELb0ELi2ELi1ELi2ELi1ELb1EEENS1_24CollectiveEpilogueBwdGQAISD_fSG_Li256ELb1ELb0EEENS1_25SingleTileBwdLPTSchedulerILb1ELi128ELb0EEEEEEEEEvNT_6ParamsE)
        /*03bc*/ 	.word	0x00000008


	//----- nvinfo : EIATTR_MIN_STACK_SIZE
	.align		4
.L_177:
        /*03c0*/ 	.byte	0x04, 0x12
        /*03c2*/ 	.short	(.L_179 - .L_178)
	.align		4
.L_178:
        /*03c4*/ 	.word	index@(_ZN7cutlass13device_kernelIN5flash32FlashAttnBwdPostprocessConvertdQIN4cute5tupleIJNS3_1CILi128EEENS5_ILi96EEEEEENS_10bfloat16_tEfNS_4arch4Sm90ELi256ENS3_8TiledMMAINS3_8MMA_AtomIJNS3_4SM904GMMA27MMA_64x96x16_F32BF16BF16_RSILNSF_5MajorE0ELSH_1ELNSF_7ScaleInE1ELSI_1EEEEEENS3_6LayoutINS4_IJNS5_ILi2EEENS5_ILi1EEESN_EEENS4_IJSN_NS5_ILi0EEESP_EEEEENS4_IJNS3_10UnderscoreESS_SS_EEEEELb0EEEEEvNT_6ParamsE)
        /*03c8*/ 	.word	0x00000000


	//----- nvinfo : EIATTR_MIN_STACK_SIZE
	.align		4
.L_179:
        /*03cc*/ 	.byte	0x04, 0x12
        /*03ce*/ 	.short	(.L_181 - .L_180)
	.align		4
.L_180:
        /*03d0*/ 	.word	index@(_ZN7cutlass13device_kernelIN5flash32FlashAttnBwdPostprocessConvertdQIN4cute5tupleIJNS3_1CILi64EEENS5_ILi96EEEEEENS_10bfloat16_tEfNS_4arch4Sm90ELi256ENS3_8TiledMMAINS3_8MMA_AtomIJNS3_4SM904GMMA27MMA_64x16x16_F32BF16BF16_SSILNSF_5MajorE0ELSH_1ELNSF_7ScaleInE1ELSI_1EEEEEENS3_6LayoutINS4_IJNS5_ILi1EEENS5_ILi2EEESM_EEENS4_IJNS5_ILi0EEESM_SP_EEEEENS4_IJNS3_10UnderscoreESS_SS_EEEEELb0EEEEEvNT_6ParamsE)
        /*03d4*/ 	.word	0x00000000


	//----- nvinfo : EIATTR_MIN_STACK_SIZE
	.align		4
.L_181:
        /*03d8*/ 	.byte	0x04, 0x12
        /*03da*/ 	.short	(.L_183 - .L_182)
	.align		4
.L_182:
        /*03dc*/ 	.word	index@(_ZN7cutlass13device_kernelIN5flash11enable_sm90INS1_16FlashAttnBwdSm90INS1_25CollectiveMainloopBwdSm90ILi2ELi2ELi2EN4cute5tupleIJNS5_1CILi1EEES8_S8_EEENS6_IJNS7_ILi64EEENS7_ILi128EEENS7_ILi96EEEEEENS_10bfloat16_tEfNS_4arch4Sm90ELb1ELb0ELb1ELb1ELb1ELb1ELb0ELb0ELi2ELi1ELi2ELi1ELb1EEENS1_24CollectiveEpilogueBwdGQAISD_fSG_Li256ELb1ELb1EEENS1_25SingleTileBwdLPTSchedulerILb1ELi128ELb1EEEEEEEEEvNT_6ParamsE)
        /*03e0*/ 	.word	0x00000008


	//----- nvinfo : EIATTR_MIN_STACK_SIZE
	.align		4
.L_183:
        /*03e4*/ 	.byte	0x04, 0x12
        /*03e6*/ 	.short	(.L_185 - .L_184)
	.align		4
.L_184:
        /*03e8*/ 	.word	index@(_ZN7cutlass13device_kernelIN5flash22FlashAttnBwdPreprocessIN4cute5tupleIJNS3_1CILi64EEENS5_ILi96EEEEEENS_10bfloat16_tEfNS_4arch4Sm90ELb1ELb1EEEEEvNT_6ParamsE)
        /*03ec*/ 	.word	0x00000000
.L_185:


//--------------------- .nv.compat                --------------------------
	.section	.nv.compat,"",@"SHT_CUDA_COMPAT_INFO"
	.align	4
        /*0000*/ 	.byte	0x02, 0x09, 0x01, 0x00, 0x02, 0x02, 0x04, 0x00, 0x02, 0x05, 0x05, 0x00, 0x03, 0x07, 0x01, 0x01
        /*0010*/ 	.byte	0x02, 0x03, 0x01, 0x00, 0x02, 0x06, 0x01, 0x00, 0x04, 0x0b, 0x08, 0x00, 0x00, 0x00, 0x00, 0x00
        /*0020*/ 	.byte	0x00, 0x00, 0x00, 0x00


//--------------------- .nv.info._ZN7cutlass13device_kernelIN5flash11enable_sm90INS1_16FlashAttnBwdSm90INS1_25CollectiveMainloopBwdSm90ILi2ELi2ELi2EN4cute5tupleIJNS5_1CILi1EEES8_S8_EEENS6_IJNS7_ILi64EEENS7_ILi128EEENS7_ILi96EEEEEENS_10bfloat16_tEfNS_4arch4Sm90ELb0ELb0ELb1ELb0ELb0ELb1ELb0ELb0ELi2ELi1ELi2ELi1ELb1EEENS1_21CollectiveEpilogueBwdISD_SE_SG_Li256ELb0ELb0ELi1EEENS1_19SingleTileSchedulerILb0ELb0ELb0ELi128EEEEEEEEEvNT_6ParamsE --------------------------
	.section	.nv.info._ZN7cutlass13device_kernelIN5flash11enable_sm90INS1_16FlashAttnBwdSm90INS1_25CollectiveMainloopBwdSm90ILi2ELi2ELi2EN4cute5tupleIJNS5_1CILi1EEES8_S8_EEENS6_IJNS7_ILi64EEENS7_ILi128EEENS7_ILi96EEEEEENS_10bfloat16_tEfNS_4arch4Sm90ELb0ELb0ELb1ELb0ELb0ELb1ELb0ELb0ELi2ELi1ELi2ELi1ELb1EEENS1_21CollectiveEpilogueBwdISD_SE_SG_Li256ELb0ELb0ELi1EEENS1_19SingleTileSchedulerILb0ELb0ELb0ELi128EEEEEEEEEvNT_6ParamsE,"",@"SHT_CUDA_INFO"
	.sectionflags	@""
	.align	4


	//----- nvinfo : EIATTR_CUDA_API_VERSION
	.align		4
        /*0000*/ 	.byte	0x04, 0x37
        /*0002*/ 	.short	(.L_187 - .L_186)
.L_186:
        /*0004*/ 	.word	0x00000082


	//----- nvinfo : EIATTR_KPARAM_INFO
	.align		4
.L_187:
        /*0008*/ 	.byte	0x04, 0x17
        /*000a*/ 	.short	(.L_189 - .L_188)
.L_188:
        /*000c*/ 	.word	0x00000000
        /*0010*/ 	.short	0x0000
        /*0012*/ 	.short	0x0070
        /*0014*/ 	.byte	0x00, 0xf0, 0x01, 0x24


	//----- nvinfo : EIATTR_SPARSE_MMA_MASK
	.align		4
.L_189:
        /*0018*/ 	.byte	0x03, 0x50
        /*001a*/ 	.short	0x0000


	//----- nvinfo : EIATTR_MAXREG_COUNT
	.align		4
        /*001c*/ 	.byte	0x03, 0x1b
        /*001e*/ 	.short	0x00a8


	//----- nvinfo : EIATTR_NUM_BARRIERS
	.align		4
        /*0020*/ 	.byte	0x02, 0x4c
        /*0022*/ 	.byte	0x10
	.zero		1


	//----- nvinfo : EIATTR_EXTERNS
	.align		4
        /*0024*/ 	.byte	0x04, 0x0f
        /*0026*/ 	.short	(.L_191 - .L_190)


	//   ....[0]....
	.align		4
.L_190:
        /*0028*/ 	.word	index@(__assertfail)


	//----- nvinfo : EIATTR_MERCURY_ISA_VERSION
	.align		4
.L_191:
        /*002c*/ 	.byte	0x03, 0x5f
        /*002e*/ 	.short	0x0101


	//----- nvinfo : EIATTR_INT_WARP_WIDE_INSTR_OFFSETS
	.align		4
        /*0030*/ 	.byte	0x04, 0x31
        /*0032*/ 	.short	(.L_193 - .L_192)


	//   ....[0]....
.L_192:
        /*0034*/ 	.word	0x000001e0


	//   ....[1]....
        /*0038*/ 	.word	0x00000210


	//----- nvinfo : EIATTR_COOP_GROUP_MASK_REGIDS
	.align		4
.L_193:
        /*003c*/ 	.byte	0x04, 0x29
        /*003e*/ 	.short	(.L_195 - .L_194)


	//   ....[0]....
.L_194:
        /*0040*/ 	.word	0xffffffff


	//   ....[1]....
        /*0044*/ 	.word	0xffffffff


	//   ....[2]....
        /*0048*/ 	.word	0xffffffff


	//   ....[3]....
        /*004c*/ 	.word	0xffffffff


	//   ....[4]....
        /*0050*/ 	.word	0xffffffff


	//   ....[5]....
        /*0054*/ 	.word	0xffffffff


	//   ....[6]....
        /*0058*/ 	.word	0xffffffff


	//   ....[7]....
        /*005c*/ 	.word	0xffffffff


	//   ....[8]....
        /*0060*/ 	.word	0x0500000f


	//----- nvinfo : EIATTR_COOP_GROUP_INSTR_OFFSETS
	.align		4
.L_195:
        /*0064*/ 	.byte	0x04, 0x28
        /*0066*/ 	.short	(.L_197 - .L_196)


	//   ....[0]....
.L_196:
        /*0068*/ 	.word	0x00000050


	//   ....[1]....
        /*006c*/ 	.word	0x000001f0


	//   ....[2]....
        /*0070*/ 	.word	0x00000240


	//   ....[3]....
        /*0074*/ 	.word	0x00000430


	//   ....[4]....
        /*0078*/ 	.word	0x00000630


	//   ....[5]....
        /*007c*/ 	.word	0x00000b70


	//   ....[6]....
        /*0080*/ 	.word	0x00004c50


	//   ....[7]....
        /*0084*/ 	.word	0x00005250


	//   ....[8]....
        /*0088*/ 	.word	0x00008080


	//----- nvinfo : EIATTR_REG_RECONFIG
	.align		4
.L_197:
        /*008c*/ 	.byte	0x01, 0x54
	.zero		2


	//----- nvinfo : EIATTR_SYSCALL_OFFSETS
	.align		4
        /*0090*/ 	.byte	0x04, 0x46
        /*0092*/ 	.short	(.L_199 - .L_198)


	//   ....[0]....
.L_198:
        /*0094*/ 	.word	0x000007d0


	//   ....[1]....
        /*0098*/ 	.word	0x000008c0


	//   ....[2]....
        /*009c*/ 	.word	0x00000a20


	//   ....[3]....
        /*00a0*/ 	.word	0x00000b10


	//   ....[4]....
        /*00a4*/ 	.word	0x00000e00


	//   ....[5]....
        /*00a8*/ 	.word	0x000046f0


	//   ....[6]....
        /*00ac*/ 	.word	0x00004810


	//   ....[7]....
        /*00b0*/ 	.word	0x00004930


	//   ....[8]....
        /*00b4*/ 	.word	0x00004a50


	//----- nvinfo : EIATTR_MBARRIER_INSTR_OFFSETS
	.align		4
.L_199:
        /*00b8*/ 	.byte	0x04, 0x39
        /*00ba*/ 	.short	(.L_201 - .L_200)


	//   ....[0]....
.L_200:
        /*00bc*/ 	.word	0x000002e0
        /*00c0*/ 	.word	0x000000ff
        /*00c4*/ 	.word	0x00026800
        /*00c8*/ 	.short	0x0100
        /*00ca*/ 	.byte	0x06
	.zero		1


	//   ....[1]....
        /*00cc*/ 	.word	0x000003e0
        /*00d0*/ 	.word	0x000000ff
        /*00d4*/ 	.word	0x00026810
        /*00d8*/ 	.short	0x0100
        /*00da*/ 	.byte	0x08
	.zero		1


	//   ....[2]....
        /*00dc*/ 	.word	0x000003f0
        /*00e0*/ 	.word	0x000000ff
        /*00e4*/ 	.word	0x00026820
        /*00e8*/ 	.short	0x0100
        /*00ea*/ 	.byte	0x08
	.zero		1


	//   ....[3]....
        /*00ec*/ 	.word	0x00000400
        /*00f0*/ 	.word	0x000000ff
        /*00f4*/ 	.word	0x00026818
        /*00f8*/ 	.short	0x0100
        /*00fa*/ 	.byte	0x08
	.zero		1


	//   ....[4]....
        /*00fc*/ 	.word	0x00000410
        /*0100*/ 	.word	0x000000ff
        /*0104*/ 	.word	0x00026828
        /*0108*/ 	.short	0x0100
        /*010a*/ 	.byte	0x08
	.zero		1


	//   ....[5]....
        /*010c*/ 	.word	0x00000540
        /*0110*/ 	.word	0x000000ff
        /*0114*/ 	.word	0x00026830
        /*0118*/ 	.short	0x0100
        /*011a*/ 	.byte	0x08
	.zero		1


	//   ....[6]....
        /*011c*/ 	.word	0x00000550
        /*0120*/ 	.word	0x000000ff
        /*0124*/ 	.word	0x00026840
        /*0128*/ 	.short	0x0100
        /*012a*/ 	.byte	0x08
	.zero		1


	//   ....[7]....
        /*012c*/ 	.word	0x00000560
        /*0130*/ 	.word	0x000000ff
        /*0134*/ 	.word	0x00026838
        /*0138*/ 	.short	0x0100
        /*013a*/ 	.byte	0x08
	.zero		1


	//   ....[8]....
        /*013c*/ 	.word	0x00000570
        /*0140*/ 	.word	0x000000ff
        /*0144*/ 	.word	0x00026848
        /*0148*/ 	.short	0x0100
        /*014a*/ 	.byte	0x08
	.zero		1


	//   ....[9]....
        /*014c*/ 	.word	0x00000bb0
        /*0150*/ 	.word	0x00000010
        /*0154*/ 	.word	0x00026800
        /*0158*/ 	.short	0x010a
        /*015a*/ 	.byte	0x3f
	.zero		1


	//   ....[10]....
        /*015c*/ 	.word	0x00000cb0
        /*0160*/ 	.word	0x00000010
        /*0164*/ 	.word	0x00026800
        /*0168*/ 	.short	0x010a
        /*016a*/ 	.byte	0x3f
	.zero		1


	//   ....[11]....
        /*016c*/ 	.word	0x00001670
        /*0170*/ 	.word	0x000000ff
        /*0174*/ 	.word	0x00026810
        /*0178*/ 	.short	0x010a
        /*017a*/ 	.byte	0x08
	.zero		1


	//   ....[12]....
        /*017c*/ 	.word	0x000016b0
        /*0180*/ 	.word	0x000000ff
        /*0184*/ 	.word	0x00026810
        /*0188*/ 	.short	0x010a
        /*018a*/ 	.byte	0x08
	.zero		1


	//   ....[13]....
        /*018c*/ 	.word	0x00001b00
        /*0190*/ 	.word	0x000000ff
        /*0194*/ 	.word	0x00026830
        /*0198*/ 	.short	0x010a
        /*019a*/ 	.byte	0x08
	.zero		1


	//   ....[14]....
        /*019c*/ 	.word	0x00001b40
        /*01a0*/ 	.word	0x000000ff
        /*01a4*/ 	.word	0x00026830
        /*01a8*/ 	.short	0x010a
        /*01aa*/ 	.byte	0x08
	.zero		1


	//   ....[15]....
        /*01ac*/ 	.word	0x00003fa0
        /*01b0*/ 	.word	0x000000ff
        /*01b4*/ 	.word	0x00000000
        /*01b8*/ 	.short	0x0101
        /*01ba*/ 	.byte	0x0a
	.zero		1


	//   ....[16]....
        /*01bc*/ 	.word	0x00004280
        /*01c0*/ 	.word	0x000000ff
        /*01c4*/ 	.word	0x00000000
        /*01c8*/ 	.short	0x0101
        /*01ca*/ 	.byte	0x08
	.zero		1


	//   ....[17]....
        /*01cc*/ 	.word	0x00006020
        /*01d0*/ 	.word	0x00000000
        /*01d4*/ 	.word	0x00026820
        /*01d8*/ 	.short	0x010a
        /*01da*/ 	.byte	0x3f
	.zero		1


	//   ....[18]....
        /*01dc*/ 	.word	0x00006920
        /*01e0*/ 	.word	0x00000000
        /*01e4*/ 	.word	0x00026840
        /*01e8*/ 	.short	0x010a
        /*01ea*/ 	.byte	0x3f
	.zero		1


	//   ....[19]....
        /*01ec*/ 	.word	0x00006c20
        /*01f0*/ 	.word	0x00000000
        /*01f4*/ 	.word	0x00026828
        /*01f8*/ 	.short	0x010a
        /*01fa*/ 	.byte	0x3f
	.zero		1


	//   ....[20]....
        /*01fc*/ 	.word	0x00006ea0
        /*0200*/ 	.word	0x00000000
        /*0204*/ 	.word	0x00026848
        /*0208*/ 	.short	0x010a
        /*020a*/ 	.byte	0x3f
	.zero		1


	//   ....[21]....
        /*020c*/ 	.word	0x00007170
        /*0210*/ 	.word	0x00000000
        /*0214*/ 	.word	0x00026820
        /*0218*/ 	.short	0x010a
        /*021a*/ 	.byte	0x3f
	.zero		1


	//   ....[22]....
        /*021c*/ 	.word	0x00007460
        /*0220*/ 	.word	0x00000000
        /*0224*/ 	.word	0x00026840
        /*0228*/ 	.short	0x010a
        /*022a*/ 	.byte	0x3f
	.zero		1


	//   ....[23]....
        /*022c*/ 	.word	0x00007740
        /*0230*/ 	.word	0x00000000
        /*0234*/ 	.word	0x00026828
        /*0238*/ 	.short	0x010a
        /*023a*/ 	.byte	0x3f
	.zero		1


	//   ....[24]....
        /*023c*/ 	.word	0x00007a20
        /*0240*/ 	.word	0x00000003
        /*0244*/ 	.word	0x00026840
        /*0248*/ 	.short	0x010a
        /*024a*/ 	.byte	0x3f
	.zero		1


	//   ....[25]....
        /*024c*/ 	.word	0x00007ee0
        /*0250*/ 	.word	0x00000006
        /*0254*/ 	.word	0x00000000
        /*0258*/ 	.short	0x010a
        /*025a*/ 	.byte	0x3f
	.zero		1


	//   ....[26]....
        /*025c*/ 	.word	0x00007f40
        /*0260*/ 	.word	0x00000003
        /*0264*/ 	.word	0x00000000
        /*0268*/ 	.short	0x010a
        /*026a*/ 	.byte	0x3f
	.zero		1


	//   ....[27]....
        /*026c*/ 	.word	0x00007fa0
        /*0270*/ 	.word	0x00000000
        /*0274*/ 	.word	0x00000000
        /*0278*/ 	.short	0x010a
        /*027a*/ 	.byte	0x3f
	.zero		1


	//   ....[28]....
        /*027c*/ 	.word	0x00007fd0
        /*0280*/ 	.word	0x00000003
        /*0284*/ 	.word	0x00000000
        /*0288*/ 	.short	0x010a
        /*028a*/ 	.byte	0x3f
	.zero		1


	//   ....[29]....
        /*028c*/ 	.word	0x000080b0
        /*0290*/ 	.word	0x00000010
        /*0294*/ 	.word	0x00026800
        /*0298*/ 	.short	0x010a
        /*029a*/ 	.byte	0x3f
	.zero		1


	//   ....[30]....
        /*029c*/ 	.word	0x00008110
        /*02a0*/ 	.word	0x00000005
        /*02a4*/ 	.word	0x00026810
        /*02a8*/ 	.short	0x010a
        /*02aa*/ 	.byte	0x3f
	.zero		1


	//   ....[31]....
        /*02ac*/ 	.word	0x00008170
        /*02b0*/ 	.word	0x00000007
        /*02b4*/ 	.word	0x00026830
        /*02b8*/ 	.short	0x010a
        /*02ba*/ 	.byte	0x3f
	.zero		1


	//   ....[32]....
        /*02bc*/ 	.word	0x000081c0
        /*02c0*/ 	.word	0x00000000
        /*02c4*/ 	.word	0x00026820
        /*02c8*/ 	.short	0x010a
        /*02ca*/ 	.byte	0x3f
	.zero		1


	//   ....[33]....
        /*02cc*/ 	.word	0x00008210
        /*02d0*/ 	.word	0x00000000
        /*02d4*/ 	.word	0x00026840
        /*02d8*/ 	.short	0x010a
        /*02da*/ 	.byte	0x3f
	.zero		1


	//   ....[34]....
        /*02dc*/ 	.word	0x00008260
        /*02e0*/ 	.word	0x00000000
        /*02e4*/ 	.word	0x00026828
        /*02e8*/ 	.short	0x010a
        /*02ea*/ 	.byte	0x3f
	.zero		1


	//   ....[35]....
        /*02ec*/ 	.word	0x000082b0
        /*02f0*/ 	.word	0x00000000
        /*02f4*/ 	.word	0x00026848
        /*02f8*/ 	.short	0x010a
        /*02fa*/ 	.byte	0x3f
	.zero		1


	//   ....[36]....
        /*02fc*/ 	.word	0x00008310
        /*0300*/ 	.word	0x00000000
        /*0304*/ 	.word	0x00026820
        /*0308*/ 	.short	0x010a
        /*030a*/ 	.byte	0x3f
	.zero		1


	//   ....[37]....
        /*030c*/ 	.word	0x00008360
        /*0310*/ 	.word	0x00000000
        /*0314*/ 	.word	0x00026840
        /*0318*/ 	.short	0x010a
        /*031a*/ 	.byte	0x3f
	.zero		1


	//   ....[38]....
        /*031c*/ 	.word	0x000083b0
        /*0320*/ 	.word	0x00000000
        /*0324*/ 	.word	0x00026828
        /*0328*/ 	.short	0x010a
        /*032a*/ 	.byte	0x3f
	.zero		1


	//   ....[39]....
        /*032c*/ 	.word	0x00008400
        /*0330*/ 	.word	0x00000003
        /*0334*/ 	.word	0x00026840
        /*0338*/ 	.short	0x010a
        /*033a*/ 	.byte	0x3f
	.zero		1


	//   ....[40]....
        /*033c*/ 	.word	0x000084e0
        /*0340*/ 	.word	0x00000006
        /*0344*/ 	.word	0x00000000
        /*0348*/ 	.short	0x010a
        /*034a*/ 	.byte	0x3f
	.zero		1


	//   ....[41]....
        /*034c*/ 	.word	0x00008530
        /*0350*/ 	.word	0x00000003
        /*0354*/ 	.word	0x00000000
        /*0358*/ 	.short	0x010a
        /*035a*/ 	.byte	0x3f
	.zero		1


	//   ....[42]....
        /*035c*/ 	.word	0x00008580
        /*0360*/ 	.word	0x00000000
        /*0364*/ 	.word	0x00000000
        /*0368*/ 	.short	0x010a
        /*036a*/ 	.byte	0x3f
	.zero		1


	//----- nvinfo : EIATTR_NUM_MBARRIERS
	.align		4
.L_201:
        /*036c*/ 	.byte	0x03, 0x38
        /*036e*/ 	.short	0x0009


	//----- nvinfo : EIATTR_EXIT_INSTR_OFFSETS
	.align		4
        /*0370*/ 	.byte	0x04, 0x1c
        /*0372*/ 	.short	(.L_203 - .L_202)


	//   ....[0]....
.L_202:
        /*0374*/ 	.word	0x00000680


	//   ....[1]....
        /*0378*/ 	.word	0x00005200


	//   ....[2]....
        /*037c*/ 	.word	0x00005290


	//   ....[3]....
        /*0380*/ 	.word	0x000052c0


	//   ....[4]....
        /*0384*/ 	.word	0x000053c0


	//   ....[5]....
        /*0388*/ 	.word	0x00005a60


	//   ....[6]....
        /*038c*/ 	.word	0x00005d30


	//   ....[7]....
        /*0390*/ 	.word	0x00008020


	//----- nvinfo : EIATTR_MAX_THREADS
	.align		4
.L_203:
        /*0394*/ 	.byte	0x04, 0x05
        /*0396*/ 	.short	(.L_205 - .L_204)
.L_204:
        /*0398*/ 	.word	0x00000180
        /*039c*/ 	.word	0x00000001
        /*03a0*/ 	.word	0x00000001


	//----- nvinfo : EIATTR_CRS_STACK_SIZE
	.align		4
.L_205:
        /*03a4*/ 	.byte	0x04, 0x1e
        /*03a6*/ 	.short	(.L_207 - .L_206)
.L_206:
        /*03a8*/ 	.word	0x00000000


	//----- nvinfo : EIATTR_CBANK_PARAM_SIZE
	.align		4
.L_207:
        /*03ac*/ 	.byte	0x03, 0x19
        /*03ae*/ 	.short	0x0970


	//----- nvinfo : EIATTR_PARAM_CBANK
	.align		4
        /*03b0*/ 	.byte	0x04, 0x0a
        /*03b2*/ 	.short	(.L_209 - .L_208)
	.align		4
.L_208:
        /*03b4*/ 	.word	index@(.nv.constant0._ZN7cutlass13device_kernelIN5flash11enable_sm90INS1_16FlashAttnBwdSm90INS1_25CollectiveMainloopBwdSm90ILi2ELi2ELi2EN4cute5tupleIJNS5_1CILi1EEES8_S8_EEENS6_IJNS7_ILi64EEENS7_ILi128EEENS7_ILi96EEEEEENS_10bfloat16_tEfNS_4arch4Sm90ELb0ELb0ELb1ELb0ELb0ELb1ELb0ELb0ELi2ELi1ELi2ELi1ELb1EEENS1_21CollectiveEpilogueBwdISD_SE_SG_Li256ELb0ELb0ELi1EEENS1_19SingleTileSchedulerILb0ELb0ELb0ELi128EEEEEEEEEvNT_6ParamsE)
        /*03b8*/ 	.short	0x0210
        /*03ba*/ 	.short	0x0970


	//----- nvinfo : EIATTR_SW_WAR
	.align		4
.L_209:
        /*03bc*/ 	.byte	0x04, 0x36
        /*03be*/ 	.short	(.L_211 - .L_210)
.L_210:
        /*03c0*/ 	.word	0x00000008
.L_211:


//--------------------- .nv.info._ZN7cutlass13device_kernelIN5flash11enable_sm90INS1_16FlashAttnBwdSm90INS1_25CollectiveMainloopBwdSm90ILi2ELi2ELi2EN4cute5tupleIJNS5_1CILi1EEES8_S8_EEENS6_IJNS7_ILi64EEENS7_ILi128EEENS7_ILi96EEEEEENS_10bfloat16_tEfNS_4arch4Sm90ELb0ELb0ELb1ELb0ELb1ELb1ELb0ELb0ELi2ELi1ELi2ELi1ELb1EEENS1_21CollectiveEpilogueBwdISD_SE_SG_Li256ELb0ELb0ELi1EEENS1_19SingleTileSchedulerILb0ELb0ELb0ELi128EEEEEEEEEvNT_6ParamsE --------------------------
	.section	.nv.info._ZN7cutlass13device_kernelIN5flash11enable_sm90INS1_16FlashAttnBwdSm90INS1_25CollectiveMainloopBwdSm90ILi2ELi2ELi2EN4cute5tupleIJNS5_1CILi1EEES8_S8_EEENS6_IJNS7_ILi64EEENS7_ILi128EEENS7_ILi96EEEEEENS_10bfloat16_tEfNS_4arch4Sm90ELb0ELb0ELb1ELb0ELb1ELb1ELb0ELb0ELi2ELi1ELi2ELi1ELb1EEENS1_21CollectiveEpilogueBwdISD_SE_SG_Li256ELb0ELb0ELi1EEENS1_19SingleTileSchedulerILb0ELb0ELb0ELi128EEEEEEEEEvNT_6ParamsE,"",@"SHT_CUDA_INFO"
	.sectionflags	@""
	.align	4


	//----- nvinfo : EIATTR_CUDA_API_VERSION
	.align		4
        /*0000*/ 	.byte	0x04, 0x37
        /*0002*/ 	.short	(.L_213 - .L_212)
.L_212:
        /*0004*/ 	.word	0x00000082


	//----- nvinfo : EIATTR_KPARAM_INFO
	.align		4
.L_213:
        /*0008*/ 	.byte	0x04, 0x17
        /*000a*/ 	.short	(.L_215 - .L_214)
.L_214:
        /*000c*/ 	.word	0x00000000
        /*0010*/ 	.short	0x0000
        /*0012*/ 	.short	0x0070
        /*0014*/ 	.byte	0x00, 0xf0, 0x01, 0x24


	//----- nvinfo : EIATTR_SPARSE_MMA_MASK
	.align		4
.L_215:
        /*0018*/ 	.byte	0x03, 0x50
        /*001a*/ 	.short	0x0000


	//----- nvinfo : EIATTR_MAXREG_COUNT
	.align		4
        /*001c*/ 	.byte	0x03, 0x1b
        /*001e*/ 	.short	0x00a8


	//----- nvinfo : EIATTR_NUM_BARRIERS
	.align		4
        /*0020*/ 	.byte	0x02, 0x4c
        /*0022*/ 	.byte	0x10
	.zero		1


	//----- nvinfo : EIATTR_EXTERNS
	.align		4
        /*0024*/ 	.byte	0x04, 0x0f
        /*0026*/ 	.short	(.L_217 - .L_216)


	//   ....[0]....
	.align		4
.L_216:
        /*0028*/ 	.word	index@(__assertfail)


	//----- nvinfo : EIATTR_MERCURY_ISA_VERSION
	.align		4
.L_217:
        /*002c*/ 	.byte	0x03, 0x5f
        /*002e*/ 	.short	0x0101


	//----- nvinfo : EIATTR_INT_WARP_WIDE_INSTR_OFFSETS
	.align		4
        /*0030*/ 	.byte	0x04, 0x31
        /*0032*/ 	.short	(.L_219 - .L_218)


	//   ....[0]....
.L_218:
        /*0034*/ 	.word	0x000001e0


	//   ....[1]....
        /*0038*/ 	.word	0x00000210


	//   ....[2]....
        /*003c*/ 	.word	0x00005af0


	//   ....[3]....
        /*0040*/ 	.word	0x00005f60


	//   ....[4]....
        /*0044*/ 	.word	0x00006540


	//----- nvinfo : EIATTR_COOP_GROUP_MASK_REGIDS
	.align		4
.L_219:
        /*0048*/ 	.byte	0x04, 0x29
        /*004a*/ 	.short	(.L_221 - .L_220)


	//   ....[0]....
.L_220:
        /*004c*/ 	.word	0xffffffff


	//   ....[1]....
        /*0050*/ 	.word	0xffffffff


	//   ....[2]....
        /*0054*/ 	.word	0xffffffff


	//   ....[3]....
        /*0058*/ 	.word	0xffffffff


	//   ....[4]....
        /*005c*/ 	.word	0xffffffff


	//   ....[5]....
        /*0060*/ 	.word	0xffffffff


	//   ....[6]....
        /*0064*/ 	.word	0xffffffff


	//   ....[7]....
        /*0068*/ 	.word	0xffffffff


	//   ....[8]....
        /*006c*/ 	.word	0xffffffff


	//   ....[9]....
        /*0070*/ 	.word	0xffffffff


	//   ....[10]....
        /*0074*/ 	.word	0xffffffff


	//   ....[11]....
        /*0078*/ 	.word	0xffffffff


	//   ....[12]....
        /*007c*/ 	.word	0xffffffff


	//   ....[13]....
        /*0080*/ 	.word	0xffffffff


	//   ....[14]....
        /*0084*/ 	.word	0x0500000f


	//   ....[15]....
        /*0088*/ 	.word	0x0500000f


	//   ....[16]....
        /*008c*/ 	.word	0x0500000f


	//   ....[17]....
        /*0090*/ 	.word	0x0500000f


	//----- nvinfo : EIATTR_COOP_GROUP_INSTR_OFFSETS
	.align		4
.L_221:
        /*0094*/ 	.byte	0x04, 0x28
        /*0096*/ 	.short	(.L_223 - .L_222)


	//   ....[0]....
.L_222:
        /*0098*/ 	.word	0x00000050


	//   ....[1]....
        /*009c*/ 	.word	0x000001f0


	//   ....[2]....
        /*00a0*/ 	.word	0x00000240


	//   ....[3]....
        /*00a4*/ 	.word	0x00000430


	//   ....[4]....
        /*00a8*/ 	.word	0x00000630


	//   ....[5]....
        /*00ac*/ 	.word	0x00000b70


	//   ....[6]....
        /*00b0*/ 	.word	0x00004c50


	//   ....[7]....
        /*00b4*/ 	.word	0x00005250


	//   ....[8]....
        /*00b8*/ 	.word	0x00005790


	//   ....[9]....
        /*00bc*/ 	.word	0x00005a20


	//   ....[10]....
        /*00c0*/ 	.word	0x00005c60


	//   ....[11]....
        /*00c4*/ 	.word	0x00005e90


	//   ....[12]....
        /*00c8*/ 	.word	0x00006140


	//   ....[13]....
        /*00cc*/ 	.word	0x00006470


	//   ....[14]....
        /*00d0*/ 	.word	0x000088f0


	//   ....[15]....
        /*00d4*/ 	.word	0x00008a60


	//   ....[16]....
        /*00d8*/ 	.word	0x00008ad0


	//   ....[17]....
        /*00dc*/ 	.word	0x00008b40


	//----- nvinfo : EIATTR_REG_RECONFIG
	.align		4
.L_223:
        /*00e0*/ 	.byte	0x01, 0x54
	.zero		2


	//----- nvinfo : EIATTR_SYSCALL_OFFSETS
	.align		4
        /*00e4*/ 	.byte	0x04, 0x46
        /*00e6*/ 	.short	(.L_225 - .L_224)


	//   ....[0]....
.L_224:
        /*00e8*/ 	.word	0x000007d0


	//   ....[1]....
        /*00ec*/ 	.word	0x000008c0


	//   ....[2]....
        /*00f0*/ 	.word	0x00000a20


	//   ....[3]....
        /*00f4*/ 	.word	0x00000b10


	//   ....[4]....
        /*00f8*/ 	.word	0x00000e00


	//   ....[5]....
        /*00fc*/ 	.word	0x000046f0


	//   ....[6]....
        /*0100*/ 	.word	0x00004810


	//   ....[7]....
        /*0104*/ 	.word	0x00004930


	//   ....[8]....
        /*0108*/ 	.word	0x00004a50


	//----- nvinfo : EIATTR_MBARRIER_INSTR_OFFSETS
	.align		4
.L_225:
        /*010c*/ 	.byte	0x04, 0x39
        /*010e*/ 	.short	(.L_227 - .L_226)


	//   ....[0]....
.L_226:
        /*0110*/ 	.word	0x000002e0
        /*0114*/ 	.word	0x000000ff
        /*0118*/ 	.word	0x00026800
        /*011c*/ 	.short	0x0100
        /*011e*/ 	.byte	0x06
	.zero		1


	//   ....[1]....
        /*0120*/ 	.word	0x000003e0
        /*0124*/ 	.word	0x000000ff
        /*0128*/ 	.word	0x00026810
        /*012c*/ 	.short	0x0100
        /*012e*/ 	.byte	0x08
	.zero		1


	//   ....[2]....
        /*0130*/ 	.word	0x000003f0
        /*0134*/ 	.word	0x000000ff
        /*0138*/ 	.word	0x00026820
        /*013c*/ 	.short	0x0100
        /*013e*/ 	.byte	0x08
	.zero		1


	//   ....[3]....
        /*0140*/ 	.word	0x00000400
        /*0144*/ 	.word	0x000000ff
        /*0148*/ 	.word	0x00026818
        /*014c*/ 	.short	0x0100
        /*014e*/ 	.byte	0x08
	.zero		1


	//   ....[4]....
        /*0150*/ 	.word	0x00000410
        /*0154*/ 	.word	0x000000ff
        /*0158*/ 	.word	0x00026828
        /*015c*/ 	.short	0x0100
        /*015e*/ 	.byte	0x08
	.zero		1


	//   ....[5]....
        /*0160*/ 	.word	0x00000540
        /*0164*/ 	.word	0x000000ff
        /*0168*/ 	.word	0x00026830
        /*016c*/ 	.short	0x0100
        /*016e*/ 	.byte	0x08
	.zero		1


	//   ....[6]....
        /*0170*/ 	.word	0x00000550
        /*0174*/ 	.word	0x000000ff
        /*0178*/ 	.word	0x00026840
        /*017c*/ 	.short	0x0100
        /*017e*/ 	.byte	0x08
	.zero		1


	//   ....[7]....
        /*0180*/ 	.word	0x00000560
        /*0184*/ 	.word	0x000000ff
        /*0188*/ 	.word	0x00026838
        /*018c*/ 	.short	0x0100
        /*018e*/ 	.byte	0x08
	.zero		1


	//   ....[8]....
        /*0190*/ 	.word	0x00000570
        /*0194*/ 	.word	0x000000ff
        /*0198*/ 	.word	0x00026848
        /*019c*/ 	.short	0x0100
        /*019e*/ 	.byte	0x08
	.zero		1


	//   ....[9]....
        /*01a0*/ 	.word	0x00000ba0
        /*01a4*/ 	.word	0x00000010
        /*01a8*/ 	.word	0x00026800
        /*01ac*/ 	.short	0x010a
        /*01ae*/ 	.byte	0x3f
	.zero		1


	//   ....[10]....
        /*01b0*/ 	.word	0x00000cb0
        /*01b4*/ 	.word	0x00000010
        /*01b8*/ 	.word	0x00026800
        /*01bc*/ 	.short	0x010a
        /*01be*/ 	.byte	0x3f
	.zero		1


	//   ....[11]....
        /*01c0*/ 	.word	0x00001670
        /*01c4*/ 	.word	0x000000ff
        /*01c8*/ 	.word	0x00026810
        /*01cc*/ 	.short	0x010a
        /*01ce*/ 	.byte	0x08
	.zero		1


	//   ....[12]....
        /*01d0*/ 	.word	0x000016b0
        /*01d4*/ 	.word	0x000000ff
        /*01d8*/ 	.word	0x00026810
        /*01dc*/ 	.short	0x010a
        /*01de*/ 	.byte	0x08
	.zero		1


	//   ....[13]....
        /*01e0*/ 	.word	0x00001b00
        /*01e4*/ 	.word	0x000000ff
        /*01e8*/ 	.word	0x00026830
        /*01ec*/ 	.short	0x010a
        /*01ee*/ 	.byte	0x08
	.zero		1


	//   ....[14]....
        /*01f0*/ 	.word	0x00001b40
        /*01f4*/ 	.word	0x000000ff
        /*01f8*/ 	.word	0x00026830
        /*01fc*/ 	.short	0x010a
        /*01fe*/ 	.byte	0x08
	.zero		1


	//   ....[15]....
        /*0200*/ 	.word	0x00003fa0
        /*0204*/ 	.word	0x000000ff
        /*0208*/ 	.word	0x00000000
        /*020c*/ 	.short	0x0101
        /*020e*/ 	.byte	0x0a
	.zero		1


	//   ....[16]....
        /*0210*/ 	.word	0x00004280
        /*0214*/ 	.word	0x000000ff
        /*0218*/ 	.word	0x00000000
        /*021c*/ 	.short	0x0101
        /*021e*/ 	.byte	0x08
	.zero		1


	//   ....[17]....
        /*0220*/ 	.word	0x00006890
        /*0224*/ 	.word	0x00000000
        /*0228*/ 	.word	0x00026820
        /*022c*/ 	.short	0x010a
        /*022e*/ 	.byte	0x3f
	.zero		1


	//   ....[18]....
        /*0230*/ 	.word	0x00007190
        /*0234*/ 	.word	0x00000000
        /*0238*/ 	.word	0x00026840
        /*023c*/ 	.short	0x010a
        /*023e*/ 	.byte	0x3f
	.zero		1


	//   ....[19]....
        /*0240*/ 	.word	0x00007490
        /*0244*/ 	.word	0x00000000
        /*0248*/ 	.word	0x00026828
        /*024c*/ 	.short	0x010a
        /*024e*/ 	.byte	0x3f
	.zero		1


	//   ....[20]....
        /*0250*/ 	.word	0x00007710
        /*0254*/ 	.word	0x00000000
        /*0258*/ 	.word	0x00026848
        /*025c*/ 	.short	0x010a
        /*025e*/ 	.byte	0x3f
	.zero		1


	//   ....[21]....
        /*0260*/ 	.word	0x000079e0
        /*0264*/ 	.word	0x00000000
        /*0268*/ 	.word	0x00026820
        /*026c*/ 	.short	0x010a
        /*026e*/ 	.byte	0x3f
	.zero		1


	//   ....[22]....
        /*0270*/ 	.word	0x00007cd0
        /*0274*/ 	.word	0x00000000
        /*0278*/ 	.word	0x00026840
        /*027c*/ 	.short	0x010a
        /*027e*/ 	.byte	0x3f
	.zero		1


	//   ....[23]....
        /*0280*/ 	.word	0x00007fb0
        /*0284*/ 	.word	0x00000000
        /*0288*/ 	.word	0x00026828
        /*028c*/ 	.short	0x010a
        /*028e*/ 	.byte	0x3f
	.zero		1


	//   ....[24]....
        /*0290*/ 	.word	0x00008290
        /*0294*/ 	.word	0x00000003
        /*0298*/ 	.word	0x00026840
        /*029c*/ 	.short	0x010a
        /*029e*/ 	.byte	0x3f
	.zero		1


	//   ....[25]....
        /*02a0*/ 	.word	0x00008750
        /*02a4*/ 	.word	0x00000006
        /*02a8*/ 	.word	0x00000000
        /*02ac*/ 	.short	0x010a
        /*02ae*/ 	.byte	0x3f
	.zero		1


	//   ....[26]....
        /*02b0*/ 	.word	0x000087b0
        /*02b4*/ 	.word	0x00000003
        /*02b8*/ 	.word	0x00000000
        /*02bc*/ 	.short	0x010a
        /*02be*/ 	.byte	0x3f
	.zero		1


	//   ....[27]....
        /*02c0*/ 	.word	0x00008810
        /*02c4*/ 	.word	0x00000000
        /*02c8*/ 	.word	0x00000000
        /*02cc*/ 	.short	0x010a
        /*02ce*/ 	.byte	0x3f
	.zero		1


	//   ....[28]....
        /*02d0*/ 	.word	0x00008840
        /*02d4*/ 	.word	0x00000003
        /*02d8*/ 	.word	0x00000000
        /*02dc*/ 	.short	0x010a
        /*02de*/ 	.byte	0x3f
	.zero		1


	//   ....[29]....
        /*02e0*/ 	.word	0x00008920
        /*02e4*/ 	.word	0x00000010
        /*02e8*/ 	.word	0x00026800
        /*02ec*/ 	.short	0x010a
        /*02ee*/ 	.byte	0x3f
	.zero		1


	//   ....[30]....
        /*02f0*/ 	.word	0x00008980
        /*02f4*/ 	.word	0x00000005
        /*02f8*/ 	.word	0x00026810
        /*02fc*/ 	.short	0x010a
        /*02fe*/ 	.byte	0x3f
	.zero		1


	//   ....[31]....
        /*0300*/ 	.word	0x000089e0
        /*0304*/ 	.word	0x00000007
        /*0308*/ 	.word	0x00026830
        /*030c*/ 	.short	0x010a
        /*030e*/ 	.byte	0x3f
	.zero		1


	//   ....[32]....
        /*0310*/ 	.word	0x00008b80
        /*0314*/ 	.word	0x00000000
        /*0318*/ 	.word	0x00026820
        /*031c*/ 	.short	0x010a
        /*031e*/ 	.byte	0x3f
	.zero		1


	//   ....[33]....
        /*0320*/ 	.word	0x00008bd0
        /*0324*/ 	.word	0x00000000
        /*0328*/ 	.word	0x00026840
        /*032c*/ 	.short	0x010a
        /*032e*/ 	.byte	0x3f
	.zero		1


	//   ....[34]....
        /*0330*/ 	.word	0x00008c20
        /*0334*/ 	.word	0x00000000
        /*0338*/ 	.word	0x00026828
        /*033c*/ 	.short	0x010a
        /*033e*/ 	.byte	0x3f
	.zero		1


	//   ....[35]....
        /*0340*/ 	.word	0x00008c70
        /*0344*/ 	.word	0x00000000
        /*0348*/ 	.word	0x00026848
        /*034c*/ 	.short	0x010a
        /*034e*/ 	.byte	0x3f
	.zero		1


	//   ....[36]....
        /*0350*/ 	.word	0x00008cd0
        /*0354*/ 	.word	0x00000000
        /*0358*/ 	.word	0x00026820
        /*035c*/ 	.short	0x010a
        /*035e*/ 	.byte	0x3f
	.zero		1


	//   ....[37]....
        /*0360*/ 	.word	0x00008d20
        /*0364*/ 	.word	0x00000000
        /*0368*/ 	.word	0x00026840
        /*036c*/ 	.short	0x010a
        /*036e*/ 	.byte	0x3f
	.zero		1


	//   ....[38]....
        /*0370*/ 	.word	0x00008d70
        /*0374*/ 	.word	0x00000000
        /*0378*/ 	.word	0x00026828
        /*037c*/ 	.short	0x010a
        /*037e*/ 	.byte	0x3f
	.zero		1


	//   ....[39]....
        /*0380*/ 	.word	0x00008dc0
        /*0384*/ 	.word	0x00000003
        /*0388*/ 	.word	0x00026840
        /*038c*/ 	.short	0x010a
        /*038e*/ 	.byte	0x3f
	.zero		1


	//   ....[40]....
        /*0390*/ 	.word	0x00008ea0
        /*0394*/ 	.word	0x00000006
        /*0398*/ 	.word	0x00000000
        /*039c*/ 	.short	0x010a
        /*039e*/ 	.byte	0x3f
	.zero		1


	//   ....[41]....
        /*03a0*/ 	.word	0x00008ef0
        /*03a4*/ 	.word	0x00000003
        /*03a8*/ 	.word	0x00000000
        /*03ac*/ 	.short	0x010a
        /*03ae*/ 	.byte	0x3f
	.zero		1


	//   ....[42]....
        /*03b0*/ 	.word	0x00008f40
        /*03b4*/ 	.word	0x00000000
        /*03b8*/ 	.word	0x00000000
        /*03bc*/ 	.short	0x010a
        /*03be*/ 	.byte	0x3f
	.zero		1


	//----- nvinfo : EIATTR_NUM_MBARRIERS
	.align		4
.L_227:
        /*03c0*/ 	.byte	0x03, 0x38
        /*03c2*/ 	.short	0x0009


	//----- nvinfo : EIATTR_EXIT_INSTR_OFFSETS
	.align		4
        /*03c4*/ 	.byte	0x04, 0x1c
        /*03c6*/ 	.short	(.L_229 - .L_228)


	//   ....[0]....
.L_228:
        /*03c8*/ 	.word	0x00000680


	//   ....[1]....
        /*03cc*/ 	.word	0x00005200


	//   ....[2]....
        /*03d0*/ 	.word	0x00005290


	//   ....[3]....
        /*03d4*/ 	.word	0x000052c0


	//   ....[4]....
        /*03d8*/ 	.word	0x00005410


	//   ....[5]....
        /*03dc*/ 	.word	0x00006000


	//   ....[6]....
        /*03e0*/ 	.word	0x000065a0


	//   ....[7]....
        /*03e4*/ 	.word	0x00008890


	//----- nvinfo : EIATTR_MAX_THREADS
	.align		4
.L_229:
        /*03e8*/ 	.byte	0x04, 0x05
        /*03ea*/ 	.short	(.L_231 - .L_230)
.L_230:
        /*03ec*/ 	.word	0x00000180
        /*03f0*/ 	.word	0x00000001
        /*03f4*/ 	.word	0x00000001


	//----- nvinfo : EIATTR_CRS_STACK_SIZE
	.align		4
.L_231:
        /*03f8*/ 	.byte	0x04, 0x1e
        /*03fa*/ 	.short	(.L_233 - .L_232)
.L_232:
        /*03fc*/ 	.word	0x00000000


	//----- nvinfo : EIATTR_CBANK_PARAM_SIZE
	.align		4
.L_233:
        /*0400*/ 	.byte	0x03, 0x19
        /*0402*/ 	.short	0x0970


	//----- nvinfo : EIATTR_PARAM_CBANK
	.align		4
        /*0404*/ 	.byte	0x04, 0x0a
        /*0406*/ 	.short	(.L_235 - .L_234)
	.align		4
.L_234:
        /*0408*/ 	.word	index@(.nv.constant0._ZN7cutlass13device_kernelIN5flash11enable_sm90INS1_16FlashAttnBwdSm90INS1_25CollectiveMainloopBwdSm90ILi2ELi2ELi2EN4cute5tupleIJNS5_1CILi1EEES8_S8_EEENS6_IJNS7_ILi64EEENS7_ILi128EEENS7_ILi96EEEEEENS_10bfloat16_tEfNS_4arch4Sm90ELb0ELb0ELb1ELb0ELb1ELb1ELb0ELb0ELi2ELi1ELi2ELi1ELb1EEENS1_21CollectiveEpilogueBwdISD_SE_SG_Li256ELb0ELb0ELi1EEENS1_19SingleTileSchedulerILb0ELb0ELb0ELi128EEEEEEEEEvNT_6ParamsE)
        /*040c*/ 	.short	0x0210
        /*040e*/ 	.short	0x0970


	//----- nvinfo : EIATTR_SW_WAR
	.align		4
.L_235:
        /*0410*/ 	.byte	0x04, 0x36
        /*0412*/ 	.short	(.L_237 - .L_236)
.L_236:
        /*0414*/ 	.word	0x00000008
.L_237:


//--------------------- .nv.info._ZN7cutlass13device_kernelIN5flash11enable_sm90INS1_16FlashAttnBwdSm90INS1_25CollectiveMainloopBwdSm90ILi2ELi2ELi2EN4cute5tupleIJNS5_1CILi1EEES8_S8_EEENS6_IJNS7_ILi64EEENS7_ILi128EEENS7_ILi96EEEEEENS_10bfloat16_tEfNS_4arch4Sm90ELb0ELb0ELb1ELb0ELb0ELb1ELb0ELb0ELi2ELi1ELi2ELi1ELb1EEENS1_24CollectiveEpilogueBwdGQAISD_fSG_Li256ELb0ELb0EEENS1_19SingleTileSchedulerILb0ELb0ELb0ELi128EEEEEEEEEvNT_6ParamsE --------------------------
	.section	.nv.info._ZN7cutlass13device_kernelIN5flash11enable_sm90INS1_16FlashAttnBwdSm90INS1_25CollectiveMainloopBwdSm90ILi2ELi2ELi2EN4cute5tupleIJNS5_1CILi1EEES8_S8_EEENS6_IJNS7_ILi64EEENS7_ILi128EEENS7_ILi96EEEEEENS_10bfloat16_tEfNS_4arch4Sm90ELb0ELb0ELb1ELb0ELb0ELb1ELb0ELb0ELi2ELi1ELi2ELi1ELb1EEENS1_24CollectiveEpilogueBwdGQAISD_fSG_Li256ELb0ELb0EEENS1_19SingleTileSchedulerILb0ELb0ELb0ELi128EEEEEEEEEvNT_6ParamsE,"",@"SHT_CUDA_INFO"
	.sectionflags	@""
	.align	4


	//----- nvinfo : EIATTR_CUDA_API_VERSION
	.align		4
        /*0000*/ 	.byte	0x04, 0x37
        /*0002*/ 	.short	(.L_239 - .L_238)
.L_238:
        /*0004*/ 	.word	0x00000082


	//----- nvinfo : EIATTR_KPARAM_INFO
	.align		4
.L_239:
        /*0008*/ 	.byte	0x04, 0x17
        /*000a*/ 	.short	(.L_241 - .L_240)
.L_240:
        /*000c*/ 	.word	0x00000000
        /*0010*/ 	.short	0x0000
        /*0012*/ 	.short	0x0070
        /*0014*/ 	.byte	0x00, 0xf0, 0x01, 0x1a


	//----- nvinfo : EIATTR_SPARSE_MMA_MASK
	.align		4
.L_241:
        /*0018*/ 	.byte	0x03, 0x50
        /*001a*/ 	.short	0x0000


	//----- nvinfo : EIATTR_MAXREG_COUNT
	.align		4
        /*001c*/ 	.byte	0x03, 0x1b
        /*001e*/ 	.short	0x00a8


	//----- nvinfo : EIATTR_NUM_BARRIERS
	.align		4
        /*0020*/ 	.byte	0x02, 0x4c
        /*0022*/ 	.byte	0x10
	.zero		1


	//----- nvinfo : EIATTR_EXTERNS
	.align		4
        /*0024*/ 	.byte	0x04, 0x0f
        /*0026*/ 	.short	(.L_243 - .L_242)


	//   ....[0]....
	.align		4
.L_242:
        /*0028*/ 	.word	index@(__assertfail)


	//----- nvinfo : EIATTR_MERCURY_ISA_VERSION
	.align		4
.L_243:
        /*002c*/ 	.byte	0x03, 0x5f
        /*002e*/ 	.short	0x0101


	//----- nvinfo : EIATTR_INT_WARP_WIDE_INSTR_OFFSETS
	.align		4
        /*0030*/ 	.byte	0x04, 0x31
        /*0032*/ 	.short	(.L_245 - .L_244)


	//   ....[0]....
.L_244:
        /*0034*/ 	.word	0x00000180


	//   ....[1]....
        /*0038*/ 	.word	0x000001b0


	//----- nvinfo : EIATTR_COOP_GROUP_MASK_REGIDS
	.align		4
.L_245:
        /*003c*/ 	.byte	0x04, 0x29
        /*003e*/ 	.short	(.L_247 - .L_246)


	//   ....[0]....
.L_246:
        /*0040*/ 	.word	0xffffffff


	//   ....[1]....
        /*0044*/ 	.word	0xffffffff


	//   ....[2]....
        /*0048*/ 	.word	0xffffffff


	//   ....[3]....
        /*004c*/ 	.word	0xffffffff


	//   ....[4]....
        /*0050*/ 	.word	0xffffffff


	//   ....[5]....
        /*0054*/ 	.word	0xffffffff


	//   ....[6]....
        /*0058*/ 	.word	0xffffffff


	//   ....[7]....
        /*005c*/ 	.word	0x0500000f


	//----- nvinfo : EIATTR_COOP_GROUP_INSTR_OFFSETS
	.align		4
.L_247:
        /*0060*/ 	.byte	0x04, 0x28
        /*0062*/ 	.short	(.L_249 - .L_248)


	//   ....[0]....
.L_248:
        /*0064*/ 	.word	0x00000050


	//   ....[1]....
        /*0068*/ 	.word	0x00000190


	//   ....[2]....
        /*006c*/ 	.word	0x000001e0


	//   ....[3]....
        /*0070*/ 	.word	0x000003d0


	//   ....[4]....
        /*0074*/ 	.word	0x000005e0


	//   ....[5]....
        /*0078*/ 	.word	0x00000b20


	//   ....[6]....
        /*007c*/ 	.word	0x00005020


	//   ....[7]....
        /*0080*/ 	.word	0x00007e90


	//----- nvinfo : EIATTR_REG_RECONFIG
	.align		4
.L_249:
        /*0084*/ 	.byte	0x01, 0x54
	.zero		2


	//----- nvinfo : EIATTR_SYSCALL_OFFSETS
	.align		4
        /*0088*/ 	.byte	0x04, 0x46
        /*008a*/ 	.short	(.L_251 - .L_250)


	//   ....[0]....
.L_250:
        /*008c*/ 	.word	0x00000780


	//   ....[1]....
        /*0090*/ 	.word	0x00000870


	//   ....[2]....
        /*0094*/ 	.word	0x000009d0


	//   ....[3]....
        /*0098*/ 	.word	0x00000ac0


	//   ....[4]....
        /*009c*/ 	.word	0x00000d40


	//----- nvinfo : EIATTR_MBARRIER_INSTR_OFFSETS
	.align		4
.L_251:
        /*00a0*/ 	.byte	0x04, 0x39
        /*00a2*/ 	.short	(.L_253 - .L_252)


	//   ....[0]....
.L_252:
        /*00a4*/ 	.word	0x00000280
        /*00a8*/ 	.word	0x000000ff
        /*00ac*/ 	.word	0x00026800
        /*00b0*/ 	.short	0x0100
        /*00b2*/ 	.byte	0x06
	.zero		1


	//   ....[1]....
        /*00b4*/ 	.word	0x00000380
        /*00b8*/ 	.word	0x000000ff
        /*00bc*/ 	.word	0x00026810
        /*00c0*/ 	.short	0x0100
        /*00c2*/ 	.byte	0x08
	.zero		1


	//   ....[2]....
        /*00c4*/ 	.word	0x00000390
        /*00c8*/ 	.word	0x000000ff
        /*00cc*/ 	.word	0x00026820
        /*00d0*/ 	.short	0x0100
        /*00d2*/ 	.byte	0x08
	.zero		1


	//   ....[3]....
        /*00d4*/ 	.word	0x000003a0
        /*00d8*/ 	.word	0x000000ff
        /*00dc*/ 	.word	0x00026818
        /*00e0*/ 	.short	0x0100
        /*00e2*/ 	.byte	0x08
	.zero		1


	//   ....[4]....
        /*00e4*/ 	.word	0x000003b0
        /*00e8*/ 	.word	0x000000ff
        /*00ec*/ 	.word	0x00026828
        /*00f0*/ 	.short	0x0100
        /*00f2*/ 	.byte	0x08
	.zero		1


	//   ....[5]....
        /*00f4*/ 	.word	0x000004e0
        /*00f8*/ 	.word	0x000000ff
        /*00fc*/ 	.word	0x00026830
        /*0100*/ 	.short	0x0100
        /*0102*/ 	.byte	0x08
	.zero		1


	//   ....[6]....
        /*0104*/ 	.word	0x000004f0
        /*0108*/ 	.word	0x000000ff
        /*010c*/ 	.word	0x00026840
        /*0110*/ 	.short	0x0100
        /*0112*/ 	.byte	0x08
	.zero		1


	//   ....[7]....
        /*0114*/ 	.word	0x00000500
        /*0118*/ 	.word	0x000000ff
        /*011c*/ 	.word	0x00026838
        /*0120*/ 	.short	0x0100
        /*0122*/ 	.byte	0x08
	.zero		1


	//   ....[8]....
        /*0124*/ 	.word	0x00000510
        /*0128*/ 	.word	0x000000ff
        /*012c*/ 	.word	0x00026848
        /*0130*/ 	.short	0x0100
        /*0132*/ 	.byte	0x08
	.zero		1


	//   ....[9]....
        /*0134*/ 	.word	0x00000b50
        /*0138*/ 	.word	0x00000012
        /*013c*/ 	.word	0x00026800
        /*0140*/ 	.short	0x010a
        /*0142*/ 	.byte	0x3f
	.zero		1


	//   ....[10]....
        /*0144*/ 	.word	0x00000c00
        /*0148*/ 	.word	0x00000012
        /*014c*/ 	.word	0x00026800
        /*0150*/ 	.short	0x010a
        /*0152*/ 	.byte	0x3f
	.zero		1


	//   ....[11]....
        /*0154*/ 	.word	0x000018e0
        /*0158*/ 	.word	0x000000ff
        /*015c*/ 	.word	0x00026810
        /*0160*/ 	.short	0x010a
        /*0162*/ 	.byte	0x08
	.zero		1


	//   ....[12]....
        /*0164*/ 	.word	0x00001920
        /*0168*/ 	.word	0x000000ff
        /*016c*/ 	.word	0x00026810
        /*0170*/ 	.short	0x010a
        /*0172*/ 	.byte	0x08
	.zero		1


	//   ....[13]....
        /*0174*/ 	.word	0x00001d70
        /*0178*/ 	.word	0x000000ff
        /*017c*/ 	.word	0x00026830
        /*0180*/ 	.short	0x010a
        /*0182*/ 	.byte	0x08
	.zero		1


	//   ....[14]....
        /*0184*/ 	.word	0x00001db0
        /*0188*/ 	.word	0x000000ff
        /*018c*/ 	.word	0x00026830
        /*0190*/ 	.short	0x010a
        /*0192*/ 	.byte	0x08
	.zero		1


	//   ....[15]....
        /*0194*/ 	.word	0x00004230
        /*0198*/ 	.word	0x000000ff
        /*019c*/ 	.word	0x00000000
        /*01a0*/ 	.short	0x0101
        /*01a2*/ 	.byte	0x0a
	.zero		1


	//   ....[16]....
        /*01a4*/ 	.word	0x00004510
        /*01a8*/ 	.word	0x000000ff
        /*01ac*/ 	.word	0x00000000
        /*01b0*/ 	.short	0x0101
        /*01b2*/ 	.byte	0x08
	.zero		1


	//   ....[17]....
        /*01b4*/ 	.word	0x00005df0
        /*01b8*/ 	.word	0x00000000
        /*01bc*/ 	.word	0x00026820
        /*01c0*/ 	.short	0x010a
        /*01c2*/ 	.byte	0x3f
	.zero		1


	//   ....[18]....
        /*01c4*/ 	.word	0x00006740
        /*01c8*/ 	.word	0x00000000
        /*01cc*/ 	.word	0x00026840
        /*01d0*/ 	.short	0x010a
        /*01d2*/ 	.byte	0x3f
	.zero		1


	//   ....[19]....
        /*01d4*/ 	.word	0x00006a40
        /*01d8*/ 	.word	0x00000000
        /*01dc*/ 	.word	0x00026828
        /*01e0*/ 	.short	0x010a
        /*01e2*/ 	.byte	0x3f
	.zero		1


	//   ....[20]....
        /*01e4*/ 	.word	0x00006cc0
        /*01e8*/ 	.word	0x00000000
        /*01ec*/ 	.word	0x00026848
        /*01f0*/ 	.short	0x010a
        /*01f2*/ 	.byte	0x3f
	.zero		1


	//   ....[21]....
        /*01f4*/ 	.word	0x00006f90
        /*01f8*/ 	.word	0x00000000
        /*01fc*/ 	.word	0x00026820
        /*0200*/ 	.short	0x010a
        /*0202*/ 	.byte	0x3f
	.zero		1


	//   ....[22]....
        /*0204*/ 	.word	0x00007280
        /*0208*/ 	.word	0x00000000
        /*020c*/ 	.word	0x00026840
        /*0210*/ 	.short	0x010a
        /*0212*/ 	.byte	0x3f
	.zero		1


	//   ....[23]....
        /*0214*/ 	.word	0x00007560
        /*0218*/ 	.word	0x00000000
        /*021c*/ 	.word	0x00026828
        /*0220*/ 	.short	0x010a
        /*0222*/ 	.byte	0x3f
	.zero		1


	//   ....[24]....
        /*0224*/ 	.word	0x00007840
        /*0228*/ 	.word	0x00000003
        /*022c*/ 	.word	0x00026840
        /*0230*/ 	.short	0x010a
        /*0232*/ 	.byte	0x3f
	.zero		1


	//   ....[25]....
        /*0234*/ 	.word	0x00007cf0
        /*0238*/ 	.word	0x00000006
        /*023c*/ 	.word	0x00000000
        /*0240*/ 	.short	0x010a
        /*0242*/ 	.byte	0x3f
	.zero		1


	//   ....[26]....
        /*0244*/ 	.word	0x00007d50
        /*0248*/ 	.word	0x00000003
        /*024c*/ 	.word	0x00000000
        /*0250*/ 	.short	0x010a
        /*0252*/ 	.byte	0x3f
	.zero		1


	//   ....[27]....
        /*0254*/ 	.word	0x00007db0
        /*0258*/ 	.word	0x00000000
        /*025c*/ 	.word	0x00000000
        /*0260*/ 	.short	0x010a
        /*0262*/ 	.byte	0x3f
	.zero		1


	//   ....[28]....
        /*0264*/ 	.word	0x00007de0
        /*0268*/ 	.word	0x00000003
        /*026c*/ 	.word	0x00000000
        /*0270*/ 	.short	0x010a
        /*0272*/ 	.byte	0x3f
	.zero		1


	//   ....[29]....
        /*0274*/ 	.word	0x00007ec0
        /*0278*/ 	.word	0x00000012
        /*027c*/ 	.word	0x00026800
        /*0280*/ 	.short	0x010a
        /*0282*/ 	.byte	0x3f
	.zero		1


	//   ....[30]....
        /*0284*/ 	.word	0x00007f20
        /*0288*/ 	.word	0x00000005
        /*028c*/ 	.word	0x00026810
        /*0290*/ 	.short	0x010a
        /*0292*/ 	.byte	0x3f
	.zero		1


	//   ....[31]....
        /*0294*/ 	.word	0x00007f80
        /*0298*/ 	.word	0x00000079
        /*029c*/ 	.word	0x00026830
        /*02a0*/ 	.short	0x010a
        /*02a2*/ 	.byte	0x3f
	.zero		1


	//   ....[32]....
        /*02a4*/ 	.word	0x00007fd0
        /*02a8*/ 	.word	0x00000000
        /*02ac*/ 	.word	0x00026820
        /*02b0*/ 	.short	0x010a
        /*02b2*/ 	.byte	0x3f
	.zero		1


	//   ....[33]....
        /*02b4*/ 	.word	0x00008020
        /*02b8*/ 	.word	0x00000000
        /*02bc*/ 	.word	0x00026840
        /*02c0*/ 	.short	0x010a
        /*02c2*/ 	.byte	0x3f
	.zero		1


	//   ....[34]....
        /*02c4*/ 	.word	0x00008070
        /*02c8*/ 	.word	0x00000000
        /*02cc*/ 	.word	0x00026828
        /*02d0*/ 	.short	0x010a
        /*02d2*/ 	.byte	0x3f
	.zero		1


	//   ....[35]....
        /*02d4*/ 	.word	0x000080c0
        /*02d8*/ 	.word	0x00000000
        /*02dc*/ 	.word	0x00026848
        /*02e0*/ 	.short	0x010a
        /*02e2*/ 	.byte	0x3f
	.zero		1


	//   ....[36]....
        /*02e4*/ 	.word	0x00008120
        /*02e8*/ 	.word	0x00000000
        /*02ec*/ 	.word	0x00026820
        /*02f0*/ 	.short	0x010a
        /*02f2*/ 	.byte	0x3f
	.zero		1


	//   ....[37]....
        /*02f4*/ 	.word	0x00008170
        /*02f8*/ 	.word	0x00000000
        /*02fc*/ 	.word	0x00026840
        /*0300*/ 	.short	0x010a
        /*0302*/ 	.byte	0x3f
	.zero		1


	//   ....[38]....
        /*0304*/ 	.word	0x000081c0
        /*0308*/ 	.word	0x00000000
        /*030c*/ 	.word	0x00026828
        /*0310*/ 	.short	0x010a
        /*0312*/ 	.byte	0x3f
	.zero		1


	//   ....[39]....
        /*0314*/ 	.word	0x00008210
        /*0318*/ 	.word	0x00000003
        /*031c*/ 	.word	0x00026840
        /*0320*/ 	.short	0x010a
        /*0322*/ 	.byte	0x3f
	.zero		1


	//   ....[40]....
        /*0324*/ 	.word	0x000082f0
        /*0328*/ 	.word	0x00000006
        /*032c*/ 	.word	0x00000000
        /*0330*/ 	.short	0x010a
        /*0332*/ 	.byte	0x3f
	.zero		1


	//   ....[41]....
        /*0334*/ 	.word	0x00008340
        /*0338*/ 	.word	0x00000003
        /*033c*/ 	.word	0x00000000
        /*0340*/ 	.short	0x010a
        /*0342*/ 	.byte	0x3f
	.zero		1


	//   ....[42]....
        /*0344*/ 	.word	0x00008390
        /*0348*/ 	.word	0x00000000
        /*034c*/ 	.word	0x00000000
        /*0350*/ 	.short	0x010a
        /*0352*/ 	.byte	0x3f
	.zero		1


	//----- nvinfo : EIATTR_NUM_MBARRIERS
	.align		4
.L_253:
        /*0354*/ 	.byte	0x03, 0x38
        /*0356*/ 	.short	0x0009


	//----- nvinfo : EIATTR_EXIT_INSTR_OFFSETS
	.align		4
        /*0358*/ 	.byte	0x04, 0x1c
        /*035a*/ 	.short	(.L_255 - .L_254)


	//   ....[0]....
.L_254:
        /*035c*/ 	.word	0x00007e30


	//----- nvinfo : EIATTR_MAX_THREADS
	.align		4
.L_255:
        /*0360*/ 	.byte	0x04, 0x05
        /*0362*/ 	.short	(.L_257 - .L_256)
.L_256:
        /*0364*/ 	.word	0x00000180
        /*0368*/ 	.word	0x00000001
        /*036c*/ 	.word	0x00000001


	//----- nvinfo : EIATTR_CRS_STACK_SIZE
	.align		4
.L_257:
        /*0370*/ 	.byte	0x04, 0x1e
        /*0372*/ 	.short	(.L_259 - .L_258)
.L_258:
        /*0374*/ 	.word	0x00000000


	//----- nvinfo : EIATTR_CBANK_PARAM_SIZE
	.align		4
.L_259:
        /*0378*/ 	.byte	0x03, 0x19
        /*037a*/ 	.short	0x06f0


	//----- nvinfo : EIATTR_PARAM_CBANK
	.align		4
        /*037c*/ 	.byte	0x04, 0x0a
        /*037e*/ 	.short	(.L_261 - .L_260)
	.align		4
.L_260:
        /*0380*/ 	.word	index@(.nv.constant0._ZN7cutlass13device_kernelIN5flash11enable_sm90INS1_16FlashAttnBwdSm90INS1_25CollectiveMainloopBwdSm90ILi2ELi2ELi2EN4cute5tupleIJNS5_1CILi1EEES8_S8_EEENS6_IJNS7_ILi64EEENS7_ILi128EEENS7_ILi96EEEEEENS_10bfloat16_tEfNS_4arch4Sm90ELb0ELb0ELb1ELb0ELb0ELb1ELb0ELb0ELi2ELi1ELi2ELi1ELb1EEENS1_24CollectiveEpilogueBwdGQAISD_fSG_Li256ELb0ELb0EEENS1_19SingleTileSchedulerILb0ELb0ELb0ELi128EEEEEEEEEvNT_6ParamsE)
        /*0384*/ 	.short	0x0210
        /*0386*/ 	.short	0x06f0


	//----- nvinfo : EIATTR_SW_WAR
	.align		4
.L_261:
        /*0388*/ 	.byte	0x04, 0x36
        /*038a*/ 	.short	(.L_263 - .L_262)
.L_262:
        /*038c*/ 	.word	0x00000008
.L_263:


//--------------------- .nv.info._ZN7cutlass13device_kernelIN5flash11enable_sm90INS1_16FlashAttnBwdSm90INS1_25CollectiveMainloopBwdSm90ILi2ELi2ELi2EN4cute5tupleIJNS5_1CILi1EEES8_S8_EEENS6_IJNS7_ILi64EEENS7_ILi128EEENS7_ILi96EEEEEENS_10bfloat16_tEfNS_4arch4Sm90ELb0ELb0ELb1ELb0ELb1ELb1ELb0ELb0ELi2ELi1ELi2ELi1ELb1EEENS1_24CollectiveEpilogueBwdGQAISD_fSG_Li256ELb0ELb1EEENS1_19SingleTileSchedulerILb0ELb0ELb0ELi128EEEEEEEEEvNT_6ParamsE --------------------------
	.section	.nv.info._ZN7cutlass13device_kernelIN5flash11enable_sm90INS1_16FlashAttnBwdSm90INS1_25CollectiveMainloopBwdSm90ILi2ELi2ELi2EN4cute5tupleIJNS5_1CILi1EEES8_S8_EEENS6_IJNS7_ILi64EEENS7_ILi128EEENS7_ILi96EEEEEENS_10bfloat16_tEfNS_4arch4Sm90ELb0ELb0ELb1ELb0ELb1ELb1ELb0ELb0ELi2ELi1ELi2ELi1ELb1EEENS1_24CollectiveEpilogueBwdGQAISD_fSG_Li256ELb0ELb1EEENS1_19SingleTileSchedulerILb0ELb0ELb0ELi128EEEEEEEEEvNT_6ParamsE,"",@"SHT_CUDA_INFO"
	.sectionflags	@""
	.align	4


	//----- nvinfo : EIATTR_CUDA_API_VERSION
	.align		4
        /*0000*/ 	.byte	0x04, 0x37
        /*0002*/ 	.short	(.L_265 - .L_264)
.L_264:
        /*0004*/ 	.word	0x00000082


	//----- nvinfo : EIATTR_KPARAM_INFO
	.align		4
.L_265:
        /*0008*/ 	.byte	0x04, 0x17
        /*000a*/ 	.short	(.L_267 - .L_266)
.L_266:
        /*000c*/ 	.word	0x00000000
        /*0010*/ 	.short	0x0000
        /*0012*/ 	.short	0x0070
        /*0014*/ 	.byte	0x00, 0xf0, 0x01, 0x1a


	//----- nvinfo : EIATTR_SPARSE_MMA_MASK
	.align		4
.L_267:
        /*0018*/ 	.byte	0x03, 0x50
        /*001a*/ 	.short	0x0000


	//----- nvinfo : EIATTR_MAXREG_COUNT
	.align		4
        /*001c*/ 	.byte	0x03, 0x1b
        /*001e*/ 	.short	0x00a8


	//----- nvinfo : EIATTR_NUM_BARRIERS
	.align		4
        /*0020*/ 	.byte	0x02, 0x4c
        /*0022*/ 	.byte	0x10
	.zero		1


	//----- nvinfo : EIATTR_EXTERNS
	.align		4
        /*0024*/ 	.byte	0x04, 0x0f
        /*0026*/ 	.short	(.L_269 - .L_268)


	//   ....[0]....
	.align		4
.L_268:
        /*0028*/ 	.word	index@(__assertfail)


	//----- nvinfo : EIATTR_MERCURY_ISA_VERSION
	.align		4
.L_269:
        /*002c*/ 	.byte	0x03, 0x5f
        /*002e*/ 	.short	0x0101


	//----- nvinfo : EIATTR_INT_WARP_WIDE_INSTR_OFFSETS
	.align		4
        /*0030*/ 	.byte	0x04, 0x31
        /*0032*/ 	.short	(.L_271 - .L_270)


	//   ....[0]....
.L_270:
        /*0034*/ 	.word	0x00000180


	//   ....[1]....
        /*0038*/ 	.word	0x000001b0


	//   ....[2]....
        /*003c*/ 	.word	0x00005da0


	//   ....[3]....
        /*0040*/ 	.word	0x00006210


	//   ....[4]....
        /*0044*/ 	.word	0x000067e0


	//----- nvinfo : EIATTR_COOP_GROUP_MASK_REGIDS
	.align		4
.L_271:
        /*0048*/ 	.byte	0x04, 0x29
        /*004a*/ 	.short	(.L_273 - .L_272)


	//   ....[0]....
.L_272:
        /*004c*/ 	.word	0xffffffff


	//   ....[1]....
        /*0050*/ 	.word	0xffffffff


	//   ....[2]....
        /*0054*/ 	.word	0xffffffff


	//   ....[3]....
        /*0058*/ 	.word	0xffffffff


	//   ....[4]....
        /*005c*/ 	.word	0xffffffff


	//   ....[5]....
        /*0060*/ 	.word	0xffffffff


	//   ....[6]....
        /*0064*/ 	.word	0xffffffff


	//   ....[7]....
        /*0068*/ 	.word	0xffffffff


	//   ....[8]....
        /*006c*/ 	.word	0xffffffff


	//   ....[9]....
        /*0070*/ 	.word	0xffffffff


	//   ....[10]....
        /*0074*/ 	.word	0xffffffff


	//   ....[11]....
        /*0078*/ 	.word	0xffffffff


	//   ....[12]....
        /*007c*/ 	.word	0xffffffff


	//   ....[13]....
        /*0080*/ 	.word	0xffffffff


	//   ....[14]....
        /*0084*/ 	.word	0xffffffff


	//   ....[15]....
        /*0088*/ 	.word	0xffffffff


	//   ....[16]....
        /*008c*/ 	.word	0xffffffff


	//   ....[17]....
        /*0090*/ 	.word	0x0500000f


	//   ....[18]....
        /*0094*/ 	.word	0x0500000f


	//   ....[19]....
        /*0098*/ 	.word	0x0500000f


	//   ....[20]....
        /*009c*/ 	.word	0x0500000f


	//   ....[21]....
        /*00a0*/ 	.word	0x0500000f


	//   ....[22]....
        /*00a4*/ 	.word	0x0500000f


	//----- nvinfo : EIATTR_COOP_GROUP_INSTR_OFFSETS
	.align		4
.L_273:
        /*00a8*/ 	.byte	0x04, 0x28
        /*00aa*/ 	.short	(.L_275 - .L_274)


	//   ....[0]....
.L_274:
        /*00ac*/ 	.word	0x00000050


	//   ....[1]....
        /*00b0*/ 	.word	0x00000190


	//   ....[2]....
        /*00b4*/ 	.word	0x000001e0


	//   ....[3]....
        /*00b8*/ 	.word	0x000003d0


	//   ....[4]....
        /*00bc*/ 	.word	0x000005f0


	//   ....[5]....
        /*00c0*/ 	.word	0x00000b30


	//   ....[6]....
        /*00c4*/ 	.word	0x00004e10


	//   ....[7]....
        /*00c8*/ 	.word	0x00004fa0


	//   ....[8]....
        /*00cc*/ 	.word	0x00005250


	//   ....[9]....
        /*00d0*/ 	.word	0x000053f0


	//   ....[10]....
        /*00d4*/ 	.word	0x00005510


	//   ....[11]....
        /*00d8*/ 	.word	0x00005a40


	//   ....[12]....
        /*00dc*/ 	.word	0x00005cd0


	//   ....[13]....
        /*00e0*/ 	.word	0x00005f10


	//   ....[14]....
        /*00e4*/ 	.word	0x00006140


	//   ....[15]....
        /*00e8*/ 	.word	0x000063f0


	//   ....[16]....
        /*00ec*/ 	.word	0x00006720


	//   ....[17]....
        /*00f0*/ 	.word	0x00008c00


	//   ....[18]....
        /*00f4*/ 	.word	0x00008d70


	//   ....[19]....
        /*00f8*/ 	.word	0x00008de0


	//   ....[20]....
        /*00fc*/ 	.word	0x00008e50


	//   ....[21]....
        /*0100*/ 	.word	0x00008ec0


	//   ....[22]....
        /*0104*/ 	.word	0x00008f30


	//----- nvinfo : EIATTR_REG_RECONFIG
	.align		4
.L_275:
        /*0108*/ 	.byte	0x01, 0x54
	.zero		2


	//----- nvinfo : EIATTR_SYSCALL_OFFSETS
	.align		4
        /*010c*/ 	.byte	0x04, 0x46
        /*010e*/ 	.short	(.L_277 - .L_276)


	//   ....[0]....
.L_276:
        /*0110*/ 	.word	0x00000790


	//   ....[1]....
        /*0114*/ 	.word	0x00000880


	//   ....[2]....
        /*0118*/ 	.word	0x000009e0


	//   ....[3]....
        /*011c*/ 	.word	0x00000ad0


	//   ....[4]....
        /*0120*/ 	.word	0x00000d50


	//----- nvinfo : EIATTR_MBARRIER_INSTR_OFFSETS
	.align		4
.L_277:
        /*0124*/ 	.byte	0x04, 0x39
        /*0126*/ 	.short	(.L_279 - .L_278)


	//   ....[0]....
.L_278:
        /*0128*/ 	.word	0x00000280
        /*012c*/ 	.word	0x000000ff
        /*0130*/ 	.word	0x00026800
        /*0134*/ 	.short	0x0100
        /*0136*/ 	.byte	0x06
	.zero		1


	//   ....[1]....
        /*0138*/ 	.word	0x00000380
        /*013c*/ 	.word	0x000000ff
        /*0140*/ 	.word	0x00026810
        /*0144*/ 	.short	0x0100
        /*0146*/ 	.byte	0x08
	.zero		1


	//   ....[2]....
        /*0148*/ 	.word	0x00000390
        /*014c*/ 	.word	0x000000ff
        /*0150*/ 	.word	0x00026820
        /*0154*/ 	.short	0x0100
        /*0156*/ 	.byte	0x08
	.zero		1


	//   ....[3]....
        /*0158*/ 	.word	0x000003a0
        /*015c*/ 	.word	0x000000ff
        /*0160*/ 	.word	0x00026818
        /*0164*/ 	.short	0x0100
        /*0166*/ 	.byte	0x08
	.zero		1


	//   ....[4]....
        /*0168*/ 	.word	0x000003b0
        /*016c*/ 	.word	0x000000ff
        /*0170*/ 	.word	0x00026828
        /*0174*/ 	.short	0x0100
        /*0176*/ 	.byte	0x08
	.zero		1


	//   ....[5]....
        /*0178*/ 	.word	0x000004e0
        /*017c*/ 	.word	0x000000ff
        /*0180*/ 	.word	0x00026830
        /*0184*/ 	.short	0x0100
        /*0186*/ 	.byte	0x08
	.zero		1


	//   ....[6]....
        /*0188*/ 	.word	0x000004f0
        /*018c*/ 	.word	0x000000ff
        /*0190*/ 	.word	0x00026840
        /*0194*/ 	.short	0x0100
        /*0196*/ 	.byte	0x08
	.zero		1


	//   ....[7]....
        /*0198*/ 	.word	0x00000500
        /*019c*/ 	.word	0x000000ff
        /*01a0*/ 	.word	0x00026838
        /*01a4*/ 	.short	0x0100
        /*01a6*/ 	.byte	0x08
	.zero		1


	//   ....[8]....
        /*01a8*/ 	.word	0x00000510
        /*01ac*/ 	.word	0x000000ff
        /*01b0*/ 	.word	0x00026848
        /*01b4*/ 	.short	0x0100
        /*01b6*/ 	.byte	0x08
	.zero		1


	//   ....[9]....
        /*01b8*/ 	.word	0x00000b60
        /*01bc*/ 	.word	0x00000012
        /*01c0*/ 	.word	0x00026800
        /*01c4*/ 	.short	0x010a
        /*01c6*/ 	.byte	0x3f
	.zero		1


	//   ....[10]....
        /*01c8*/ 	.word	0x00000c10
        /*01cc*/ 	.word	0x00000012
        /*01d0*/ 	.word	0x00026800
        /*01d4*/ 	.short	0x010a
        /*01d6*/ 	.byte	0x3f
	.zero		1


	//   ....[11]....
        /*01d8*/ 	.word	0x000018f0
        /*01dc*/ 	.word	0x000000ff
        /*01e0*/ 	.word	0x00026810
        /*01e4*/ 	.short	0x010a
        /*01e6*/ 	.byte	0x08
	.zero		1


	//   ....[12]....
        /*01e8*/ 	.word	0x00001930
        /*01ec*/ 	.word	0x000000ff
        /*01f0*/ 	.word	0x00026810
        /*01f4*/ 	.short	0x010a
        /*01f6*/ 	.byte	0x08
	.zero		1


	//   ....[13]....
        /*01f8*/ 	.word	0x00001d80
        /*01fc*/ 	.word	0x000000ff
        /*0200*/ 	.word	0x00026830
        /*0204*/ 	.short	0x010a
        /*0206*/ 	.byte	0x08
	.zero		1


	//   ....[14]....
        /*0208*/ 	.word	0x00001dc0
        /*020c*/ 	.word	0x000000ff
        /*0210*/ 	.word	0x00026830
        /*0214*/ 	.short	0x010a
        /*0216*/ 	.byte	0x08
	.zero		1


	//   ....[15]....
        /*0218*/ 	.word	0x00004240
        /*021c*/ 	.word	0x000000ff
        /*0220*/ 	.word	0x00000000
        /*0224*/ 	.short	0x0101
        /*0226*/ 	.byte	0x0a
	.zero		1


	//   ....[16]....
        /*0228*/ 	.word	0x00004520
        /*022c*/ 	.word	0x000000ff
        /*0230*/ 	.word	0x00000000
        /*0234*/ 	.short	0x0101
        /*0236*/ 	.byte	0x08
	.zero		1


	//   ....[17]....
        /*0238*/ 	.word	0x00006b20
        /*023c*/ 	.word	0x00000000
        /*0240*/ 	.word	0x00026820
        /*0244*/ 	.short	0x010a
        /*0246*/ 	.byte	0x3f
	.zero		1


	//   ....[18]....
        /*0248*/ 	.word	0x000074b0
        /*024c*/ 	.word	0x00000000
        /*0250*/ 	.word	0x00026840
        /*0254*/ 	.short	0x010a
        /*0256*/ 	.byte	0x3f
	.zero		1


	//   ....[19]....
        /*0258*/ 	.word	0x000077b0
        /*025c*/ 	.word	0x00000000
        /*0260*/ 	.word	0x00026828
        /*0264*/ 	.short	0x010a
        /*0266*/ 	.byte	0x3f
	.zero		1


	//   ....[20]....
        /*0268*/ 	.word	0x00007a30
        /*026c*/ 	.word	0x00000000
        /*0270*/ 	.word	0x00026848
        /*0274*/ 	.short	0x010a
        /*0276*/ 	.byte	0x3f
	.zero		1


	//   ....[21]....
        /*0278*/ 	.word	0x00007d00
        /*027c*/ 	.word	0x00000000
        /*0280*/ 	.word	0x00026820
        /*0284*/ 	.short	0x010a
        /*0286*/ 	.byte	0x3f
	.zero		1


	//   ....[22]....
        /*0288*/ 	.word	0x00007ff0
        /*028c*/ 	.word	0x00000000
        /*0290*/ 	.word	0x00026840
        /*0294*/ 	.short	0x010a
        /*0296*/ 	.byte	0x3f
	.zero		1


	//   ....[23]....
        /*0298*/ 	.word	0x000082d0
        /*029c*/ 	.word	0x00000000
        /*02a0*/ 	.word	0x00026828
        /*02a4*/ 	.short	0x010a
        /*02a6*/ 	.byte	0x3f
	.zero		1


	//   ....[24]....
        /*02a8*/ 	.word	0x000085b0
        /*02ac*/ 	.word	0x00000003
        /*02b0*/ 	.word	0x00026840
        /*02b4*/ 	.short	0x010a
        /*02b6*/ 	.byte	0x3f
	.zero		1


	//   ....[25]....
        /*02b8*/ 	.word	0x00008a60
        /*02bc*/ 	.word	0x00000006
        /*02c0*/ 	.word	0x00000000
        /*02c4*/ 	.short	0x010a
        /*02c6*/ 	.byte	0x3f
	.zero		1


	//   ....[26]....
        /*02c8*/ 	.word	0x00008ac0
        /*02cc*/ 	.word	0x00000003
        /*02d0*/ 	.word	0x00000000
        /*02d4*/ 	.short	0x010a
        /*02d6*/ 	.byte	0x3f
	.zero		1


	//   ....[27]....
        /*02d8*/ 	.word	0x00008b20
        /*02dc*/ 	.word	0x00000000
        /*02e0*/ 	.word	0x00000000
        /*02e4*/ 	.short	0x010a
        /*02e6*/ 	.byte	0x3f
	.zero		1


	//   ....[28]....
        /*02e8*/ 	.word	0x00008b50
        /*02ec*/ 	.word	0x00000003
        /*02f0*/ 	.word	0x00000000
        /*02f4*/ 	.short	0x010a
        /*02f6*/ 	.byte	0x3f
	.zero		1


	//   ....[29]....
        /*02f8*/ 	.word	0x00008c30
        /*02fc*/ 	.word	0x00000012
        /*0300*/ 	.word	0x00026800
        /*0304*/ 	.short	0x010a
        /*0306*/ 	.byte	0x3f
	.zero		1


	//   ....[30]....
        /*0308*/ 	.word	0x00008c90
        /*030c*/ 	.word	0x00000005
        /*0310*/ 	.word	0x00026810
        /*0314*/ 	.short	0x010a
        /*0316*/ 	.byte	0x3f
	.zero		1


	//   ....[31]....
        /*0318*/ 	.word	0x00008cf0
        /*031c*/ 	.word	0x00000079
        /*0320*/ 	.word	0x00026830
        /*0324*/ 	.short	0x010a
        /*0326*/ 	.byte	0x3f
	.zero		1


	//   ....[32]....
        /*0328*/ 	.word	0x00008f70
        /*032c*/ 	.word	0x00000000
        /*0330*/ 	.word	0x00026820
        /*0334*/ 	.short	0x010a
        /*0336*/ 	.byte	0x3f
	.zero		1


	//   ....[33]....
        /*0338*/ 	.word	0x00008fc0
        /*033c*/ 	.word	0x00000000
        /*0340*/ 	.word	0x00026840
        /*0344*/ 	.short	0x010a
        /*0346*/ 	.byte	0x3f
	.zero		1


	//   ....[34]....
        /*0348*/ 	.word	0x00009010
        /*034c*/ 	.word	0x00000000
        /*0350*/ 	.word	0x00026828
        /*0354*/ 	.short	0x010a
        /*0356*/ 	.byte	0x3f
	.zero		1


	//   ....[35]....
        /*0358*/ 	.word	0x00009060
        /*035c*/ 	.word	0x00000000
        /*0360*/ 	.word	0x00026848
        /*0364*/ 	.short	0x010a
        /*0366*/ 	.byte	0x3f
	.zero		1


	//   ....[36]....
        /*0368*/ 	.word	0x000090c0
        /*036c*/ 	.word	0x00000000
        /*0370*/ 	.word	0x00026820
        /*0374*/ 	.short	0x010a
        /*0376*/ 	.byte	0x3f
	.zero		1


	//   ....[37]....
        /*0378*/ 	.word	0x00009110
        /*037c*/ 	.word	0x00000000
        /*0380*/ 	.word	0x00026840
        /*0384*/ 	.short	0x010a
        /*0386*/ 	.byte	0x3f
	.zero		1


	//   ....[38]....
        /*0388*/ 	.word	0x00009160
        /*038c*/ 	.word	0x00000000
        /*0390*/ 	.word	0x00026828
        /*0394*/ 	.short	0x010a
        /*0396*/ 	.byte	0x3f
	.zero		1


	//   ....[39]....
        /*0398*/ 	.word	0x000091b0
        /*039c*/ 	.word	0x00000003
        /*03a0*/ 	.word	0x00026840
        /*03a4*/ 	.short	0x010a
        /*03a6*/ 	.byte	0x3f
	.zero		1


	//   ....[40]....
        /*03a8*/ 	.word	0x00009290
        /*03ac*/ 	.word	0x00000006
        /*03b0*/ 	.word	0x00000000
        /*03b4*/ 	.short	0x010a
        /*03b6*/ 	.byte	0x3f
	.zero		1


	//   ....[41]....
        /*03b8*/ 	.word	0x000092e0
        /*03bc*/ 	.word	0x00000003
        /*03c0*/ 	.word	0x00000000
        /*03c4*/ 	.short	0x010a
        /*03c6*/ 	.byte	0x3f
	.zero		1


	//   ....[42]....
        /*03c8*/ 	.word	0x00009330
        /*03cc*/ 	.word	0x00000000
        /*03d0*/ 	.word	0x00000000
        /*03d4*/ 	.short	0x010a
        /*03d6*/ 	.byte	0x3f
	.zero		1


	//----- nvinfo : EIATTR_NUM_MBARRIERS
	.align		4
.L_279:
        /*03d8*/ 	.byte	0x03, 0x38
        /*03da*/ 	.short	0x0009


	//----- nvinfo : EIATTR_EXIT_INSTR_OFFSETS
	.align		4
        /*03dc*/ 	.byte	0x04, 0x1c
        /*03de*/ 	.short	(.L_281 - .L_280)


	//   ....[0]....
.L_280:
        /*03e0*/ 	.word	0x00008ba0


	//----- nvinfo : EIATTR_MAX_THREADS
	.align		4
.L_281:
        /*03e4*/ 	.byte	0x04, 0x05
        /*03e6*/ 	.short	(.L_283 - .L_282)
.L_282:
        /*03e8*/ 	.word	0x00000180
        /*03ec*/ 	.word	0x00000001
        /*03f0*/ 	.word	0x00000001


	//----- nvinfo : EIATTR_CRS_STACK_SIZE
	.align		4
.L_283:
        /*03f4*/ 	.byte	0x04, 0x1e
        /*03f6*/ 	.short	(.L_285 - .L_284)
.L_284:
        /*03f8*/ 	.word	0x00000000


	//----- nvinfo : EIATTR_CBANK_PARAM_SIZE
	.align		4
.L_285:
        /*03fc*/ 	.byte	0x03, 0x19
        /*03fe*/ 	.short	0x06f0


	//----- nvinfo : EIATTR_PARAM_CBANK
	.align		4
        /*0400*/ 	.byte	0x04, 0x0a
        /*0402*/ 	.short	(.L_287 - .L_286)
	.align		4
.L_286:
        /*0404*/ 	.word	index@(.nv.constant0._ZN7cutlass13device_kernelIN5flash11enable_sm90INS1_16FlashAttnBwdSm90INS1_25CollectiveMainloopBwdSm90ILi2ELi2ELi2EN4cute5tupleIJNS5_1CILi1EEES8_S8_EEENS6_IJNS7_ILi64EEENS7_ILi128EEENS7_ILi96EEEEEENS_10bfloat16_tEfNS_4arch4Sm90ELb0ELb0ELb1ELb0ELb1ELb1ELb0ELb0ELi2ELi1ELi2ELi1ELb1EEENS1_24CollectiveEpilogueBwdGQAISD_fSG_Li256ELb0ELb1EEENS1_19SingleTileSchedulerILb0ELb0ELb0ELi128EEEEEEEEEvNT_6ParamsE)
        /*0408*/ 	.short	0x0210
        /*040a*/ 	.short	0x06f0


	//----- nvinfo : EIATTR_SW_WAR
	.align		4
.L_287:
        /*040c*/ 	.byte	0x04, 0x36
        /*040e*/ 	.short	(.L_289 - .L_288)
.L_288:
        /*0410*/ 	.word	0x00000008
.L_289:


//--------------------- .nv.info._ZN7cutlass13device_kernelIN5flash11enable_sm90INS1_16FlashAttnBwdSm90INS1_25CollectiveMainloopBwdSm90ILi2ELi2ELi2EN4cute5tupleIJNS5_1CILi1EEES8_S8_EEENS6_IJNS7_ILi64EEENS7_ILi128EEENS7_ILi96EEEEEENS_10bfloat16_tEfNS_4arch4Sm90ELb0ELb0ELb1ELb1ELb0ELb1ELb0ELb0ELi2ELi1ELi2ELi1ELb1EEENS1_21CollectiveEpilogueBwdISD_SE_SG_Li256ELb1ELb0ELi1EEENS1_19SingleTileSchedulerILb1ELb0ELb0ELi128EEEEEEEEEvNT_6ParamsE --------------------------
	.section	.nv.info._ZN7cutlass13device_kernelIN5flash11enable_sm90INS1_16FlashAttnBwdSm90INS1_25CollectiveMainloopBwdSm90ILi2ELi2ELi2EN4cute5tupleIJNS5_1CILi1EEES8_S8_EEENS6_IJNS7_ILi64EEENS7_ILi128EEENS7_ILi96EEEEEENS_10bfloat16_tEfNS_4arch4Sm90ELb0ELb0ELb1ELb1ELb0ELb1ELb0ELb0ELi2ELi1ELi2ELi1ELb1EEENS1_21CollectiveEpilogueBwdISD_SE_SG_Li256ELb1ELb0ELi1EEENS1_19SingleTileSchedulerILb1ELb0ELb0ELi128EEEEEEEEEvNT_6ParamsE,"",@"SHT_CUDA_INFO"
	.sectionflags	@""
	.align	4


	//----- nvinfo : EIATTR_CUDA_API_VERSION
	.align		4
        /*0000*/ 	.byte	0x04, 0x37
        /*0002*/ 	.short	(.L_291 - .L_290)
.L_290:
        /*0004*/ 	.word	0x00000082


	//----- nvinfo : EIATTR_KPARAM_INFO
	.align		4
.L_291:
        /*0008*/ 	.byte	0x04, 0x17
        /*000a*/ 	.short	(.L_293 - .L_292)
.L_292:
        /*000c*/ 	.word	0x00000000
        /*0010*/ 	.short	0x0000
        /*0012*/ 	.short	0x0070
        /*0014*/ 	.byte	0x00, 0xf0, 0x01, 0x1a


	//----- nvinfo : EIATTR_SPARSE_MMA_MASK
	.align		4
.L_293:
        /*0018*/ 	.byte	0x03, 0x50
        /*001a*/ 	.short	0x0000


	//----- nvinfo : EIATTR_MAXREG_COUNT
	.align		4
        /*001c*/ 	.byte	0x03, 0x1b
        /*001e*/ 	.short	0x00a8


	//----- nvinfo : EIATTR_NUM_BARRIERS
	.align		4
        /*0020*/ 	.byte	0x02, 0x4c
        /*0022*/ 	.byte	0x10
	.zero		1


	//----- nvinfo : EIATTR_EXTERNS
	.align		4
        /*0024*/ 	.byte	0x04, 0x0f
        /*0026*/ 	.short	(.L_295 - .L_294)


	//   ....[0]....
	.align		4
.L_294:
        /*0028*/ 	.word	index@(__assertfail)


	//----- nvinfo : EIATTR_MERCURY_ISA_VERSION
	.align		4
.L_295:
        /*002c*/ 	.byte	0x03, 0x5f
        /*002e*/ 	.short	0x0101


	//----- nvinfo : EIATTR_INT_WARP_WIDE_INSTR_OFFSETS
	.align		4
        /*0030*/ 	.byte	0x04, 0x31
        /*0032*/ 	.short	(.L_297 - .L_296)


	//   ....[0]....
.L_296:
        /*0034*/ 	.word	0x00000180


	//   ....[1]....
        /*0038*/ 	.word	0x000001b0


	//----- nvinfo : EIATTR_COOP_GROUP_MASK_REGIDS
	.align		4
.L_297:
        /*003c*/ 	.byte	0x04, 0x29
        /*003e*/ 	.short	(.L_299 - .L_298)


	//   ....[0]....
.L_298:
        /*0040*/ 	.word	0xffffffff


	//   ....[1]....
        /*0044*/ 	.word	0xffffffff


	//   ....[2]....
        /*0048*/ 	.word	0xffffffff


	//   ....[3]....
        /*004c*/ 	.word	0xffffffff


	//   ....[4]....
        /*0050*/ 	.word	0xffffffff


	//   ....[5]....
        /*0054*/ 	.word	0xffffffff


	//   ....[6]....
        /*0058*/ 	.word	0xffffffff


	//   ....[7]....
        /*005c*/ 	.word	0x0500000f


	//----- nvinfo : EIATTR_COOP_GROUP_INSTR_OFFSETS
	.align		4
.L_299:
        /*0060*/ 	.byte	0x04, 0x28
        /*0062*/ 	.short	(.L_301 - .L_300)


	//   ....[0]....
.L_300:
        /*0064*/ 	.word	0x00000050


	//   ....[1]....
        /*0068*/ 	.word	0x00000190


	//   ....[2]....
        /*006c*/ 	.word	0x000001e0


	//   ....[3]....
        /*0070*/ 	.word	0x000003d0


	//   ....[4]....
        /*0074*/ 	.word	0x00000600


	//   ....[5]....
        /*0078*/ 	.word	0x00001360


	//   ....[6]....
        /*007c*/ 	.word	0x000068a0


	//   ....[7]....
        /*0080*/ 	.word	0x0000a1e0


	//----- nvinfo : EIATTR_REG_RECONFIG
	.align		4
.L_301:
        /*0084*/ 	.byte	0x01, 0x54
	.zero		2


	//----- nvinfo : EIATTR_SYSCALL_OFFSETS
	.align		4
        /*0088*/ 	.byte	0x04, 0x46
        /*008a*/ 	.short	(.L_303 - .L_302)


	//   ....[0]....
.L_302:
        /*008c*/ 	.word	0x00000fc0


	//   ....[1]....
        /*0090*/ 	.word	0x000010b0


	//   ....[2]....
        /*0094*/ 	.word	0x00001210


	//   ....[3]....
        /*0098*/ 	.word	0x00001300


	//   ....[4]....
        /*009c*/ 	.word	0x00001570


	//----- nvinfo : EIATTR_MBARRIER_INSTR_OFFSETS
	.align		4
.L_303:
        /*00a0*/ 	.byte	0x04, 0x39
        /*00a2*/ 	.short	(.L_305 - .L_304)


	//   ....[0]....
.L_304:
        /*00a4*/ 	.word	0x00000280
        /*00a8*/ 	.word	0x000000ff
        /*00ac*/ 	.word	0x00026800
        /*00b0*/ 	.short	0x0100
        /*00b2*/ 	.byte	0x06
	.zero		1


	//   ....[1]....
        /*00b4*/ 	.word	0x00000380
        /*00b8*/ 	.word	0x000000ff
        /*00bc*/ 	.word	0x00026810
        /*00c0*/ 	.short	0x0100
        /*00c2*/ 	.byte	0x08
	.zero		1


	//   ....[2]....
        /*00c4*/ 	.word	0x00000390
        /*00c8*/ 	.word	0x000000ff
        /*00cc*/ 	.word	0x00026820
        /*00d0*/ 	.short	0x0100
        /*00d2*/ 	.byte	0x08
	.zero		1


	//   ....[3]....
        /*00d4*/ 	.word	0x000003a0
        /*00d8*/ 	.word	0x000000ff
        /*00dc*/ 	.word	0x00026818
        /*00e0*/ 	.short	0x0100
        /*00e2*/ 	.byte	0x08
	.zero		1


	//   ....[4]....
        /*00e4*/ 	.word	0x000003b0
        /*00e8*/ 	.word	0x000000ff
        /*00ec*/ 	.word	0x00026828
        /*00f0*/ 	.short	0x0100
        /*00f2*/ 	.byte	0x08
	.zero		1


	//   ....[5]....
        /*00f4*/ 	.word	0x000004e0
        /*00f8*/ 	.word	0x000000ff
        /*00fc*/ 	.word	0x00026830
        /*0100*/ 	.short	0x0100
        /*0102*/ 	.byte	0x08
	.zero		1


	//   ....[6]....
        /*0104*/ 	.word	0x000004f0
        /*0108*/ 	.word	0x000000ff
        /*010c*/ 	.word	0x00026840
        /*0110*/ 	.short	0x0100
        /*0112*/ 	.byte	0x08
	.zero		1


	//   ....[7]....
        /*0114*/ 	.word	0x00000500
        /*0118*/ 	.word	0x000000ff
        /*011c*/ 	.word	0x00026838
        /*0120*/ 	.short	0x0100
        /*0122*/ 	.byte	0x08
	.zero		1


	//   ....[8]....
        /*0124*/ 	.word	0x00000510
        /*0128*/ 	.word	0x000000ff
        /*012c*/ 	.word	0x00026848
        /*0130*/ 	.short	0x0100
        /*0132*/ 	.byte	0x08
	.zero		1


	//   ....[9]....
        /*0134*/ 	.word	0x000013a0
        /*0138*/ 	.word	0x00000012
        /*013c*/ 	.word	0x00026800
        /*0140*/ 	.short	0x010a
        /*0142*/ 	.byte	0x3f
	.zero		1


	//   ....[10]....
        /*0144*/ 	.word	0x00001430
        /*0148*/ 	.word	0x00000012
        /*014c*/ 	.word	0x00026800
        /*0150*/ 	.short	0x010a
        /*0152*/ 	.byte	0x3f
	.zero		1


	//   ....[11]....
        /*0154*/ 	.word	0x00001de0
        /*0158*/ 	.word	0x000000ff
        /*015c*/ 	.word	0x00026810
        /*0160*/ 	.short	0x010a
        /*0162*/ 	.byte	0x0a
	.zero		1


	//   ....[12]....
        /*0164*/ 	.word	0x00001e20
        /*0168*/ 	.word	0x000000ff
        /*016c*/ 	.word	0x00026810
        /*0170*/ 	.short	0x010a
        /*0172*/ 	.byte	0x0a
	.zero		1


	//   ....[13]....
        /*0174*/ 	.word	0x00002270
        /*0178*/ 	.word	0x000000ff
        /*017c*/ 	.word	0x00026830
        /*0180*/ 	.short	0x010a
        /*0182*/ 	.byte	0x0a
	.zero		1


	//   ....[14]....
        /*0184*/ 	.word	0x000022b0
        /*0188*/ 	.word	0x000000ff
        /*018c*/ 	.word	0x00026830
        /*0190*/ 	.short	0x010a
        /*0192*/ 	.byte	0x0a
	.zero		1


	//   ....[15]....
        /*0194*/ 	.word	0x000046a0
        /*0198*/ 	.word	0x000000ff
        /*019c*/ 	.word	0x00000000
        /*01a0*/ 	.short	0x0101
        /*01a2*/ 	.byte	0x0c
	.zero		1


	//   ....[16]....
        /*01a4*/ 	.word	0x00004950
        /*01a8*/ 	.word	0x000000ff
        /*01ac*/ 	.word	0x00000000
        /*01b0*/ 	.short	0x0101
        /*01b2*/ 	.byte	0x0a
	.zero		1


	//   ....[17]....
        /*01b4*/ 	.word	0x00008130
        /*01b8*/ 	.word	0x00000000
        /*01bc*/ 	.word	0x00026820
        /*01c0*/ 	.short	0x010a
        /*01c2*/ 	.byte	0x3f
	.zero		1


	//   ....[18]....
        /*01c4*/ 	.word	0x00008a00
        /*01c8*/ 	.word	0x00000000
        /*01cc*/ 	.word	0x00026840
        /*01d0*/ 	.short	0x010a
        /*01d2*/ 	.byte	0x3f
	.zero		1


	//   ....[19]....
        /*01d4*/ 	.word	0x00008d10
        /*01d8*/ 	.word	0x00000000
        /*01dc*/ 	.word	0x00026828
        /*01e0*/ 	.short	0x010a
        /*01e2*/ 	.byte	0x3f
	.zero		1


	//   ....[20]....
        /*01e4*/ 	.word	0x00008fb0
        /*01e8*/ 	.word	0x00000000
        /*01ec*/ 	.word	0x00026848
        /*01f0*/ 	.short	0x010a
        /*01f2*/ 	.byte	0x3f
	.zero		1


	//   ....[21]....
        /*01f4*/ 	.word	0x000092a0
        /*01f8*/ 	.word	0x00000000
        /*01fc*/ 	.word	0x00026820
        /*0200*/ 	.short	0x010a
        /*0202*/ 	.byte	0x3f
	.zero		1


	//   ....[22]....
        /*0204*/ 	.word	0x000095a0
        /*0208*/ 	.word	0x00000000
        /*020c*/ 	.word	0x00026840
        /*0210*/ 	.short	0x010a
        /*0212*/ 	.byte	0x3f
	.zero		1


	//   ....[23]....
        /*0214*/ 	.word	0x00009890
        /*0218*/ 	.word	0x00000000
        /*021c*/ 	.word	0x00026828
        /*0220*/ 	.short	0x010a
        /*0222*/ 	.byte	0x3f
	.zero		1


	//   ....[24]....
        /*0224*/ 	.word	0x00009b80
        /*0228*/ 	.word	0x00000003
        /*022c*/ 	.word	0x00026840
        /*0230*/ 	.short	0x010a
        /*0232*/ 	.byte	0x3f
	.zero		1


	//   ....[25]....
        /*0234*/ 	.word	0x0000a040
        /*0238*/ 	.word	0x00000006
        /*023c*/ 	.word	0x00000000
        /*0240*/ 	.short	0x010a
        /*0242*/ 	.byte	0x3f
	.zero		1


	//   ....[26]....
        /*0244*/ 	.word	0x0000a0a0
        /*0248*/ 	.word	0x00000003
        /*024c*/ 	.word	0x00000000
        /*0250*/ 	.short	0x010a
        /*0252*/ 	.byte	0x3f
	.zero		1


	//   ....[27]....
        /*0254*/ 	.word	0x0000a100
        /*0258*/ 	.word	0x00000000
        /*025c*/ 	.word	0x00000000
        /*0260*/ 	.short	0x010a
        /*0262*/ 	.byte	0x3f
	.zero		1


	//   ....[28]....
        /*0264*/ 	.word	0x0000a130
        /*0268*/ 	.word	0x00000003
        /*026c*/ 	.word	0x00000000
        /*0270*/ 	.short	0x010a
        /*0272*/ 	.byte	0x3f
	.zero		1


	//   ....[29]....
        /*0274*/ 	.word	0x0000a210
        /*0278*/ 	.word	0x00000012
        /*027c*/ 	.word	0x00026800
        /*0280*/ 	.short	0x010a
        /*0282*/ 	.byte	0x3f
	.zero		1


	//   ....[30]....
        /*0284*/ 	.word	0x0000a270
        /*0288*/ 	.word	0x00000005
        /*028c*/ 	.word	0x00026810
        /*0290*/ 	.short	0x010a
        /*0292*/ 	.byte	0x3f
	.zero		1


	//   ....[31]....
        /*0294*/ 	.word	0x0000a2d0
        /*0298*/ 	.word	0x00000079
        /*029c*/ 	.word	0x00026830
        /*02a0*/ 	.short	0x010a
        /*02a2*/ 	.byte	0x3f
	.zero		1


	//   ....[32]....
        /*02a4*/ 	.word	0x0000a320
        /*02a8*/ 	.word	0x00000000
        /*02ac*/ 	.word	0x00026820
        /*02b0*/ 	.short	0x010a
        /*02b2*/ 	.byte	0x3f
	.zero		1


	//   ....[33]....
        /*02b4*/ 	.word	0x0000a370
        /*02b8*/ 	.word	0x00000000
        /*02bc*/ 	.word	0x00026840
        /*02c0*/ 	.short	0x010a
        /*02c2*/ 	.byte	0x3f
	.zero		1


	//   ....[34]....
        /*02c4*/ 	.word	0x0000a3c0
        /*02c8*/ 	.word	0x00000000
        /*02cc*/ 	.word	0x00026828
        /*02d0*/ 	.short	0x010a
        /*02d2*/ 	.byte	0x3f
	.zero		1


	//   ....[35]....
        /*02d4*/ 	.word	0x0000a410
        /*02d8*/ 	.word	0x00000000
        /*02dc*/ 	.word	0x00026848
        /*02e0*/ 	.short	0x010a
        /*02e2*/ 	.byte	0x3f
	.zero		1


	//   ....[36]....
        /*02e4*/ 	.word	0x0000a470
        /*02e8*/ 	.word	0x00000000
        /*02ec*/ 	.word	0x00026820
        /*02f0*/ 	.short	0x010a
        /*02f2*/ 	.byte	0x3f
	.zero		1


	//   ....[37]....
        /*02f4*/ 	.word	0x0000a4c0
        /*02f8*/ 	.word	0x00000000
        /*02fc*/ 	.word	0x00026840
        /*0300*/ 	.short	0x010a
        /*0302*/ 	.byte	0x3f
	.zero		1


	//   ....[38]....
        /*0304*/ 	.word	0x0000a510
        /*0308*/ 	.word	0x00000000
        /*030c*/ 	.word	0x00026828
        /*0310*/ 	.short	0x010a
        /*0312*/ 	.byte	0x3f
	.zero		1


	//   ....[39]....
        /*0314*/ 	.word	0x0000a560
        /*0318*/ 	.word	0x00000003
        /*031c*/ 	.word	0x00026840
        /*0320*/ 	.short	0x010a
        /*0322*/ 	.byte	0x3f
	.zero		1


	//   ....[40]....
        /*0324*/ 	.word	0x0000a640
        /*0328*/ 	.word	0x00000006
        /*032c*/ 	.word	0x00000000
        /*0330*/ 	.short	0x010a
        /*0332*/ 	.byte	0x3f
	.zero		1


	//   ....[41]....
        /*0334*/ 	.word	0x0000a690
        /*0338*/ 	.word	0x00000003
        /*033c*/ 	.word	0x00000000
        /*0340*/ 	.short	0x010a
        /*0342*/ 	.byte	0x3f
	.zero		1


	//   ....[42]....
        /*0344*/ 	.word	0x0000a6e0
        /*0348*/ 	.word	0x00000000
        /*034c*/ 	.word	0x00000000
        /*0350*/ 	.short	0x010a
        /*0352*/ 	.byte	0x3f
	.zero		1


	//----- nvinfo : EIATTR_NUM_MBARRIERS
	.align		4
.L_305:
        /*0354*/ 	.byte	0x03, 0x38
        /*0356*/ 	.short	0x0009


	//----- nvinfo : EIATTR_EXIT_INSTR_OFFSETS
	.align		4
        /*0358*/ 	.byte	0x04, 0x1c
        /*035a*/ 	.short	(.L_307 - .L_306)


	//   ....[0]....
.L_306:
        /*035c*/ 	.word	0x0000a180


	//----- nvinfo : EIATTR_MAX_THREADS
	.align		4
.L_307:
        /*0360*/ 	.byte	0x04, 0x05
        /*0362*/ 	.short	(.L_309 - .L_308)
.L_308:
        /*0364*/ 	.word	0x00000180
        /*0368*/ 	.word	0x00000001
        /*036c*/ 	.word	0x00000001


	//----- nvinfo : EIATTR_CRS_STACK_SIZE
	.align		4
.L_309:
        /*0370*/ 	.byte	0x04, 0x1e
        /*0372*/ 	.short	(.L_311 - .L_310)
.L_310:
        /*0374*/ 	.word	0x00000000


	//----- nvinfo : EIATTR_CBANK_PARAM_SIZE
	.align		4
.L_311:
        /*0378*/ 	.byte	0x03, 0x19
        /*037a*/ 	.short	0x06f0


	//----- nvinfo : EIATTR_PARAM_CBANK
	.align		4
        /*037c*/ 	.byte	0x04, 0x0a
        /*037e*/ 	.short	(.L_313 - .L_312)
	.align		4
.L_312:
        /*0380*/ 	.word	index@(.nv.constant0._ZN7cutlass13device_kernelIN5flash11enable_sm90INS1_16FlashAttnBwdSm90INS1_25CollectiveMainloopBwdSm90ILi2ELi2ELi2EN4cute5tupleIJNS5_1CILi1EEES8_S8_EEENS6_IJNS7_ILi64EEENS7_ILi128EEENS7_ILi96EEEEEENS_10bfloat16_tEfNS_4arch4Sm90ELb0ELb0ELb1ELb1ELb0ELb1ELb0ELb0ELi2ELi1ELi2ELi1ELb1EEENS1_21CollectiveEpilogueBwdISD_SE_SG_Li256ELb1ELb0ELi1EEENS1_19SingleTileSchedulerILb1ELb0ELb0ELi128EEEEEEEEEvNT_6ParamsE)
        /*0384*/ 	.short	0x0210
        /*0386*/ 	.short	0x06f0


	//----- nvinfo : EIATTR_SW_WAR
	.align		4
.L_313:
        /*0388*/ 	.byte	0x04, 0x36
        /*038a*/ 	.short	(.L_315 - .L_314)
.L_314:
        /*038c*/ 	.word	0x00000008
.L_315:


//--------------------- .nv.info._ZN7cutlass13device_kernelIN5flash11enable_sm90INS1_16FlashAttnBwdSm90INS1_25CollectiveMainloopBwdSm90ILi2ELi2ELi2EN4cute5tupleIJNS5_1CILi1EEES8_S8_EEENS6_IJNS7_ILi64EEENS7_ILi128EEENS7_ILi96EEEEEENS_10bfloat16_tEfNS_4arch4Sm90ELb0ELb0ELb1ELb1ELb1ELb1ELb0ELb0ELi2ELi1ELi2ELi1ELb1EEENS1_21CollectiveEpilogueBwdISD_SE_SG_Li256ELb1ELb0ELi1EEENS1_19SingleTileSchedulerILb1ELb0ELb0ELi128EEEEEEEEEvNT_6ParamsE --------------------------
	.section	.nv.info._ZN7cutlass13device_kernelIN5flash11enable_sm90INS1_16FlashAttnBwdSm90INS1_25CollectiveMainloopBwdSm90ILi2ELi2ELi2EN4cute5tupleIJNS5_1CILi1EEES8_S8_EEENS6_IJNS7_ILi64EEENS7_ILi128EEENS7_ILi96EEEEEENS_10bfloat16_tEfNS_4arch4Sm90ELb0ELb0ELb1ELb1ELb1ELb1ELb0ELb0ELi2ELi1ELi2ELi1ELb1EEENS1_21CollectiveEpilogueBwdISD_SE_SG_Li256ELb1ELb0ELi1EEENS1_19SingleTileSchedulerILb1ELb0ELb0ELi128EEEEEEEEEvNT_6ParamsE,"",@"SHT_CUDA_INFO"
	.sectionflags	@""
	.align	4


	//----- nvinfo : EIATTR_CUDA_API_VERSION
	.align		4
        /*0000*/ 	.byte	0x04, 0x37
        /*0002*/ 	.short	(.L_317 - .L_316)
.L_316:
        /*0004*/ 	.word	0x00000082


	//----- nvinfo : EIATTR_KPARAM_INFO
	.align		4
.L_317:
        /*0008*/ 	.byte	0x04, 0x17
        /*000a*/ 	.short	(.L_319 - .L_318)
.L_318:
        /*000c*/ 	.word	0x00000000
        /*0010*/ 	.short	0x0000
        /*0012*/ 	.short	0x0070
        /*0014*/ 	.byte	0x00, 0xf0, 0x01, 0x1a


	//----- nvinfo : EIATTR_SPARSE_MMA_MASK
	.align		4
.L_319:
        /*0018*/ 	.byte	0x03, 0x50
        /*001a*/ 	.short	0x0000


	//----- nvinfo : EIATTR_MAXREG_COUNT
	.align		4
        /*001c*/ 	.byte	0x03, 0x1b
        /*001e*/ 	.short	0x00a8


	//----- nvinfo : EIATTR_NUM_BARRIERS
	.align		4
        /*0020*/ 	.byte	0x02, 0x4c
        /*0022*/ 	.byte	0x10
	.zero		1


	//----- nvinfo : EIATTR_EXTERNS
	.align		4
        /*0024*/ 	.byte	0x04, 0x0f
        /*0026*/ 	.short	(.L_321 - .L_320)


	//   ....[0]....
	.align		4
.L_320:
        /*0028*/ 	.word	index@(__assertfail)


	//----- nvinfo : EIATTR_MERCURY_ISA_VERSION
	.align		4
.L_321:
        /*002c*/ 	.byte	0x03, 0x5f
        /*002e*/ 	.short	0x0101


	//----- nvinfo : EIATTR_INT_WARP_WIDE_INSTR_OFFSETS
	.align		4
        /*0030*/ 	.byte	0x04, 0x31
        /*0032*/ 	.short	(.L_323 - .L_322)


	//   ....[0]....
.L_322:
        /*0034*/ 	.word	0x00000180


	//   ....[1]....
        /*0038*/ 	.word	0x000001b0


	//   ....[2]....
        /*003c*/ 	.word	0x000075d0


	//   ....[3]....
        /*0040*/ 	.word	0x00007a40


	//   ....[4]....
        /*0044*/ 	.word	0x00008010


	//----- nvinfo : EIATTR_COOP_GROUP_MASK_REGIDS
	.align		4
.L_323:
        /*0048*/ 	.byte	0x04, 0x29
        /*004a*/ 	.short	(.L_325 - .L_324)


	//   ....[0]....
.L_324:
        /*004c*/ 	.word	0xffffffff


	//   ....[1]....
        /*0050*/ 	.word	0xffffffff


	//   ....[2]....
        /*0054*/ 	.word	0xffffffff


	//   ....[3]....
        /*0058*/ 	.word	0xffffffff


	//   ....[4]....
        /*005c*/ 	.word	0xffffffff


	//   ....[5]....
        /*0060*/ 	.word	0xffffffff


	//   ....[6]....
        /*0064*/ 	.word	0xffffffff


	//   ....[7]....
        /*0068*/ 	.word	0xffffffff


	//   ....[8]....
        /*006c*/ 	.word	0xffffffff


	//   ....[9]....
        /*0070*/ 	.word	0xffffffff


	//   ....[10]....
        /*0074*/ 	.word	0xffffffff


	//   ....[11]....
        /*0078*/ 	.word	0xffffffff


	//   ....[12]....
        /*007c*/ 	.word	0xffffffff


	//   ....[13]....
        /*0080*/ 	.word	0x0500000f


	//   ....[14]....
        /*0084*/ 	.word	0x0500000f


	//   ....[15]....
        /*0088*/ 	.word	0x0500000f


	//   ....[16]....
        /*008c*/ 	.word	0x0500000f


	//----- nvinfo : EIATTR_COOP_GROUP_INSTR_OFFSETS
	.align		4
.L_325:
        /*0090*/ 	.byte	0x04, 0x28
        /*0092*/ 	.short	(.L_327 - .L_326)


	//   ....[0]....
.L_326:
        /*0094*/ 	.word	0x00000050


	//   ....[1]....
        /*0098*/ 	.word	0x00000190


	//   ....[2]....
        /*009c*/ 	.word	0x000001e0


	//   ....[3]....
        /*00a0*/ 	.word	0x000003d0


	//   ....[4]....
        /*00a4*/ 	.word	0x00000600


	//   ....[5]....
        /*00a8*/ 	.word	0x00001360


	//   ....[6]....
        /*00ac*/ 	.word	0x000068a0


	//   ....[7]....
        /*00b0*/ 	.word	0x00007270


	//   ....[8]....
        /*00b4*/ 	.word	0x00007500


	//   ....[9]....
        /*00b8*/ 	.word	0x00007740


	//   ....[10]....
        /*00bc*/ 	.word	0x00007970


	//   ....[11]....
        /*00c0*/ 	.word	0x00007c20


	//   ....[12]....
        /*00c4*/ 	.word	0x00007f50


	//   ....[13]....
        /*00c8*/ 	.word	0x0000aa30


	//   ....[14]....
        /*00cc*/ 	.word	0x0000aba0


	//   ....[15]....
        /*00d0*/ 	.word	0x0000ac10


	//   ....[16]....
        /*00d4*/ 	.word	0x0000ac80


	//----- nvinfo : EIATTR_REG_RECONFIG
	.align		4
.L_327:
        /*00d8*/ 	.byte	0x01, 0x54
	.zero		2


	//----- nvinfo : EIATTR_SYSCALL_OFFSETS
	.align		4
        /*00dc*/ 	.byte	0x04, 0x46
        /*00de*/ 	.short	(.L_329 - .L_328)


	//   ....[0]....
.L_328:
        /*00e0*/ 	.word	0x00000fc0


	//   ....[1]....
        /*00e4*/ 	.word	0x000010b0


	//   ....[2]....
        /*00e8*/ 	.word	0x00001210


	//   ....[3]....
        /*00ec*/ 	.word	0x00001300


	//   ....[4]....
        /*00f0*/ 	.word	0x00001570


	//----- nvinfo : EIATTR_MBARRIER_INSTR_OFFSETS
	.align		4
.L_329:
        /*00f4*/ 	.byte	0x04, 0x39
        /*00f6*/ 	.short	(.L_331 - .L_330)


	//   ....[0]....
.L_330:
        /*00f8*/ 	.word	0x00000280
        /*00fc*/ 	.word	0x000000ff
        /*0100*/ 	.word	0x00026800
        /*0104*/ 	.short	0x0100
        /*0106*/ 	.byte	0x06
	.zero		1


	//   ....[1]....
        /*0108*/ 	.word	0x00000380
        /*010c*/ 	.word	0x000000ff
        /*0110*/ 	.word	0x00026810
        /*0114*/ 	.short	0x0100
        /*0116*/ 	.byte	0x08
	.zero		1


	//   ....[2]....
        /*0118*/ 	.word	0x00000390
        /*011c*/ 	.word	0x000000ff
        /*0120*/ 	.word	0x00026820
        /*0124*/ 	.short	0x0100
        /*0126*/ 	.byte	0x08
	.zero		1


	//   ....[3]....
        /*0128*/ 	.word	0x000003a0
        /*012c*/ 	.word	0x000000ff
        /*0130*/ 	.word	0x00026818
        /*0134*/ 	.short	0x0100
        /*0136*/ 	.byte	0x08
	.zero		1


	//   ....[4]....
        /*0138*/ 	.word	0x000003b0
        /*013c*/ 	.word	0x000000ff
        /*0140*/ 	.word	0x00026828
        /*0144*/ 	.short	0x0100
        /*0146*/ 	.byte	0x08
	.zero		1


	//   ....[5]....
        /*0148*/ 	.word	0x000004e0
        /*014c*/ 	.word	0x000000ff
        /*0150*/ 	.word	0x00026830
        /*0154*/ 	.short	0x0100
        /*0156*/ 	.byte	0x08
	.zero		1


	//   ....[6]....
        /*0158*/ 	.word	0x000004f0
        /*015c*/ 	.word	0x000000ff
        /*0160*/ 	.word	0x00026840
        /*0164*/ 	.short	0x0100
        /*0166*/ 	.byte	0x08
	.zero		1


	//   ....[7]....
        /*0168*/ 	.word	0x00000500
        /*016c*/ 	.word	0x000000ff
        /*0170*/ 	.word	0x00026838
        /*0174*/ 	.short	0x0100
        /*0176*/ 	.byte	0x08
	.zero		1


	//   ....[8]....
        /*0178*/ 	.word	0x00000510
        /*017c*/ 	.word	0x000000ff
        /*0180*/ 	.word	0x00026848
        /*0184*/ 	.short	0x0100
        /*0186*/ 	.byte	0x08
	.zero		1


	//   ....[9]....
        /*0188*/ 	.word	0x000013a0
        /*018c*/ 	.word	0x00000012
        /*0190*/ 	.word	0x00026800
        /*0194*/ 	.short	0x010a
        /*0196*/ 	.byte	0x3f
	.zero		1


	//   ....[10]....
        /*0198*/ 	.word	0x00001430
        /*019c*/ 	.word	0x00000012
        /*01a0*/ 	.word	0x00026800
        /*01a4*/ 	.short	0x010a
        /*01a6*/ 	.byte	0x3f
	.zero		1


	//   ....[11]....
        /*01a8*/ 	.word	0x00001de0
        /*01ac*/ 	.word	0x000000ff
        /*01b0*/ 	.word	0x00026810
        /*01b4*/ 	.short	0x010a
        /*01b6*/ 	.byte	0x0a
	.zero		1


	//   ....[12]....
        /*01b8*/ 	.word	0x00001e20
        /*01bc*/ 	.word	0x000000ff
        /*01c0*/ 	.word	0x00026810
        /*01c4*/ 	.short	0x010a
        /*01c6*/ 	.byte	0x0a
	.zero		1


	//   ....[13]....
        /*01c8*/ 	.word	0x00002270
        /*01cc*/ 	.word	0x000000ff
        /*01d0*/ 	.word	0x00026830
        /*01d4*/ 	.short	0x010a
        /*01d6*/ 	.byte	0x0a
	.zero		1


	//   ....[14]....
        /*01d8*/ 	.word	0x000022b0
        /*01dc*/ 	.word	0x000000ff
        /*01e0*/ 	.word	0x00026830
        /*01e4*/ 	.short	0x010a
        /*01e6*/ 	.byte	0x0a
	.zero		1


	//   ....[15]....
        /*01e8*/ 	.word	0x000046a0
        /*01ec*/ 	.word	0x000000ff
        /*01f0*/ 	.word	0x00000000
        /*01f4*/ 	.short	0x0101
        /*01f6*/ 	.byte	0x0c
	.zero		1


	//   ....[16]....
        /*01f8*/ 	.word	0x00004950
        /*01fc*/ 	.word	0x000000ff
        /*0200*/ 	.word	0x00000000
        /*0204*/ 	.short	0x0101
        /*0206*/ 	.byte	0x0a
	.zero		1


	//   ....[17]....
        /*0208*/ 	.word	0x00008980
        /*020c*/ 	.word	0x00000000
        /*0210*/ 	.word	0x00026820
        /*0214*/ 	.short	0x010a
        /*0216*/ 	.byte	0x3f
	.zero		1


	//   ....[18]....
        /*0218*/ 	.word	0x00009250
        /*021c*/ 	.word	0x00000000
        /*0220*/ 	.word	0x00026840
        /*0224*/ 	.short	0x010a
        /*0226*/ 	.byte	0x3f
	.zero		1


	//   ....[19]....
        /*0228*/ 	.word	0x00009560
        /*022c*/ 	.word	0x00000000
        /*0230*/ 	.word	0x00026828
        /*0234*/ 	.short	0x010a
        /*0236*/ 	.byte	0x3f
	.zero		1


	//   ....[20]....
        /*0238*/ 	.word	0x00009800
        /*023c*/ 	.word	0x00000000
        /*0240*/ 	.word	0x00026848
        /*0244*/ 	.short	0x010a
        /*0246*/ 	.byte	0x3f
	.zero		1


	//   ....[21]....
        /*0248*/ 	.word	0x00009af0
        /*024c*/ 	.word	0x00000000
        /*0250*/ 	.word	0x00026820
        /*0254*/ 	.short	0x010a
        /*0256*/ 	.byte	0x3f
	.zero		1


	//   ....[22]....
        /*0258*/ 	.word	0x00009df0
        /*025c*/ 	.word	0x00000000
        /*0260*/ 	.word	0x00026840
        /*0264*/ 	.short	0x010a
        /*0266*/ 	.byte	0x3f
	.zero		1


	//   ....[23]....
        /*0268*/ 	.word	0x0000a0e0
        /*026c*/ 	.word	0x00000000
        /*0270*/ 	.word	0x00026828
        /*0274*/ 	.short	0x010a
        /*0276*/ 	.byte	0x3f
	.zero		1


	//   ....[24]....
        /*0278*/ 	.word	0x0000a3d0
        /*027c*/ 	.word	0x00000003
        /*0280*/ 	.word	0x00026840
        /*0284*/ 	.short	0x010a
        /*0286*/ 	.byte	0x3f
	.zero		1


	//   ....[25]....
        /*0288*/ 	.word	0x0000a890
        /*028c*/ 	.word	0x00000006
        /*0290*/ 	.word	0x00000000
        /*0294*/ 	.short	0x010a
        /*0296*/ 	.byte	0x3f
	.zero		1


	//   ....[26]....
        /*0298*/ 	.word	0x0000a8f0
        /*029c*/ 	.word	0x00000003
        /*02a0*/ 	.word	0x00000000
        /*02a4*/ 	.short	0x010a
        /*02a6*/ 	.byte	0x3f
	.zero		1


	//   ....[27]....
        /*02a8*/ 	.word	0x0000a950
        /*02ac*/ 	.word	0x00000000
        /*02b0*/ 	.word	0x00000000
        /*02b4*/ 	.short	0x010a
        /*02b6*/ 	.byte	0x3f
	.zero		1


	//   ....[28]....
        /*02b8*/ 	.word	0x0000a980
        /*02bc*/ 	.word	0x00000003
        /*02c0*/ 	.word	0x00000000
        /*02c4*/ 	.short	0x010a
        /*02c6*/ 	.byte	0x3f
	.zero		1


	//   ....[29]....
        /*02c8*/ 	.word	0x0000aa60
        /*02cc*/ 	.word	0x00000012
        /*02d0*/ 	.word	0x00026800
        /*02d4*/ 	.short	0x010a
        /*02d6*/ 	.byte	0x3f
	.zero		1


	//   ....[30]....
        /*02d8*/ 	.word	0x0000aac0
        /*02dc*/ 	.word	0x00000005
        /*02e0*/ 	.word	0x00026810
        /*02e4*/ 	.short	0x010a
        /*02e6*/ 	.byte	0x3f
	.zero		1


	//   ....[31]....
        /*02e8*/ 	.word	0x0000ab20
        /*02ec*/ 	.word	0x00000079
        /*02f0*/ 	.word	0x00026830
        /*02f4*/ 	.short	0x010a
        /*02f6*/ 	.byte	0x3f
	.zero		1


	//   ....[32]....
        /*02f8*/ 	.word	0x0000acc0
        /*02fc*/ 	.word	0x00000000
        /*0300*/ 	.word	0x00026820
        /*0304*/ 	.short	0x010a
        /*0306*/ 	.byte	0x3f
	.zero		1


	//   ....[33]....
        /*0308*/ 	.word	0x0000ad10
        /*030c*/ 	.word	0x00000000
        /*0310*/ 	.word	0x00026840
        /*0314*/ 	.short	0x010a
        /*0316*/ 	.byte	0x3f
	.zero		1


	//   ....[34]....
        /*0318*/ 	.word	0x0000ad60
        /*031c*/ 	.word	0x00000000
        /*0320*/ 	.word	0x00026828
        /*0324*/ 	.short	0x010a
        /*0326*/ 	.byte	0x3f
	.zero		1


	//   ....[35]....
        /*0328*/ 	.word	0x0000adb0
        /*032c*/ 	.word	0x00000000
        /*0330*/ 	.word	0x00026848
        /*0334*/ 	.short	0x010a
        /*0336*/ 	.byte	0x3f
	.zero		1


	//   ....[36]....
        /*0338*/ 	.word	0x0000ae10
        /*033c*/ 	.word	0x00000000
        /*0340*/ 	.word	0x00026820
        /*0344*/ 	.short	0x010a
        /*0346*/ 	.byte	0x3f
	.zero		1


	//   ....[37]....
        /*0348*/ 	.word	0x0000ae60
        /*034c*/ 	.word	0x00000000
        /*0350*/ 	.word	0x00026840
        /*0354*/ 	.short	0x010a
        /*0356*/ 	.byte	0x3f
	.zero		1


	//   ....[38]....
        /*0358*/ 	.word	0x0000aeb0
        /*035c*/ 	.word	0x00000000
        /*0360*/ 	.word	0x00026828
        /*0364*/ 	.short	0x010a
        /*0366*/ 	.byte	0x3f
	.zero		1


	//   ....[39]....
        /*0368*/ 	.word	0x0000af00
        /*036c*/ 	.word	0x00000003
        /*0370*/ 	.word	0x00026840
        /*0374*/ 	.short	0x010a
        /*0376*/ 	.byte	0x3f
	.zero		1


	//   ....[40]....
        /*0378*/ 	.word	0x0000afe0
        /*037c*/ 	.word	0x00000006
        /*0380*/ 	.word	0x00000000
        /*0384*/ 	.short	0x010a
        /*0386*/ 	.byte	0x3f
	.zero		1


	//   ....[41]....
        /*0388*/ 	.word	0x0000b030
        /*038c*/ 	.word	0x00000003
        /*0390*/ 	.word	0x00000000
        /*0394*/ 	.short	0x010a
        /*0396*/ 	.byte	0x3f
	.zero		1


	//   ....[42]....
        /*0398*/ 	.word	0x0000b080
        /*039c*/ 	.word	0x00000000
        /*03a0*/ 	.word	0x00000000
        /*03a4*/ 	.short	0x010a
        /*03a6*/ 	.byte	0x3f
	.zero		1


	//----- nvinfo : EIATTR_NUM_MBARRIERS
	.align		4
.L_331:
        /*03a8*/ 	.byte	0x03, 0x38
        /*03aa*/ 	.short	0x0009


	//----- nvinfo : EIATTR_EXIT_INSTR_OFFSETS
	.align		4
        /*03ac*/ 	.byte	0x04, 0x1c
        /*03ae*/ 	.short	(.L_333 - .L_332)


	//   ....[0]....
.L_332:
        /*03b0*/ 	.word	0x0000a9d0


	//----- nvinfo : EIATTR_MAX_THREADS
	.align		4
.L_333:
        /*03b4*/ 	.byte	0x04, 0x05
        /*03b6*/ 	.short	(.L_335 - .L_334)
.L_334:
        /*03b8*/ 	.word	0x00000180
        /*03bc*/ 	.word	0x00000001
        /*03c0*/ 	.word	0x00000001


	//----- nvinfo : EIATTR_CRS_STACK_SIZE
	.align		4
.L_335:
        /*03c4*/ 	.byte	0x04, 0x1e
        /*03c6*/ 	.short	(.L_337 - .L_336)
.L_336:
        /*03c8*/ 	.word	0x00000000


	//----- nvinfo : EIATTR_CBANK_PARAM_SIZE
	.align		4
.L_337:
        /*03cc*/ 	.byte	0x03, 0x19
        /*03ce*/ 	.short	0x06f0


	//----- nvinfo : EIATTR_PARAM_CBANK
	.align		4
        /*03d0*/ 	.byte	0x04, 0x0a
        /*03d2*/ 	.short	(.L_339 - .L_338)
	.align		4
.L_338:
        /*03d4*/ 	.word	index@(.nv.constant0._ZN7cutlass13device_kernelIN5flash11enable_sm90INS1_16FlashAttnBwdSm90INS1_25CollectiveMainloopBwdSm90ILi2ELi2ELi2EN4cute5tupleIJNS5_1CILi1EEES8_S8_EEENS6_IJNS7_ILi64EEENS7_ILi128EEENS7_ILi96EEEEEENS_10bfloat16_tEfNS_4arch4Sm90ELb0ELb0ELb1ELb1ELb1ELb1ELb0ELb0ELi2ELi1ELi2ELi1ELb1EEENS1_21CollectiveEpilogueBwdISD_SE_SG_Li256ELb1ELb0ELi1EEENS1_19SingleTileSchedulerILb1ELb0ELb0ELi128EEEEEEEEEvNT_6ParamsE)
        /*03d8*/ 	.short	0x0210
        /*03da*/ 	.short	0x06f0


	//----- nvinfo : EIATTR_SW_WAR
	.align		4
.L_339:
        /*03dc*/ 	.byte	0x04, 0x36
        /*03de*/ 	.short	(.L_341 - .L_340)
.L_340:
        /*03e0*/ 	.word	0x00000008
.L_341:


//--------------------- .nv.info._ZN7cutlass13device_kernelIN5flash11enable_sm90INS1_16FlashAttnBwdSm90INS1_25CollectiveMainloopBwdSm90ILi2ELi2ELi2EN4cute5tupleIJNS5_1CILi1EEES8_S8_EEENS6_IJNS7_ILi64EEENS7_ILi128EEENS7_ILi96EEEEEENS_10bfloat16_tEfNS_4arch4Sm90ELb0ELb0ELb1ELb1ELb0ELb1ELb0ELb0ELi2ELi1ELi2ELi1ELb1EEENS1_24CollectiveEpilogueBwdGQAISD_fSG_Li256ELb1ELb0EEENS1_19SingleTileSchedulerILb1ELb0ELb0ELi128EEEEEEEEEvNT_6ParamsE --------------------------
	.section	.nv.info._ZN7cutlass13device_kernelIN5flash11enable_sm90INS1_16FlashAttnBwdSm90INS1_25CollectiveMainloopBwdSm90ILi2ELi2ELi2EN4cute5tupleIJNS5_1CILi1EEES8_S8_EEENS6_IJNS7_ILi64EEENS7_ILi128EEENS7_ILi96EEEEEENS_10bfloat16_tEfNS_4arch4Sm90ELb0ELb0ELb1ELb1ELb0ELb1ELb0ELb0ELi2ELi1ELi2ELi1ELb1EEENS1_24CollectiveEpilogueBwdGQAISD_fSG_Li256ELb1ELb0EEENS1_19SingleTileSchedulerILb1ELb0ELb0ELi128EEEEEEEEEvNT_6ParamsE,"",@"SHT_CUDA_INFO"
	.sectionflags	@""
	.align	4


	//----- nvinfo : EIATTR_CUDA_API_VERSION
	.align		4
        /*0000*/ 	.byte	0x04, 0x37
        /*0002*/ 	.short	(.L_343 - .L_342)
.L_342:
        /*0004*/ 	.word	0x00000082


	//----- nvinfo : EIATTR_KPARAM_INFO
	.align		4
.L_343:
        /*0008*/ 	.byte	0x04, 0x17
        /*000a*/ 	.short	(.L_345 - .L_344)
.L_344:
        /*000c*/ 	.word	0x00000000
        /*0010*/ 	.short	0x0000
        /*0012*/ 	.short	0x0070
        /*0014*/ 	.byte	0x00, 0xf0, 0x01, 0x1a


	//----- nvinfo : EIATTR_SPARSE_MMA_MASK
	.align		4
.L_345:
        /*0018*/ 	.byte	0x03, 0x50
        /*001a*/ 	.short	0x0000


	//----- nvinfo : EIATTR_MAXREG_COUNT
	.align		4
        /*001c*/ 	.byte	0x03, 0x1b
        /*001e*/ 	.short	0x00a8


	//----- nvinfo : EIATTR_NUM_BARRIERS
	.align		4
        /*0020*/ 	.byte	0x02, 0x4c
        /*0022*/ 	.byte	0x10
	.zero		1


	//----- nvinfo : EIATTR_EXTERNS
	.align		4
        /*0024*/ 	.byte	0x04, 0x0f
        /*0026*/ 	.short	(.L_347 - .L_346)


	//   ....[0]....
	.align		4
.L_346:
        /*0028*/ 	.word	index@(__assertfail)


	//----- nvinfo : EIATTR_MERCURY_ISA_VERSION
	.align		4
.L_347:
        /*002c*/ 	.byte	0x03, 0x5f
        /*002e*/ 	.short	0x0101


	//----- nvinfo : EIATTR_INT_WARP_WIDE_INSTR_OFFSETS
	.align		4
        /*0030*/ 	.byte	0x04, 0x31
        /*0032*/ 	.short	(.L_349 - .L_348)


	//   ....[0]....
.L_348:
        /*0034*/ 	.word	0x00000180


	//   ....[1]....
        /*0038*/ 	.word	0x000001b0


	//----- nvinfo : EIATTR_COOP_GROUP_MASK_REGIDS
	.align		4
.L_349:
        /*003c*/ 	.byte	0x04, 0x29
        /*003e*/ 	.short	(.L_351 - .L_350)


	//   ....[0]....
.L_350:
        /*0040*/ 	.word	0xffffffff


	//   ....[1]....
        /*0044*/ 	.word	0xffffffff


	//   ....[2]....
        /*0048*/ 	.word	0xffffffff


	//   ....[3]....
        /*004c*/ 	.word	0xffffffff


	//   ....[4]....
        /*0050*/ 	.word	0xffffffff


	//   ....[5]....
        /*0054*/ 	.word	0xffffffff


	//   ....[6]....
        /*0058*/ 	.word	0xffffffff


	//   ....[7]....
        /*005c*/ 	.word	0x0500000f


	//----- nvinfo : EIATTR_COOP_GROUP_INSTR_OFFSETS
	.align		4
.L_351:
        /*0060*/ 	.byte	0x04, 0x28
        /*0062*/ 	.short	(.L_353 - .L_352)


	//   ....[0]....
.L_352:
        /*0064*/ 	.word	0x00000050


	//   ....[1]....
        /*0068*/ 	.word	0x00000190


	//   ....[2]....
        /*006c*/ 	.word	0x000001e0


	//   ....[3]....
        /*0070*/ 	.word	0x000003d0


	//   ....[4]....
        /*0074*/ 	.word	0x00000600


	//   ....[5]....
        /*0078*/ 	.word	0x00001350


	//   ....[6]....
        /*007c*/ 	.word	0x00005630


	//   ....[7]....
        /*0080*/ 	.word	0x00008f70


	//----- nvinfo : EIATTR_REG_RECONFIG
	.align		4
.L_353:
        /*0084*/ 	.byte	0x01, 0x54
	.zero		2


	//----- nvinfo : EIATTR_SYSCALL_OFFSETS
	.align		4
        /*0088*/ 	.byte	0x04, 0x46
        /*008a*/ 	.short	(.L_355 - .L_354)


	//   ....[0]....
.L_354:
        /*008c*/ 	.word	0x00000fb0


	//   ....[1]....
        /*0090*/ 	.word	0x000010a0


	//   ....[2]....
        /*0094*/ 	.word	0x00001200


	//   ....[3]....
        /*0098*/ 	.word	0x000012f0


	//   ....[4]....
        /*009c*/ 	.word	0x00001560


	//----- nvinfo : EIATTR_MBARRIER_INSTR_OFFSETS
	.align		4
.L_355:
        /*00a0*/ 	.byte	0x04, 0x39
        /*00a2*/ 	.short	(.L_357 - .L_356)


	//   ....[0]....
.L_356:
        /*00a4*/ 	.word	0x00000280
        /*00a8*/ 	.word	0x000000ff
        /*00ac*/ 	.word	0x00026800
        /*00b0*/ 	.short	0x0100
        /*00b2*/ 	.byte	0x06
	.zero		1


	//   ....[1]....
        /*00b4*/ 	.word	0x00000380
        /*00b8*/ 	.word	0x000000ff
        /*00bc*/ 	.word	0x00026810
        /*00c0*/ 	.short	0x0100
        /*00c2*/ 	.byte	0x08
	.zero		1


	//   ....[2]....
        /*00c4*/ 	.word	0x00000390
        /*00c8*/ 	.word	0x000000ff
        /*00cc*/ 	.word	0x00026820
        /*00d0*/ 	.short	0x0100
        /*00d2*/ 	.byte	0x08
	.zero		1


	//   ....[3]....
        /*00d4*/ 	.word	0x000003a0
        /*00d8*/ 	.word	0x000000ff
        /*00dc*/ 	.word	0x00026818
        /*00e0*/ 	.short	0x0100
        /*00e2*/ 	.byte	0x08
	.zero		1


	//   ....[4]....
        /*00e4*/ 	.word	0x000003b0
        /*00e8*/ 	.word	0x000000ff
        /*00ec*/ 	.word	0x00026828
        /*00f0*/ 	.short	0x0100
        /*00f2*/ 	.byte	0x08
	.zero		1


	//   ....[5]....
        /*00f4*/ 	.word	0x000004e0
        /*00f8*/ 	.word	0x000000ff
        /*00fc*/ 	.word	0x00026830
        /*0100*/ 	.short	0x0100
        /*0102*/ 	.byte	0x08
	.zero		1


	//   ....[6]....
        /*0104*/ 	.word	0x000004f0
        /*0108*/ 	.word	0x000000ff
        /*010c*/ 	.word	0x00026840
        /*0110*/ 	.short	0x0100
        /*0112*/ 	.byte	0x08
	.zero		1


	//   ....[7]....
        /*0114*/ 	.word	0x00000500
        /*0118*/ 	.word	0x000000ff
        /*011c*/ 	.word	0x00026838
        /*0120*/ 	.short	0x0100
        /*0122*/ 	.byte	0x08
	.zero		1


	//   ....[8]....
        /*0124*/ 	.word	0x00000510
        /*0128*/ 	.word	0x000000ff
        /*012c*/ 	.word	0x00026848
        /*0130*/ 	.short	0x0100
        /*0132*/ 	.byte	0x08
	.zero		1


	//   ....[9]....
        /*0134*/ 	.word	0x00001390
        /*0138*/ 	.word	0x00000012
        /*013c*/ 	.word	0x00026800
        /*0140*/ 	.short	0x010a
        /*0142*/ 	.byte	0x3f
	.zero		1


	//   ....[10]....
        /*0144*/ 	.word	0x00001420
        /*0148*/ 	.word	0x00000012
        /*014c*/ 	.word	0x00026800
        /*0150*/ 	.short	0x010a
        /*0152*/ 	.byte	0x3f
	.zero		1


	//   ....[11]....
        /*0154*/ 	.word	0x00001dd0
        /*0158*/ 	.word	0x000000ff
        /*015c*/ 	.word	0x00026810
        /*0160*/ 	.short	0x010a
        /*0162*/ 	.byte	0x0a
	.zero		1


	//   ....[12]....
        /*0164*/ 	.word	0x00001e10
        /*0168*/ 	.word	0x000000ff
        /*016c*/ 	.word	0x00026810
        /*0170*/ 	.short	0x010a
        /*0172*/ 	.byte	0x0a
	.zero		1


	//   ....[13]....
        /*0174*/ 	.word	0x00002260
        /*0178*/ 	.word	0x000000ff
        /*017c*/ 	.word	0x00026830
        /*0180*/ 	.short	0x010a
        /*0182*/ 	.byte	0x0a
	.zero		1


	//   ....[14]....
        /*0184*/ 	.word	0x000022a0
        /*0188*/ 	.word	0x000000ff
        /*018c*/ 	.word	0x00026830
        /*0190*/ 	.short	0x010a
        /*0192*/ 	.byte	0x0a
	.zero		1


	//   ....[15]....
        /*0194*/ 	.word	0x00004690
        /*0198*/ 	.word	0x000000ff
        /*019c*/ 	.word	0x00000000
        /*01a0*/ 	.short	0x0101
        /*01a2*/ 	.byte	0x0c
	.zero		1


	//   ....[16]....
        /*01a4*/ 	.word	0x00004940
        /*01a8*/ 	.word	0x000000ff
        /*01ac*/ 	.word	0x00000000
        /*01b0*/ 	.short	0x0101
        /*01b2*/ 	.byte	0x0a
	.zero		1


	//   ....[17]....
        /*01b4*/ 	.word	0x00006ec0
        /*01b8*/ 	.word	0x00000000
        /*01bc*/ 	.word	0x00026820
        /*01c0*/ 	.short	0x010a
        /*01c2*/ 	.byte	0x3f
	.zero		1


	//   ....[18]....
        /*01c4*/ 	.word	0x00007790
        /*01c8*/ 	.word	0x00000000
        /*01cc*/ 	.word	0x00026840
        /*01d0*/ 	.short	0x010a
        /*01d2*/ 	.byte	0x3f
	.zero		1


	//   ....[19]....
        /*01d4*/ 	.word	0x00007aa0
        /*01d8*/ 	.word	0x00000000
        /*01dc*/ 	.word	0x00026828
        /*01e0*/ 	.short	0x010a
        /*01e2*/ 	.byte	0x3f
	.zero		1


	//   ....[20]....
        /*01e4*/ 	.word	0x00007d40
        /*01e8*/ 	.word	0x00000000
        /*01ec*/ 	.word	0x00026848
        /*01f0*/ 	.short	0x010a
        /*01f2*/ 	.byte	0x3f
	.zero		1


	//   ....[21]....
        /*01f4*/ 	.word	0x00008030
        /*01f8*/ 	.word	0x00000000
        /*01fc*/ 	.word	0x00026820
        /*0200*/ 	.short	0x010a
        /*0202*/ 	.byte	0x3f
	.zero		1


	//   ....[22]....
        /*0204*/ 	.word	0x00008330
        /*0208*/ 	.word	0x00000000
        /*020c*/ 	.word	0x00026840
        /*0210*/ 	.short	0x010a
        /*0212*/ 	.byte	0x3f
	.zero		1


	//   ....[23]....
        /*0214*/ 	.word	0x00008620
        /*0218*/ 	.word	0x00000000
        /*021c*/ 	.word	0x00026828
        /*0220*/ 	.short	0x010a
        /*0222*/ 	.byte	0x3f
	.zero		1


	//   ....[24]....
        /*0224*/ 	.word	0x00008910
        /*0228*/ 	.word	0x00000003
        /*022c*/ 	.word	0x00026840
        /*0230*/ 	.short	0x010a
        /*0232*/ 	.byte	0x3f
	.zero		1


	//   ....[25]....
        /*0234*/ 	.word	0x00008dd0
        /*0238*/ 	.word	0x00000006
        /*023c*/ 	.word	0x00000000
        /*0240*/ 	.short	0x010a
        /*0242*/ 	.byte	0x3f
	.zero		1


	//   ....[26]....
        /*0244*/ 	.word	0x00008e30
        /*0248*/ 	.word	0x00000003
        /*024c*/ 	.word	0x00000000
        /*0250*/ 	.short	0x010a
        /*0252*/ 	.byte	0x3f
	.zero		1


	//   ....[27]....
        /*0254*/ 	.word	0x00008e90
        /*0258*/ 	.word	0x00000000
        /*025c*/ 	.word	0x00000000
        /*0260*/ 	.short	0x010a
        /*0262*/ 	.byte	0x3f
	.zero		1


	//   ....[28]....
        /*0264*/ 	.word	0x00008ec0
        /*0268*/ 	.word	0x00000003
        /*026c*/ 	.word	0x00000000
        /*0270*/ 	.short	0x010a
        /*0272*/ 	.byte	0x3f
	.zero		1


	//   ....[29]....
        /*0274*/ 	.word	0x00008fa0
        /*0278*/ 	.word	0x00000012
        /*027c*/ 	.word	0x00026800
        /*0280*/ 	.short	0x010a
        /*0282*/ 	.byte	0x3f
	.zero		1


	//   ....[30]....
        /*0284*/ 	.word	0x00009000
        /*0288*/ 	.word	0x00000005
        /*028c*/ 	.word	0x00026810
        /*0290*/ 	.short	0x010a
        /*0292*/ 	.byte	0x3f
	.zero		1


	//   ....[31]....
        /*0294*/ 	.word	0x00009060
        /*0298*/ 	.word	0x00000079
        /*029c*/ 	.word	0x00026830
        /*02a0*/ 	.short	0x010a
        /*02a2*/ 	.byte	0x3f
	.zero		1


	//   ....[32]....
        /*02a4*/ 	.word	0x000090b0
        /*02a8*/ 	.word	0x00000000
        /*02ac*/ 	.word	0x00026820
        /*02b0*/ 	.short	0x010a
        /*02b2*/ 	.byte	0x3f
	.zero		1


	//   ....[33]....
        /*02b4*/ 	.word	0x00009100
        /*02b8*/ 	.word	0x00000000
        /*02bc*/ 	.word	0x00026840
        /*02c0*/ 	.short	0x010a
        /*02c2*/ 	.byte	0x3f
	.zero		1


	//   ....[34]....
        /*02c4*/ 	.word	0x00009150
        /*02c8*/ 	.word	0x00000000
        /*02cc*/ 	.word	0x00026828
        /*02d0*/ 	.short	0x010a
        /*02d2*/ 	.byte	0x3f
	.zero		1


	//   ....[35]....
        /*02d4*/ 	.word	0x000091a0
        /*02d8*/ 	.word	0x00000000
        /*02dc*/ 	.word	0x00026848
        /*02e0*/ 	.short	0x010a
        /*02e2*/ 	.byte	0x3f
	.zero		1


	//   ....[36]....
        /*02e4*/ 	.word	0x00009200
        /*02e8*/ 	.word	0x00000000
        /*02ec*/ 	.word	0x00026820
        /*02f0*/ 	.short	0x010a
        /*02f2*/ 	.byte	0x3f
	.zero		1


	//   ....[37]....
        /*02f4*/ 	.word	0x00009250
        /*02f8*/ 	.word	0x00000000
        /*02fc*/ 	.word	0x00026840
        /*0300*/ 	.short	0x010a
        /*0302*/ 	.byte	0x3f
	.zero		1


	//   ....[38]....
        /*0304*/ 	.word	0x000092a0
        /*0308*/ 	.word	0x00000000
        /*030c*/ 	.word	0x00026828
        /*0310*/ 	.short	0x010a
        /*0312*/ 	.byte	0x3f
	.zero		1


	//   ....[39]....
        /*0314*/ 	.word	0x000092f0
        /*0318*/ 	.word	0x00000003
        /*031c*/ 	.word	0x00026840
        /*0320*/ 	.short	0x010a
        /*0322*/ 	.byte	0x3f
	.zero		1


	//   ....[40]....
        /*0324*/ 	.word	0x000093d0
        /*0328*/ 	.word	0x00000006
        /*032c*/ 	.word	0x00000000
        /*0330*/ 	.short	0x010a
        /*0332*/ 	.byte	0x3f
	.zero		1


	//   ....[41]....
        /*0334*/ 	.word	0x00009420
        /*0338*/ 	.word	0x00000003
        /*033c*/ 	.word	0x00000000
        /*0340*/ 	.short	0x010a
        /*0342*/ 	.byte	0x3f
	.zero		1


	//   ....[42]....
        /*0344*/ 	.word	0x00009470
        /*0348*/ 	.word	0x00000000
        /*034c*/ 	.word	0x00000000
        /*0350*/ 	.short	0x010a
        /*0352*/ 	.byte	0x3f
	.zero		1


	//----- nvinfo : EIATTR_NUM_MBARRIERS
	.align		4
.L_357:
        /*0354*/ 	.byte	0x03, 0x38
        /*0356*/ 	.short	0x0009


	//----- nvinfo : EIATTR_EXIT_INSTR_OFFSETS
	.align		4
        /*0358*/ 	.byte	0x04, 0x1c
        /*035a*/ 	.short	(.L_359 - .L_358)


	//   ....[0]....
.L_358:
        /*035c*/ 	.word	0x00008f10


	//----- nvinfo : EIATTR_MAX_THREADS
	.align		4
.L_359:
        /*0360*/ 	.byte	0x04, 0x05
        /*0362*/ 	.short	(.L_361 - .L_360)
.L_360:
        /*0364*/ 	.word	0x00000180
        /*0368*/ 	.word	0x00000001
        /*036c*/ 	.word	0x00000001


	//----- nvinfo : EIATTR_CRS_STACK_SIZE
	.align		4
.L_361:
        /*0370*/ 	.byte	0x04, 0x1e
        /*0372*/ 	.short	(.L_363 - .L_362)
.L_362:
        /*0374*/ 	.word	0x00000000


	//----- nvinfo : EIATTR_CBANK_PARAM_SIZE
	.align		4
.L_363:
        /*0378*/ 	.byte	0x03, 0x19
        /*037a*/ 	.short	0x06f0


	//----- nvinfo : EIATTR_PARAM_CBANK
	.align		4
        /*037c*/ 	.byte	0x04, 0x0a
        /*037e*/ 	.short	(.L_365 - .L_364)
	.align		4
.L_364:
        /*0380*/ 	.word	index@(.nv.constant0._ZN7cutlass13device_kernelIN5flash11enable_sm90INS1_16FlashAttnBwdSm90INS1_25CollectiveMainloopBwdSm90ILi2ELi2ELi2EN4cute5tupleIJNS5_1CILi1EEES8_S8_EEENS6_IJNS7_ILi64EEENS7_ILi128EEENS7_ILi96EEEEEENS_10bfloat16_tEfNS_4arch4Sm90ELb0ELb0ELb1ELb1ELb0ELb1ELb0ELb0ELi2ELi1ELi2ELi1ELb1EEENS1_24CollectiveEpilogueBwdGQAISD_fSG_Li256ELb1ELb0EEENS1_19SingleTileSchedulerILb1ELb0ELb0ELi128EEEEEEEEEvNT_6ParamsE)
        /*0384*/ 	.short	0x0210
        /*0386*/ 	.short	0x06f0


	//----- nvinfo : EIATTR_SW_WAR
	.align		4
.L_365:
        /*0388*/ 	.byte	0x04, 0x36
        /*038a*/ 	.short	(.L_367 - .L_366)
.L_366:
        /*038c*/ 	.word	0x00000008
.L_367:


//--------------------- .nv.info._ZN7cutlass13device_kernelIN5flash11enable_sm90INS1_16FlashAttnBwdSm90INS1_25CollectiveMainloopBwdSm90ILi2ELi2ELi2EN4cute5tupleIJNS5_1CILi1EEES8_S8_EEENS6_IJNS7_ILi64EEENS7_ILi128EEENS7_ILi96EEEEEENS_10bfloat16_tEfNS_4arch4Sm90ELb0ELb0ELb1ELb1ELb1ELb1ELb0ELb0ELi2ELi1ELi2ELi1ELb1EEENS1_24CollectiveEpilogueBwdGQAISD_fSG_Li256ELb1ELb1EEENS1_19SingleTileSchedulerILb1ELb0ELb0ELi128EEEEEEEEEvNT_6ParamsE --------------------------
	.section	.nv.info._ZN7cutlass13device_kernelIN5flash11enable_sm90INS1_16FlashAttnBwdSm90INS1_25CollectiveMainloopBwdSm90ILi2ELi2ELi2EN4cute5tupleIJNS5_1CILi1EEES8_S8_EEENS6_IJNS7_ILi64EEENS7_ILi128EEENS7_ILi96EEEEEENS_10bfloat16_tEfNS_4arch4Sm90ELb0ELb0ELb1ELb1ELb1ELb1ELb0ELb0ELi2ELi1ELi2ELi1ELb1EEENS1_24CollectiveEpilogueBwdGQAISD_fSG_Li256ELb1ELb1EEENS1_19SingleTileSchedulerILb1ELb0ELb0ELi128EEEEEEEEEvNT_6ParamsE,"",@"SHT_CUDA_INFO"
	.sectionflags	@""
	.align	4


	//----- nvinfo : EIATTR_CUDA_API_VERSION
	.align		4
        /*0000*/ 	.byte	0x04, 0x37
        /*0002*/ 	.short	(.L_369 - .L_368)
.L_368:
        /*0004*/ 	.word	0x00000082


	//----- nvinfo : EIATTR_KPARAM_INFO
	.align		4
.L_369:
        /*0008*/ 	.byte	0x04, 0x17
        /*000a*/ 	.short	(.L_371 - .L_370)
.L_370:
        /*000c*/ 	.word	0x00000000
        /*0010*/ 	.short	0x0000
        /*0012*/ 	.short	0x0070
        /*0014*/ 	.byte	0x00, 0xf0, 0x01, 0x1a


	//----- nvinfo : EIATTR_SPARSE_MMA_MASK
	.align		4
.L_371:
        /*0018*/ 	.byte	0x03, 0x50
        /*001a*/ 	.short	0x0000


	//----- nvinfo : EIATTR_MAXREG_COUNT
	.align		4
        /*001c*/ 	.byte	0x03, 0x1b
        /*001e*/ 	.short	0x00a8


	//----- nvinfo : EIATTR_NUM_BARRIERS
	.align		4
        /*0020*/ 	.byte	0x02, 0x4c
        /*0022*/ 	.byte	0x10
	.zero		1


	//----- nvinfo : EIATTR_EXTERNS
	.align		4
        /*0024*/ 	.byte	0x04, 0x0f
        /*0026*/ 	.short	(.L_373 - .L_372)


	//   ....[0]....
	.align		4
.L_372:
        /*0028*/ 	.word	index@(__assertfail)


	//----- nvinfo : EIATTR_MERCURY_ISA_VERSION
	.align		4
.L_373:
        /*002c*/ 	.byte	0x03, 0x5f
        /*002e*/ 	.short	0x0101


	//----- nvinfo : EIATTR_INT_WARP_WIDE_INSTR_OFFSETS
	.align		4
        /*0030*/ 	.byte	0x04, 0x31
        /*0032*/ 	.short	(.L_375 - .L_374)


	//   ....[0]....
.L_374:
        /*0034*/ 	.word	0x00000180


	//   ....[1]....
        /*0038*/ 	.word	0x000001b0


	//   ....[2]....
        /*003c*/ 	.word	0x00006850


	//   ....[3]....
        /*0040*/ 	.word	0x00006cc0


	//   ....[4]....
        /*0044*/ 	.word	0x00007290


	//----- nvinfo : EIATTR_COOP_GROUP_MASK_REGIDS
	.align		4
.L_375:
        /*0048*/ 	.byte	0x04, 0x29
        /*004a*/ 	.short	(.L_377 - .L_376)


	//   ....[0]....
.L_376:
        /*004c*/ 	.word	0xffffffff


	//   ....[1]....
        /*0050*/ 	.word	0xffffffff


	//   ....[2]....
        /*0054*/ 	.word	0xffffffff


	//   ....[3]....
        /*0058*/ 	.word	0xffffffff


	//   ....[4]....
        /*005c*/ 	.word	0xffffffff


	//   ....[5]....
        /*0060*/ 	.word	0xffffffff


	//   ....[6]....
        /*0064*/ 	.word	0xffffffff


	//   ....[7]....
        /*0068*/ 	.word	0xffffffff


	//   ....[8]....
        /*006c*/ 	.word	0xffffffff


	//   ....[9]....
        /*0070*/ 	.word	0xffffffff


	//   ....[10]....
        /*0074*/ 	.word	0xffffffff


	//   ....[11]....
        /*0078*/ 	.word	0xffffffff


	//   ....[12]....
        /*007c*/ 	.word	0xffffffff


	//   ....[13]....
        /*0080*/ 	.word	0xffffffff


	//   ....[14]....
        /*0084*/ 	.word	0xffffffff


	//   ....[15]....
        /*0088*/ 	.word	0xffffffff


	//   ....[16]....
        /*008c*/ 	.word	0xffffffff


	//   ....[17]....
        /*0090*/ 	.word	0x0500000f


	//   ....[18]....
        /*0094*/ 	.word	0x0500000f


	//   ....[19]....
        /*0098*/ 	.word	0x0500000f


	//   ....[20]....
        /*009c*/ 	.word	0x0500000f


	//   ....[21]....
        /*00a0*/ 	.word	0x0500000f


	//   ....[22]....
        /*00a4*/ 	.word	0x0500000f


	//----- nvinfo : EIATTR_COOP_GROUP_INSTR_OFFSETS
	.align		4
.L_377:
        /*00a8*/ 	.byte	0x04, 0x28
        /*00aa*/ 	.short	(.L_379 - .L_378)


	//   ....[0]....
.L_378:
        /*00ac*/ 	.word	0x00000050


	//   ....[1]....
        /*00b0*/ 	.word	0x00000190


	//   ....[2]....
        /*00b4*/ 	.word	0x000001e0


	//   ....[3]....
        /*00b8*/ 	.word	0x000003d0


	//   ....[4]....
        /*00bc*/ 	.word	0x00000600


	//   ....[5]....
        /*00c0*/ 	.word	0x00001350


	//   ....[6]....
        /*00c4*/ 	.word	0x00005440


	//   ....[7]....
        /*00c8*/ 	.word	0x000055d0


	//   ....[8]....
        /*00cc*/ 	.word	0x00005880


	//   ....[9]....
        /*00d0*/ 	.word	0x00005a10


	//   ....[10]....
        /*00d4*/ 	.word	0x00005b20


	//   ....[11]....
        /*00d8*/ 	.word	0x000064f0


	//   ....[12]....
        /*00dc*/ 	.word	0x00006780


	//   ....[13]....
        /*00e0*/ 	.word	0x000069c0


	//   ....[14]....
        /*00e4*/ 	.word	0x00006bf0


	//   ....[15]....
        /*00e8*/ 	.word	0x00006ea0


	//   ....[16]....
        /*00ec*/ 	.word	0x000071d0


	//   ....[17]....
        /*00f0*/ 	.word	0x00009cb0


	//   ....[18]....
        /*00f4*/ 	.word	0x00009e20


	//   ....[19]....
        /*00f8*/ 	.word	0x00009e90


	//   ....[20]....
        /*00fc*/ 	.word	0x00009f00


	//   ....[21]....
        /*0100*/ 	.word	0x00009f70


	//   ....[22]....
        /*0104*/ 	.word	0x00009fe0


	//----- nvinfo : EIATTR_REG_RECONFIG
	.align		4
.L_379:
        /*0108*/ 	.byte	0x01, 0x54
	.zero		2


	//----- nvinfo : EIATTR_SYSCALL_OFFSETS
	.align		4
        /*010c*/ 	.byte	0x04, 0x46
        /*010e*/ 	.short	(.L_381 - .L_380)


	//   ....[0]....
.L_380:
        /*0110*/ 	.word	0x00000fb0


	//   ....[1]....
        /*0114*/ 	.word	0x000010a0


	//   ....[2]....
        /*0118*/ 	.word	0x00001200


	//   ....[3]....
        /*011c*/ 	.word	0x000012f0


	//   ....[4]....
        /*0120*/ 	.word	0x00001560


	//----- nvinfo : EIATTR_MBARRIER_INSTR_OFFSETS
	.align		4
.L_381:
        /*0124*/ 	.byte	0x04, 0x39
        /*0126*/ 	.short	(.L_383 - .L_382)


	//   ....[0]....
.L_382:
        /*0128*/ 	.word	0x00000280
        /*012c*/ 	.word	0x000000ff
        /*0130*/ 	.word	0x00026800
        /*0134*/ 	.short	0x0100
        /*0136*/ 	.byte	0x06
	.zero		1


	//   ....[1]....
        /*0138*/ 	.word	0x00000380
        /*013c*/ 	.word	0x000000ff
        /*0140*/ 	.word	0x00026810
        /*0144*/ 	.short	0x0100
        /*0146*/ 	.byte	0x08
	.zero		1


	//   ....[2]....
        /*0148*/ 	.word	0x00000390
        /*014c*/ 	.word	0x000000ff
        /*0150*/ 	.word	0x00026820
        /*0154*/ 	.short	0x0100
        /*0156*/ 	.byte	0x08
	.zero		1


	//   ....[3]....
        /*0158*/ 	.word	0x000003a0
        /*015c*/ 	.word	0x000000ff
        /*0160*/ 	.word	0x00026818
        /*0164*/ 	.short	0x0100
        /*0166*/ 	.byte	0x08
	.zero		1


	//   ....[4]....
        /*0168*/ 	.word	0x000003b0
        /*016c*/ 	.word	0x000000ff
        /*0170*/ 	.word	0x00026828
        /*0174*/ 	.short	0x0100
        /*0176*/ 	.byte	0x08
	.zero		1


	//   ....[5]....
        /*0178*/ 	.word	0x000004e0
        /*017c*/ 	.word	0x000000ff
        /*0180*/ 	.word	0x00026830
        /*0184*/ 	.short	0x0100
        /*0186*/ 	.byte	0x08
	.zero		1


	//   ....[6]....
        /*0188*/ 	.word	0x000004f0
        /*018c*/ 	.word	0x000000ff
        /*0190*/ 	.word	0x00026840
        /*0194*/ 	.short	0x0100
        /*0196*/ 	.byte	0x08
	.zero		1


	//   ....[7]....
        /*0198*/ 	.word	0x00000500
        /*019c*/ 	.word	0x000000ff
        /*01a0*/ 	.word	0x00026838
        /*01a4*/ 	.short	0x0100
        /*01a6*/ 	.byte	0x08
	.zero		1


	//   ....[8]....
        /*01a8*/ 	.word	0x00000510
        /*01ac*/ 	.word	0x000000ff
        /*01b0*/ 	.word	0x00026848
        /*01b4*/ 	.short	0x0100
        /*01b6*/ 	.byte	0x08
	.zero		1


	//   ....[9]....
        /*01b8*/ 	.word	0x00001390
        /*01bc*/ 	.word	0x00000012
        /*01c0*/ 	.word	0x00026800
        /*01c4*/ 	.short	0x010a
        /*01c6*/ 	.byte	0x3f
	.zero		1


	//   ....[10]....
        /*01c8*/ 	.word	0x00001420
        /*01cc*/ 	.word	0x00000012
        /*01d0*/ 	.word	0x00026800
        /*01d4*/ 	.short	0x010a
        /*01d6*/ 	.byte	0x3f
	.zero		1


	//   ....[11]....
        /*01d8*/ 	.word	0x00001dd0
        /*01dc*/ 	.word	0x000000ff
        /*01e0*/ 	.word	0x00026810
        /*01e4*/ 	.short	0x010a
        /*01e6*/ 	.byte	0x0a
	.zero		1


	//   ....[12]....
        /*01e8*/ 	.word	0x00001e10
        /*01ec*/ 	.word	0x000000ff
        /*01f0*/ 	.word	0x00026810
        /*01f4*/ 	.short	0x010a
        /*01f6*/ 	.byte	0x0a
	.zero		1


	//   ....[13]....
        /*01f8*/ 	.word	0x00002260
        /*01fc*/ 	.word	0x000000ff
        /*0200*/ 	.word	0x00026830
        /*0204*/ 	.short	0x010a
        /*0206*/ 	.byte	0x0a
	.zero		1


	//   ....[14]....
        /*0208*/ 	.word	0x000022a0
        /*020c*/ 	.word	0x000000ff
        /*0210*/ 	.word	0x00026830
        /*0214*/ 	.short	0x010a
        /*0216*/ 	.byte	0x0a
	.zero		1


	//   ....[15]....
        /*0218*/ 	.word	0x00004690
        /*021c*/ 	.word	0x000000ff
        /*0220*/ 	.word	0x00000000
        /*0224*/ 	.short	0x0101
        /*0226*/ 	.byte	0x0c
	.zero		1


	//   ....[16]....
        /*0228*/ 	.word	0x00004940
        /*022c*/ 	.word	0x000000ff
        /*0230*/ 	.word	0x00000000
        /*0234*/ 	.short	0x0101
        /*0236*/ 	.byte	0x0a
	.zero		1


	//   ....[17]....
        /*0238*/ 	.word	0x00007c00
        /*023c*/ 	.word	0x00000000
        /*0240*/ 	.word	0x00026820
        /*0244*/ 	.short	0x010a
        /*0246*/ 	.byte	0x3f
	.zero		1


	//   ....[18]....
        /*0248*/ 	.word	0x000084d0
        /*024c*/ 	.word	0x00000000
        /*0250*/ 	.word	0x00026840
        /*0254*/ 	.short	0x010a
        /*0256*/ 	.byte	0x3f
	.zero		1


	//   ....[19]....
        /*0258*/ 	.word	0x000087e0
        /*025c*/ 	.word	0x00000000
        /*0260*/ 	.word	0x00026828
        /*0264*/ 	.short	0x010a
        /*0266*/ 	.byte	0x3f
	.zero		1


	//   ....[20]....
        /*0268*/ 	.word	0x00008a80
        /*026c*/ 	.word	0x00000000
        /*0270*/ 	.word	0x00026848
        /*0274*/ 	.short	0x010a
        /*0276*/ 	.byte	0x3f
	.zero		1


	//   ....[21]....
        /*0278*/ 	.word	0x00008d70
        /*027c*/ 	.word	0x00000000
        /*0280*/ 	.word	0x00026820
        /*0284*/ 	.short	0x010a
        /*0286*/ 	.byte	0x3f
	.zero		1


	//   ....[22]....
        /*0288*/ 	.word	0x00009070
        /*028c*/ 	.word	0x00000000
        /*0290*/ 	.word	0x00026840
        /*0294*/ 	.short	0x010a
        /*0296*/ 	.byte	0x3f
	.zero		1


	//   ....[23]....
        /*0298*/ 	.word	0x00009360
        /*029c*/ 	.word	0x00000000
        /*02a0*/ 	.word	0x00026828
        /*02a4*/ 	.short	0x010a
        /*02a6*/ 	.byte	0x3f
	.zero		1


	//   ....[24]....
        /*02a8*/ 	.word	0x00009650
        /*02ac*/ 	.word	0x00000003
        /*02b0*/ 	.word	0x00026840
        /*02b4*/ 	.short	0x010a
        /*02b6*/ 	.byte	0x3f
	.zero		1


	//   ....[25]....
        /*02b8*/ 	.word	0x00009b10
        /*02bc*/ 	.word	0x00000006
        /*02c0*/ 	.word	0x00000000
        /*02c4*/ 	.short	0x010a
        /*02c6*/ 	.byte	0x3f
	.zero		1


	//   ....[26]....
        /*02c8*/ 	.word	0x00009b70
        /*02cc*/ 	.word	0x00000003
        /*02d0*/ 	.word	0x00000000
        /*02d4*/ 	.short	0x010a
        /*02d6*/ 	.byte	0x3f
	.zero		1


	//   ....[27]....
        /*02d8*/ 	.word	0x00009bd0
        /*02dc*/ 	.word	0x00000000
        /*02e0*/ 	.word	0x00000000
        /*02e4*/ 	.short	0x010a
        /*02e6*/ 	.byte	0x3f
	.zero		1


	//   ....[28]....
        /*02e8*/ 	.word	0x00009c00
        /*02ec*/ 	.word	0x00000003
        /*02f0*/ 	.word	0x00000000
        /*02f4*/ 	.short	0x010a
        /*02f6*/ 	.byte	0x3f
	.zero		1


	//   ....[29]....
        /*02f8*/ 	.word	0x00009ce0
        /*02fc*/ 	.word	0x00000012
        /*0300*/ 	.word	0x00026800
        /*0304*/ 	.short	0x010a
        /*0306*/ 	.byte	0x3f
	.zero		1


	//   ....[30]....
        /*0308*/ 	.word	0x00009d40
        /*030c*/ 	.word	0x00000005
        /*0310*/ 	.word	0x00026810
        /*0314*/ 	.short	0x010a
        /*0316*/ 	.byte	0x3f
	.zero		1


	//   ....[31]....
        /*0318*/ 	.word	0x00009da0
        /*031c*/ 	.word	0x00000079
        /*0320*/ 	.word	0x00026830
        /*0324*/ 	.short	0x010a
        /*0326*/ 	.byte	0x3f
	.zero		1


	//   ....[32]....
        /*0328*/ 	.word	0x0000a020
        /*032c*/ 	.word	0x00000000
        /*0330*/ 	.word	0x00026820
        /*0334*/ 	.short	0x010a
        /*0336*/ 	.byte	0x3f
	.zero		1


	//   ....[33]....
        /*0338*/ 	.word	0x0000a070
        /*033c*/ 	.word	0x00000000
        /*0340*/ 	.word	0x00026840
        /*0344*/ 	.short	0x010a
        /*0346*/ 	.byte	0x3f
	.zero		1


	//   ....[34]....
        /*0348*/ 	.word	0x0000a0c0
        /*034c*/ 	.word	0x00000000
        /*0350*/ 	.word	0x00026828
        /*0354*/ 	.short	0x010a
        /*0356*/ 	.byte	0x3f
	.zero		1


	//   ....[35]....
        /*0358*/ 	.word	0x0000a110
        /*035c*/ 	.word	0x00000000
        /*0360*/ 	.word	0x00026848
        /*0364*/ 	.short	0x010a
        /*0366*/ 	.byte	0x3f
	.zero		1


	//   ....[36]....
        /*0368*/ 	.word	0x0000a170
        /*036c*/ 	.word	0x00000000
        /*0370*/ 	.word	0x00026820
        /*0374*/ 	.short	0x010a
        /*0376*/ 	.byte	0x3f
	.zero		1


	//   ....[37]....
        /*0378*/ 	.word	0x0000a1c0
        /*037c*/ 	.word	0x00000000
        /*0380*/ 	.word	0x00026840
        /*0384*/ 	.short	0x010a
        /*0386*/ 	.byte	0x3f
	.zero		1


	//   ....[38]....
        /*0388*/ 	.word	0x0000a210
        /*038c*/ 	.word	0x00000000
        /*0390*/ 	.word	0x00026828
        /*0394*/ 	.short	0x010a
        /*0396*/ 	.byte	0x3f
	.zero		1


	//   ....[39]....
        /*0398*/ 	.word	0x0000a260
        /*039c*/ 	.word	0x00000003
        /*03a0*/ 	.word	0x00026840
        /*03a4*/ 	.short	0x010a
        /*03a6*/ 	.byte	0x3f
	.zero		1


	//   ....[40]....
        /*03a8*/ 	.word	0x0000a340
        /*03ac*/ 	.word	0x00000006
        /*03b0*/ 	.word	0x00000000
        /*03b4*/ 	.short	0x010a
        /*03b6*/ 	.byte	0x3f
	.zero		1


	//   ....[41]....
        /*03b8*/ 	.word	0x0000a390
        /*03bc*/ 	.word	0x00000003
        /*03c0*/ 	.word	0x00000000
        /*03c4*/ 	.short	0x010a
        /*03c6*/ 	.byte	0x3f
	.zero		1


	//   ....[42]....
        /*03c8*/ 	.word	0x0000a3e0
        /*03cc*/ 	.word	0x00000000
        /*03d0*/ 	.word	0x00000000
        /*03d4*/ 	.short	0x010a
        /*03d6*/ 	.byte	0x3f
	.zero		1


	//----- nvinfo : EIATTR_NUM_MBARRIERS
	.align		4
.L_383:
        /*03d8*/ 	.byte	0x03, 0x38
        /*03da*/ 	.short	0x0009


	//----- nvinfo : EIATTR_EXIT_INSTR_OFFSETS
	.align		4
        /*03dc*/ 	.byte	0x04, 0x1c
        /*03de*/ 	.short	(.L_385 - .L_384)


	//   ....[0]....
.L_384:
        /*03e0*/ 	.word	0x00009c50


	//----- nvinfo : EIATTR_MAX_THREADS
	.align		4
.L_385:
        /*03e4*/ 	.byte	0x04, 0x05
        /*03e6*/ 	.short	(.L_387 - .L_386)
.L_386:
        /*03e8*/ 	.word	0x00000180
        /*03ec*/ 	.word	0x00000001
        /*03f0*/ 	.word	0x00000001


	//----- nvinfo : EIATTR_CRS_STACK_SIZE
	.align		4
.L_387:
        /*03f4*/ 	.byte	0x04, 0x1e
        /*03f6*/ 	.short	(.L_389 - .L_388)
.L_388:
        /*03f8*/ 	.word	0x00000000


	//----- nvinfo : EIATTR_CBANK_PARAM_SIZE
	.align		4
.L_389:
        /*03fc*/ 	.byte	0x03, 0x19
        /*03fe*/ 	.short	0x06f0


	//----- nvinfo : EIATTR_PARAM_CBANK
	.align		4
        /*0400*/ 	.byte	0x04, 0x0a
        /*0402*/ 	.short	(.L_391 - .L_390)
	.align		4
.L_390:
        /*0404*/ 	.word	index@(.nv.constant0._ZN7cutlass13device_kernelIN5flash11enable_sm90INS1_16FlashAttnBwdSm90INS1_25CollectiveMainloopBwdSm90ILi2ELi2ELi2EN4cute5tupleIJNS5_1CILi1EEES8_S8_EEENS6_IJNS7_ILi64EEENS7_ILi128EEENS7_ILi96EEEEEENS_10bfloat16_tEfNS_4arch4Sm90ELb0ELb0ELb1ELb1ELb1ELb1ELb0ELb0ELi2ELi1ELi2ELi1ELb1EEENS1_24CollectiveEpilogueBwdGQAISD_fSG_Li256ELb1ELb1EEENS1_19SingleTileSchedulerILb1ELb0ELb0ELi128EEEEEEEEEvNT_6ParamsE)
        /*0408*/ 	.short	0x0210
        /*040a*/ 	.short	0x06f0


	//----- nvinfo : EIATTR_SW_WAR
	.align		4
.L_391:
        /*040c*/ 	.byte	0x04, 0x36
        /*040e*/ 	.short	(.L_393 - .L_392)
.L_392:
        /*0410*/ 	.word	0x00000008
.L_393:


//--------------------- .nv.info._ZN7cutlass13device_kernelIN5flash11enable_sm90INS1_16FlashAttnBwdSm90INS1_25CollectiveMainloopBwdSm90ILi2ELi2ELi2EN4cute5tupleIJNS5_1CILi1EEES8_S8_EEENS6_IJNS7_ILi64EEENS7_ILi128EEENS7_ILi96EEEEEENS_10bfloat16_tEfNS_4arch4Sm90ELb0ELb1ELb1ELb0ELb0ELb1ELb0ELb0ELi2ELi1ELi2ELi1ELb1EEENS1_21CollectiveEpilogueBwdISD_SE_SG_Li256ELb0ELb0ELi1EEENS1_19SingleTileSchedulerILb0ELb0ELb0ELi128EEEEEEEEEvNT_6ParamsE --------------------------
	.section	.nv.info._ZN7cutlass13device_kernelIN5flash11enable_sm90INS1_16FlashAttnBwdSm90INS1_25CollectiveMainloopBwdSm90ILi2ELi2ELi2EN4cute5tupleIJNS5_1CILi1EEES8_S8_EEENS6_IJNS7_ILi64EEENS7_ILi128EEENS7_ILi96EEEEEENS_10bfloat16_tEfNS_4arch4Sm90ELb0ELb1ELb1ELb0ELb0ELb1ELb0ELb0ELi2ELi1ELi2ELi1ELb1EEENS1_21CollectiveEpilogueBwdISD_SE_SG_Li256ELb0ELb0ELi1EEENS1_19SingleTileSchedulerILb0ELb0ELb0ELi128EEEEEEEEEvNT_6ParamsE,"",@"SHT_CUDA_INFO"
	.sectionflags	@""
	.align	4


	//----- nvinfo : EIATTR_CUDA_API_VERSION
	.align		4
        /*0000*/ 	.byte	0x04, 0x37
        /*0002*/ 	.short	(.L_395 - .L_394)
.L_394:
        /*0004*/ 	.word	0x00000082


	//----- nvinfo : EIATTR_KPARAM_INFO
	.align		4
.L_395:
        /*0008*/ 	.byte	0x04, 0x17
        /*000a*/ 	.short	(.L_397 - .L_396)
.L_396:
        /*000c*/ 	.word	0x00000000
        /*0010*/ 	.short	0x0000
        /*0012*/ 	.short	0x0070
        /*0014*/ 	.byte	0x00, 0xf0, 0x01, 0x24


	//----- nvinfo : EIATTR_SPARSE_MMA_MASK
	.align		4
.L_397:
        /*0018*/ 	.byte	0x03, 0x50
        /*001a*/ 	.short	0x0000


	//----- nvinfo : EIATTR_MAXREG_COUNT
	.align		4
        /*001c*/ 	.byte	0x03, 0x1b
        /*001e*/ 	.short	0x00a8


	//----- nvinfo : EIATTR_NUM_BARRIERS
	.align		4
        /*0020*/ 	.byte	0x02, 0x4c
        /*0022*/ 	.byte	0x10
	.zero		1


	//----- nvinfo : EIATTR_EXTERNS
	.align		4
        /*0024*/ 	.byte	0x04, 0x0f
        /*0026*/ 	.short	(.L_399 - .L_398)


	//   ....[0]....
	.align		4
.L_398:
        /*0028*/ 	.word	index@(__assertfail)


	//----- nvinfo : EIATTR_ANNOTATIONS
	.align		4
.L_399:
        /*002c*/ 	.byte	0x04, 0x55
        /*002e*/ 	.short	(.L_401 - .L_400)


	//   ....[0]....
.L_400:
        /*0030*/ 	.word	0x00000001
        /*0034*/ 	.byte	0xd0, 0x16, 0x00, 0x00, 0x01, 0x00, 0x00, 0x00, 0x20, 0x29, 0x00, 0x00, 0x01, 0x00, 0x00, 0x00
        /*0044*/ 	.byte	0xd0, 0x7c, 0x00, 0x00, 0x01, 0x00, 0x00, 0x00, 0x20, 0x80, 0x00, 0x00, 0x01, 0x00, 0x00, 0x00
        /*0054*/ 	.byte	0xd0, 0x8c, 0x00, 0x00, 0x01, 0x00, 0x00, 0x00, 0xf0, 0x8c, 0x00, 0x00, 0x01, 0x00, 0x00, 0x00
        /*0064*/ 	.byte	0x30, 0x92, 0x00, 0x00


	//----- nvinfo : EIATTR_MERCURY_ISA_VERSION
	.align		4
.L_401:
        /*0068*/ 	.byte	0x03, 0x5f
        /*006a*/ 	.short	0x0101


	//----- nvinfo : EIATTR_INT_WARP_WIDE_INSTR_OFFSETS
	.align		4
        /*006c*/ 	.byte	0x04, 0x31
        /*006e*/ 	.short	(.L_403 - .L_402)


	//   ....[0]....
.L_402:
        /*0070*/ 	.word	0x000001f0


	//   ....[1]....
        /*0074*/ 	.word	0x00000220


	//----- nvinfo : EIATTR_COOP_GROUP_MASK_REGIDS
	.align		4
.L_403:
        /*0078*/ 	.byte	0x04, 0x29
        /*007a*/ 	.short	(.L_405 - .L_404)


	//   ....[0]....
.L_404:
        /*007c*/ 	.word	0xffffffff


	//   ....[1]....
        /*0080*/ 	.word	0xffffffff


	//   ....[2]....
        /*0084*/ 	.word	0xffffffff


	//   ....[3]....
        /*0088*/ 	.word	0xffffffff


	//   ....[4]....
        /*008c*/ 	.word	0xffffffff


	//   ....[5]....
        /*0090*/ 	.word	0xffffffff


	//   ....[6]....
        /*0094*/ 	.word	0xffffffff


	//   ....[7]....
        /*0098*/ 	.word	0xffffffff


	//   ....[8]....
        /*009c*/ 	.word	0x0500000f


	//----- nvinfo : EIATTR_COOP_GROUP_INSTR_OFFSETS
	.align		4
.L_405:
        /*00a0*/ 	.byte	0x04, 0x28
        /*00a2*/ 	.short	(.L_407 - .L_406)


	//   ....[0]....
.L_406:
        /*00a4*/ 	.word	0x00000070


	//   ....[1]....
        /*00a8*/ 	.word	0x00000200


	//   ....[2]....
        /*00ac*/ 	.word	0x00000250


	//   ....[3]....
        /*00b0*/ 	.word	0x00000440


	//   ....[4]....
        /*00b4*/ 	.word	0x00000650


	//   ....[5]....
        /*00b8*/ 	.word	0x000010a0


	//   ....[6]....
        /*00bc*/ 	.word	0x000058c0


	//   ....[7]....
        /*00c0*/ 	.word	0x00006640


	//   ....[8]....
        /*00c4*/ 	.word	0x000099b0


	//----- nvinfo : EIATTR_REG_RECONFIG
	.align		4
.L_407:
        /*00c8*/ 	.byte	0x01, 0x54
	.zero		2


	//----- nvinfo : EIATTR_SYSCALL_OFFSETS
	.align		4
        /*00cc*/ 	.byte	0x04, 0x46
        /*00ce*/ 	.short	(.L_409 - .L_408)


	//   ....[0]....
.L_408:
        /*00d0*/ 	.word	0x00000d00


	//   ....[1]....
        /*00d4*/ 	.word	0x00000df0


	//   ....[2]....
        /*00d8*/ 	.word	0x00000f50


	//   ....[3]....
        /*00dc*/ 	.word	0x00001040


	//   ....[4]....
        /*00e0*/ 	.word	0x000012c0


	//   ....[5]....
        /*00e4*/ 	.word	0x000050f0


	//   ....[6]....
        /*00e8*/ 	.word	0x00005230


	//   ....[7]....
        /*00ec*/ 	.word	0x00005350


	//   ....[8]....
        /*00f0*/ 	.word	0x00005470


	//----- nvinfo : EIATTR_MBARRIER_INSTR_OFFSETS
	.align		4
.L_409:
        /*00f4*/ 	.byte	0x04, 0x39
        /*00f6*/ 	.short	(.L_411 - .L_410)


	//   ....[0]....
.L_410:
        /*00f8*/ 	.word	0x000002f0
        /*00fc*/ 	.word	0x000000ff
        /*0100*/ 	.word	0x00026800
        /*0104*/ 	.short	0x0100
        /*0106*/ 	.byte	0x06
	.zero		1


	//   ....[1]....
        /*0108*/ 	.word	0x000003f0
        /*010c*/ 	.word	0x000000ff
        /*0110*/ 	.word	0x00026810
        /*0114*/ 	.short	0x0100
        /*0116*/ 	.byte	0x08
	.zero		1


	//   ....[2]....
        /*0118*/ 	.word	0x00000400
        /*011c*/ 	.word	0x000000ff
        /*0120*/ 	.word	0x00026820
        /*0124*/ 	.short	0x0100
        /*0126*/ 	.byte	0x08
	.zero		1


	//   ....[3]....
        /*0128*/ 	.word	0x00000410
        /*012c*/ 	.word	0x000000ff
        /*0130*/ 	.word	0x00026818
        /*0134*/ 	.short	0x0100
        /*0136*/ 	.byte	0x08
	.zero		1


	//   ....[4]....
        /*0138*/ 	.word	0x00000420
        /*013c*/ 	.word	0x000000ff
        /*0140*/ 	.word	0x00026828
        /*0144*/ 	.short	0x0100
        /*0146*/ 	.byte	0x08
	.zero		1


	//   ....[5]....
        /*0148*/ 	.word	0x00000550
        /*014c*/ 	.word	0x000000ff
        /*0150*/ 	.word	0x00026830
        /*0154*/ 	.short	0x0100
        /*0156*/ 	.byte	0x08
	.zero		1


	//   ....[6]....
        /*0158*/ 	.word	0x00000560
        /*015c*/ 	.word	0x000000ff
        /*0160*/ 	.word	0x00026840
        /*0164*/ 	.short	0x0100
        /*0166*/ 	.byte	0x08
	.zero		1


	//   ....[7]....
        /*0168*/ 	.word	0x00000570
        /*016c*/ 	.word	0x000000ff
        /*0170*/ 	.word	0x00026838
        /*0174*/ 	.short	0x0100
        /*0176*/ 	.byte	0x08
	.zero		1


	//   ....[8]....
        /*0178*/ 	.word	0x00000580
        /*017c*/ 	.word	0x000000ff
        /*0180*/ 	.word	0x00026848
        /*0184*/ 	.short	0x0100
        /*0186*/ 	.byte	0x08
	.zero		1


	//   ....[9]....
        /*0188*/ 	.word	0x000010e0
        /*018c*/ 	.word	0x000000ed
        /*0190*/ 	.word	0x00026800
        /*0194*/ 	.short	0x010a
        /*0196*/ 	.byte	0x3f
	.zero		1


	//   ....[10]....
        /*0198*/ 	.word	0x00001180
        /*019c*/ 	.word	0x000000ed
        /*01a0*/ 	.word	0x00026800
        /*01a4*/ 	.short	0x010a
        /*01a6*/ 	.byte	0x3f
	.zero		1


	//   ....[11]....
        /*01a8*/ 	.word	0x00001b40
        /*01ac*/ 	.word	0x000000ff
        /*01b0*/ 	.word	0x00026810
        /*01b4*/ 	.short	0x010a
        /*01b6*/ 	.byte	0x06
	.zero		1


	//   ....[12]....
        /*01b8*/ 	.word	0x00001b80
        /*01bc*/ 	.word	0x000000ff
        /*01c0*/ 	.word	0x00026810
        /*01c4*/ 	.short	0x010a
        /*01c6*/ 	.byte	0x06
	.zero		1


	//   ....[13]....
        /*01c8*/ 	.word	0x00001fc0
        /*01cc*/ 	.word	0x000000ff
        /*01d0*/ 	.word	0x00026830
        /*01d4*/ 	.short	0x010a
        /*01d6*/ 	.byte	0x06
	.zero		1


	//   ....[14]....
        /*01d8*/ 	.word	0x000022f0
        /*01dc*/ 	.word	0x000000ff
        /*01e0*/ 	.word	0x00026830
        /*01e4*/ 	.short	0x010a
        /*01e6*/ 	.byte	0x06
	.zero		1


	//   ....[15]....
        /*01e8*/ 	.word	0x00004940
        /*01ec*/ 	.word	0x000000ff
        /*01f0*/ 	.word	0x00000000
        /*01f4*/ 	.short	0x0101
        /*01f6*/ 	.byte	0x08
	.zero		1


	//   ....[16]....
        /*01f8*/ 	.word	0x00004c20
        /*01fc*/ 	.word	0x000000ff
        /*0200*/ 	.word	0x00000000
        /*0204*/ 	.short	0x0101
        /*0206*/ 	.byte	0x06
	.zero		1


	//   ....[17]....
        /*0208*/ 	.word	0x00007790
        /*020c*/ 	.word	0x00000010
        /*0210*/ 	.word	0x00026820
        /*0214*/ 	.short	0x010a
        /*0216*/ 	.byte	0x3f
	.zero		1


	//   ....[18]....
        /*0218*/ 	.word	0x000080b0
        /*021c*/ 	.word	0x00000010
        /*0220*/ 	.word	0x00026840
        /*0224*/ 	.short	0x010a
        /*0226*/ 	.byte	0x3f
	.zero		1


	//   ....[19]....
        /*0228*/ 	.word	0x000083c0
        /*022c*/ 	.word	0x00000010
        /*0230*/ 	.word	0x00026828
        /*0234*/ 	.short	0x010a
        /*0236*/ 	.byte	0x3f
	.zero		1


	//   ....[20]....
        /*0238*/ 	.word	0x000086d0
        /*023c*/ 	.word	0x00000010
        /*0240*/ 	.word	0x00026848
        /*0244*/ 	.short	0x010a
        /*0246*/ 	.byte	0x3f
	.zero		1


	//   ....[21]....
        /*0248*/ 	.word	0x00008990
        /*024c*/ 	.word	0x00000010
        /*0250*/ 	.word	0x00026820
        /*0254*/ 	.short	0x010a
        /*0256*/ 	.byte	0x3f
	.zero		1


	//   ....[22]....
        /*0258*/ 	.word	0x00008d20
        /*025c*/ 	.word	0x00000010
        /*0260*/ 	.word	0x00026840
        /*0264*/ 	.short	0x010a
        /*0266*/ 	.byte	0x3f
	.zero		1


	//   ....[23]....
        /*0268*/ 	.word	0x00009000
        /*026c*/ 	.word	0x00000010
        /*0270*/ 	.word	0x00026828
        /*0274*/ 	.short	0x010a
        /*0276*/ 	.byte	0x3f
	.zero		1


	//   ....[24]....
        /*0278*/ 	.word	0x00009360
        /*027c*/ 	.word	0x00000003
        /*0280*/ 	.word	0x00026840
        /*0284*/ 	.short	0x010a
        /*0286*/ 	.byte	0x3f
	.zero		1


	//   ....[25]....
        /*0288*/ 	.word	0x00009810
        /*028c*/ 	.word	0x00000006
        /*0290*/ 	.word	0x00000000
        /*0294*/ 	.short	0x010a
        /*0296*/ 	.byte	0x3f
	.zero		1


	//   ....[26]....
        /*0298*/ 	.word	0x00009870
        /*029c*/ 	.word	0x00000003
        /*02a0*/ 	.word	0x00000000
        /*02a4*/ 	.short	0x010a
        /*02a6*/ 	.byte	0x3f
	.zero		1


	//   ....[27]....
        /*02a8*/ 	.word	0x000098d0
        /*02ac*/ 	.word	0x00000000
        /*02b0*/ 	.word	0x00000000
        /*02b4*/ 	.short	0x010a
        /*02b6*/ 	.byte	0x3f
	.zero		1


	//   ....[28]....
        /*02b8*/ 	.word	0x00009900
        /*02bc*/ 	.word	0x00000003
        /*02c0*/ 	.word	0x00000000
        /*02c4*/ 	.short	0x010a
        /*02c6*/ 	.byte	0x3f
	.zero		1


	//   ....[29]....
        /*02c8*/ 	.word	0x000099e0
        /*02cc*/ 	.word	0x000000ed
        /*02d0*/ 	.word	0x00026800
        /*02d4*/ 	.short	0x010a
        /*02d6*/ 	.byte	0x3f
	.zero		1


	//   ....[30]....
        /*02d8*/ 	.word	0x00009a40
        /*02dc*/ 	.word	0x00000005
        /*02e0*/ 	.word	0x00026810
        /*02e4*/ 	.short	0x010a
        /*02e6*/ 	.byte	0x3f
	.zero		1


	//   ....[31]....
        /*02e8*/ 	.word	0x00009aa0
        /*02ec*/ 	.word	0x00000079
        /*02f0*/ 	.word	0x00026830
        /*02f4*/ 	.short	0x010a
        /*02f6*/ 	.byte	0x3f
	.zero		1


	//   ....[32]....
        /*02f8*/ 	.word	0x00009af0
        /*02fc*/ 	.word	0x00000010
        /*0300*/ 	.word	0x00026820
        /*0304*/ 	.short	0x010a
        /*0306*/ 	.byte	0x3f
	.zero		1


	//   ....[33]....
        /*0308*/ 	.word	0x00009b40
        /*030c*/ 	.word	0x00000010
        /*0310*/ 	.word	0x00026840
        /*0314*/ 	.short	0x010a
        /*0316*/ 	.byte	0x3f
	.zero		1


	//   ....[34]....
        /*0318*/ 	.word	0x00009b90
        /*031c*/ 	.word	0x00000010
        /*0320*/ 	.word	0x00026828
        /*0324*/ 	.short	0x010a
        /*0326*/ 	.byte	0x3f
	.zero		1


	//   ....[35]....
        /*0328*/ 	.word	0x00009be0
        /*032c*/ 	.word	0x00000010
        /*0330*/ 	.word	0x00026848
        /*0334*/ 	.short	0x010a
        /*0336*/ 	.byte	0x3f
	.zero		1


	//   ....[36]....
        /*0338*/ 	.word	0x00009c40
        /*033c*/ 	.word	0x00000010
        /*0340*/ 	.word	0x00026820
        /*0344*/ 	.short	0x010a
        /*0346*/ 	.byte	0x3f
	.zero		1


	//   ....[37]....
        /*0348*/ 	.word	0x00009c90
        /*034c*/ 	.word	0x00000010
        /*0350*/ 	.word	0x00026840
        /*0354*/ 	.short	0x010a
        /*0356*/ 	.byte	0x3f
	.zero		1


	//   ....[38]....
        /*0358*/ 	.word	0x00009ce0
        /*035c*/ 	.word	0x00000010
        /*0360*/ 	.word	0x00026828
        /*0364*/ 	.short	0x010a
        /*0366*/ 	.byte	0x3f
	.zero		1


	//   ....[39]....
        /*0368*/ 	.word	0x00009d30
        /*036c*/ 	.word	0x00000003
        /*0370*/ 	.word	0x00026840
        /*0374*/ 	.short	0x010a
        /*0376*/ 	.byte	0x3f
	.zero		1


	//   ....[40]....
        /*0378*/ 	.word	0x00009e00
        /*037c*/ 	.word	0x00000006
        /*0380*/ 	.word	0x00000000
        /*0384*/ 	.short	0x010a
        /*0386*/ 	.byte	0x3f
	.zero		1


	//   ....[41]....
        /*0388*/ 	.word	0x00009e50
        /*038c*/ 	.word	0x00000003
        /*0390*/ 	.word	0x00000000
        /*0394*/ 	.short	0x010a
        /*0396*/ 	.byte	0x3f
	.zero		1


	//   ....[42]....
        /*0398*/ 	.word	0x00009ea0
        /*039c*/ 	.word	0x00000000
        /*03a0*/ 	.word	0x00000000
        /*03a4*/ 	.short	0x010a
        /*03a6*/ 	.byte	0x3f
	.zero		1


	//----- nvinfo : EIATTR_NUM_MBARRIERS
	.align		4
.L_411:
        /*03a8*/ 	.byte	0x03, 0x38
        /*03aa*/ 	.short	0x0009


	//----- nvinfo : EIATTR_EXIT_INSTR_OFFSETS
	.align		4
        /*03ac*/ 	.byte	0x04, 0x1c
        /*03ae*/ 	.short	(.L_413 - .L_412)


	//   ....[0]....
.L_412:
        /*03b0*/ 	.word	0x000006b0


	//   ....[1]....
        /*03b4*/ 	.word	0x00005df0


	//   ....[2]....
        /*03b8*/ 	.word	0x000065e0


	//   ....[3]....
        /*03bc*/ 	.word	0x00009950


	//----- nvinfo : EIATTR_MAX_THREADS
	.align		4
.L_413:
        /*03c0*/ 	.byte	0x04, 0x05
        /*03c2*/ 	.short	(.L_415 - .L_414)
.L_414:
        /*03c4*/ 	.word	0x00000180
        /*03c8*/ 	.word	0x00000001
        /*03cc*/ 	.word	0x00000001


	//----- nvinfo : EIATTR_CRS_STACK_SIZE
	.align		4
.L_415:
        /*03d0*/ 	.byte	0x04, 0x1e
        /*03d2*/ 	.short	(.L_417 - .L_416)
.L_416:
        /*03d4*/ 	.word	0x00000000


	//----- nvinfo : EIATTR_CBANK_PARAM_SIZE
	.align		4
.L_417:
        /*03d8*/ 	.byte	0x03, 0x19
        /*03da*/ 	.short	0x0970


	//----- nvinfo : EIATTR_PARAM_CBANK
	.align		4
        /*03dc*/ 	.byte	0x04, 0x0a
        /*03de*/ 	.short	(.L_419 - .L_418)
	.align		4
.L_418:
        /*03e0*/ 	.word	index@(.nv.constant0._ZN7cutlass13device_kernelIN5flash11enable_sm90INS1_16FlashAttnBwdSm90INS1_25CollectiveMainloopBwdSm90ILi2ELi2ELi2EN4cute5tupleIJNS5_1CILi1EEES8_S8_EEENS6_IJNS7_ILi64EEENS7_ILi128EEENS7_ILi96EEEEEENS_10bfloat16_tEfNS_4arch4Sm90ELb0ELb1ELb1ELb0ELb0ELb1ELb0ELb0ELi2ELi1ELi2ELi1ELb1EEENS1_21CollectiveEpilogueBwdISD_SE_SG_Li256ELb0ELb0ELi1EEENS1_19SingleTileSchedulerILb0ELb0ELb0ELi128EEEEEEEEEvNT_6ParamsE)
        /*03e4*/ 	.short	0x0210
        /*03e6*/ 	.short	0x0970


	//----- nvinfo : EIATTR_SW_WAR
	.align		4
.L_419:
        /*03e8*/ 	.byte	0x04, 0x36
        /*03ea*/ 	.short	(.L_421 - .L_420)
.L_420:
        /*03ec*/ 	.word	0x00000008
.L_421:


//--------------------- .nv.info._ZN7cutlass13device_kernelIN5flash11enable_sm90INS1_16FlashAttnBwdSm90INS1_25CollectiveMainloopBwdSm90ILi2ELi2ELi2EN4cute5tupleIJNS5_1CILi1EEES8_S8_EEENS6_IJNS7_ILi64EEENS7_ILi128EEENS7_ILi96EEEEEENS_10bfloat16_tEfNS_4arch4Sm90ELb0ELb1ELb1ELb0ELb1ELb1ELb0ELb0ELi2ELi1ELi2ELi1ELb1EEENS1_21CollectiveEpilogueBwdISD_SE_SG_Li256ELb0ELb0ELi1EEENS1_19SingleTileSchedulerILb0ELb0ELb0ELi128EEEEEEEEEvNT_6ParamsE --------------------------
	.section	.nv.info._ZN7cutlass13device_kernelIN5flash11enable_sm90INS1_16FlashAttnBwdSm90INS1_25CollectiveMainloopBwdSm90ILi2ELi2ELi2EN4cute5tupleIJNS5_1CILi1EEES8_S8_EEENS6_IJNS7_ILi64EEENS7_ILi128EEENS7_ILi96EEEEEENS_10bfloat16_tEfNS_4arch4Sm90ELb0ELb1ELb1ELb0ELb1ELb1ELb0ELb0ELi2ELi1ELi2ELi1ELb1EEENS1_21CollectiveEpilogueBwdISD_SE_SG_Li256ELb0ELb0ELi1EEENS1_19SingleTileSchedulerILb0ELb0ELb0ELi128EEEEEEEEEvNT_6ParamsE,"",@"SHT_CUDA_INFO"
	.sectionflags	@""
	.align	4


	//----- nvinfo : EIATTR_CUDA_API_VERSION
	.align		4
        /*0000*/ 	.byte	0x04, 0x37
        /*0002*/ 	.short	(.L_423 - .L_422)
.L_422:
        /*0004*/ 	.word	0x00000082


	//----- nvinfo : EIATTR_KPARAM_INFO
	.align		4
.L_423:
        /*0008*/ 	.byte	0x04, 0x17
        /*000a*/ 	.short	(.L_425 - .L_424)
.L_424:
        /*000c*/ 	.word	0x00000000
        /*0010*/ 	.short	0x0000
        /*0012*/ 	.short	0x0070
        /*0014*/ 	.byte	0x00, 0xf0, 0x01, 0x24


	//----- nvinfo : EIATTR_SPARSE_MMA_MASK
	.align		4
.L_425:
        /*0018*/ 	.byte	0x03, 0x50
        /*001a*/ 	.short	0x0000


	//----- nvinfo : EIATTR_MAXREG_COUNT
	.align		4
        /*001c*/ 	.byte	0x03, 0x1b
        /*001e*/ 	.short	0x00a8


	//----- nvinfo : EIATTR_NUM_BARRIERS
	.align		4
        /*0020*/ 	.byte	0x02, 0x4c
        /*0022*/ 	.byte	0x10
	.zero		1


	//----- nvinfo : EIATTR_EXTERNS
	.align		4
        /*0024*/ 	.byte	0x04, 0x0f
        /*0026*/ 	.short	(.L_427 - .L_426)


	//   ....[0]....
	.align		4
.L_426:
        /*0028*/ 	.word	index@(__assertfail)


	//----- nvinfo : EIATTR_ANNOTATIONS
	.align		4
.L_427:
        /*002c*/ 	.byte	0x04, 0x55
        /*002e*/ 	.short	(.L_429 - .L_428)


	//   ....[0]....
.L_428:
        /*0030*/ 	.word	0x00000001
        /*0034*/ 	.byte	0xe0, 0x16, 0x00, 0x00, 0x01, 0x00, 0x00, 0x00, 0xf0, 0x28, 0x00, 0x00, 0x01, 0x00, 0x00, 0x00
        /*0044*/ 	.byte	0xb0, 0x8b, 0x00, 0x00, 0x01, 0x00, 0x00, 0x00, 0x00, 0x8f, 0x00, 0x00, 0x01, 0x00, 0x00, 0x00
        /*0054*/ 	.byte	0xb0, 0x9b, 0x00, 0x00, 0x01, 0x00, 0x00, 0x00, 0xd0, 0x9b, 0x00, 0x00, 0x01, 0x00, 0x00, 0x00
        /*0064*/ 	.byte	0x10, 0xa1, 0x00, 0x00


	//----- nvinfo : EIATTR_MERCURY_ISA_VERSION
	.align		4
.L_429:
        /*0068*/ 	.byte	0x03, 0x5f
        /*006a*/ 	.short	0x0101


	//----- nvinfo : EIATTR_INT_WARP_WIDE_INSTR_OFFSETS
	.align		4
        /*006c*/ 	.byte	0x04, 0x31
        /*006e*/ 	.short	(.L_431 - .L_430)


	//   ....[0]....
.L_430:
        /*0070*/ 	.word	0x000001f0


	//   ....[1]....
        /*0074*/ 	.word	0x00000220


	//   ....[2]....
        /*0078*/ 	.word	0x00006f80


	//   ....[3]....
        /*007c*/ 	.word	0x00007580


	//   ....[4]....
        /*0080*/ 	.word	0x00007a30


	//   ....[5]....
        /*0084*/ 	.word	0x00007d00


	//   ....[6]....
        /*0088*/ 	.word	0x00007f60


	//   ....[7]....
        /*008c*/ 	.word	0x000080f0


	//----- nvinfo : EIATTR_COOP_GROUP_MASK_REGIDS
	.align		4
.L_431:
        /*0090*/ 	.byte	0x04, 0x29
        /*0092*/ 	.short	(.L_433 - .L_432)


	//   ....[0]....
.L_432:
        /*0094*/ 	.word	0xffffffff


	//   ....[1]....
        /*0098*/ 	.word	0xffffffff


	//   ....[2]....
        /*009c*/ 	.word	0xffffffff


	//   ....[3]....
        /*00a0*/ 	.word	0xffffffff


	//   ....[4]....
        /*00a4*/ 	.word	0xffffffff


	//   ....[5]....
        /*00a8*/ 	.word	0xffffffff


	//   ....[6]....
        /*00ac*/ 	.word	0xffffffff


	//   ....[7]....
        /*00b0*/ 	.word	0xffffffff


	//   ....[8]....
        /*00b4*/ 	.word	0xffffffff


	//   ....[9]....
        /*00b8*/ 	.word	0xffffffff


	//   ....[10]....
        /*00bc*/ 	.word	0xffffffff


	//   ....[11]....
        /*00c0*/ 	.word	0xffffffff


	//   ....[12]....
        /*00c4*/ 	.word	0xffffffff


	//   ....[13]....
        /*00c8*/ 	.word	0xffffffff


	//   ....[14]....
        /*00cc*/ 	.word	0xffffffff


	//   ....[15]....
        /*00d0*/ 	.word	0xffffffff


	//   ....[16]....
        /*00d4*/ 	.word	0xffffffff


	//   ....[17]....
        /*00d8*/ 	.word	0x0500000f


	//   ....[18]....
        /*00dc*/ 	.word	0x0500000f


	//   ....[19]....
        /*00e0*/ 	.word	0x0500000f


	//   ....[20]....
        /*00e4*/ 	.word	0x0500000f


	//----- nvinfo : EIATTR_COOP_GROUP_INSTR_OFFSETS
	.align		4
.L_433:
        /*00e8*/ 	.byte	0x04, 0x28
        /*00ea*/ 	.short	(.L_435 - .L_434)


	//   ....[0]....
.L_434:
        /*00ec*/ 	.word	0x00000070


	//   ....[1]....
        /*00f0*/ 	.word	0x00000200


	//   ....[2]....
        /*00f4*/ 	.word	0x00000250


	//   ....[3]....
        /*00f8*/ 	.word	0x00000440


	//   ....[4]....
        /*00fc*/ 	.word	0x00000660


	//   ....[5]....
        /*0100*/ 	.word	0x000010b0


	//   ....[6]....
        /*0104*/ 	.word	0x000058b0


	//   ....[7]....
        /*0108*/ 	.word	0x00006620


	//   ....[8]....
        /*010c*/ 	.word	0x00006b80


	//   ....[9]....
        /*0110*/ 	.word	0x00006eb0


	//   ....[10]....
        /*0114*/ 	.word	0x00007200


	//   ....[11]....
        /*0118*/ 	.word	0x000074b0


	//   ....[12]....
        /*011c*/ 	.word	0x000076f0


	//   ....[13]....
        /*0120*/ 	.word	0x00007960


	//   ....[14]....
        /*0124*/ 	.word	0x00007c40


	//   ....[15]....
        /*0128*/ 	.word	0x00007e60


	//   ....[16]....
        /*012c*/ 	.word	0x00007ff0


	//   ....[17]....
        /*0130*/ 	.word	0x0000a890


	//   ....[18]....
        /*0134*/ 	.word	0x0000aa00


	//   ....[19]....
        /*0138*/ 	.word	0x0000aa70


	//   ....[20]....
        /*013c*/ 	.word	0x0000aae0


	//----- nvinfo : EIATTR_REG_RECONFIG
	.align		4
.L_435:
        /*0140*/ 	.byte	0x01, 0x54
	.zero		2


	//----- nvinfo : EIATTR_SYSCALL_OFFSETS
	.align		4
        /*0144*/ 	.byte	0x04, 0x46
        /*0146*/ 	.short	(.L_437 - .L_436)


	//   ....[0]....
.L_436:
        /*0148*/ 	.word	0x00000d10


	//   ....[1]....
        /*014c*/ 	.word	0x00000e00


	//   ....[2]....
        /*0150*/ 	.word	0x00000f60


	//   ....[3]....
        /*0154*/ 	.word	0x00001050


	//   ....[4]....
        /*0158*/ 	.word	0x000012d0


	//   ....[5]....
        /*015c*/ 	.word	0x000050e0


	//   ....[6]....
        /*0160*/ 	.word	0x00005220


	//   ....[7]....
        /*0164*/ 	.word	0x00005340


	//   ....[8]....
        /*0168*/ 	.word	0x00005460


	//----- nvinfo : EIATTR_MBARRIER_INSTR_OFFSETS
	.align		4
.L_437:
        /*016c*/ 	.byte	0x04, 0x39
        /*016e*/ 	.short	(.L_439 - .L_438)


	//   ....[0]....
.L_438:
        /*0170*/ 	.word	0x000002f0
        /*0174*/ 	.word	0x000000ff
        /*0178*/ 	.word	0x00026800
        /*017c*/ 	.short	0x0100
        /*017e*/ 	.byte	0x06
	.zero		1


	//   ....[1]....
        /*0180*/ 	.word	0x000003f0
        /*0184*/ 	.word	0x000000ff
        /*0188*/ 	.word	0x00026810
        /*018c*/ 	.short	0x0100
        /*018e*/ 	.byte	0x08
	.zero		1


	//   ....[2]....
        /*0190*/ 	.word	0x00000400
        /*0194*/ 	.word	0x000000ff
        /*0198*/ 	.word	0x00026820
        /*019c*/ 	.short	0x0100
        /*019e*/ 	.byte	0x08
	.zero		1


	//   ....[3]....
        /*01a0*/ 	.word	0x00000410
        /*01a4*/ 	.word	0x000000ff
        /*01a8*/ 	.word	0x00026818
        /*01ac*/ 	.short	0x0100
        /*01ae*/ 	.byte	0x08
	.zero		1


	//   ....[4]....
        /*01b0*/ 	.word	0x00000420
        /*01b4*/ 	.word	0x000000ff
        /*01b8*/ 	.word	0x00026828
        /*01bc*/ 	.short	0x0100
        /*01be*/ 	.byte	0x08
	.zero		1


	//   ....[5]....
        /*01c0*/ 	.word	0x00000550
        /*01c4*/ 	.word	0x000000ff
        /*01c8*/ 	.word	0x00026830
        /*01cc*/ 	.short	0x0100
        /*01ce*/ 	.byte	0x08
	.zero		1


	//   ....[6]....
        /*01d0*/ 	.word	0x00000560
        /*01d4*/ 	.word	0x000000ff
        /*01d8*/ 	.word	0x00026840
        /*01dc*/ 	.short	0x0100
        /*01de*/ 	.byte	0x08
	.zero		1


	//   ....[7]....
        /*01e0*/ 	.word	0x00000570
        /*01e4*/ 	.word	0x000000ff
        /*01e8*/ 	.word	0x00026838
        /*01ec*/ 	.short	0x0100
        /*01ee*/ 	.byte	0x08
	.zero		1


	//   ....[8]....
        /*01f0*/ 	.word	0x00000580
        /*01f4*/ 	.word	0x000000ff
        /*01f8*/ 	.word	0x00026848
        /*01fc*/ 	.short	0x0100
        /*01fe*/ 	.byte	0x08
	.zero		1


	//   ....[9]....
        /*0200*/ 	.word	0x000010f0
        /*0204*/ 	.word	0x000000ed
        /*0208*/ 	.word	0x00026800
        /*020c*/ 	.short	0x010a
        /*020e*/ 	.byte	0x3f
	.zero		1


	//   ....[10]....
        /*0210*/ 	.word	0x00001190
        /*0214*/ 	.word	0x000000ed
        /*0218*/ 	.word	0x00026800
        /*021c*/ 	.short	0x010a
        /*021e*/ 	.byte	0x3f
	.zero		1


	//   ....[11]....
        /*0220*/ 	.word	0x00001b50
        /*0224*/ 	.word	0x000000ff
        /*0228*/ 	.word	0x00026810
        /*022c*/ 	.short	0x010a
        /*022e*/ 	.byte	0x09
	.zero		1


	//   ....[12]....
        /*0230*/ 	.word	0x00001b90
        /*0234*/ 	.word	0x000000ff
        /*0238*/ 	.word	0x00026810
        /*023c*/ 	.short	0x010a
        /*023e*/ 	.byte	0x09
	.zero		1


	//   ....[13]....
        /*0240*/ 	.word	0x00001fd0
        /*0244*/ 	.word	0x000000ff
        /*0248*/ 	.word	0x00026830
        /*024c*/ 	.short	0x010a
        /*024e*/ 	.byte	0x09
	.zero		1


	//   ....[14]....
        /*0250*/ 	.word	0x00002300
        /*0254*/ 	.word	0x000000ff
        /*0258*/ 	.word	0x00026830
        /*025c*/ 	.short	0x010a
        /*025e*/ 	.byte	0x09
	.zero		1


	//   ....[15]....
        /*0260*/ 	.word	0x00004900
        /*0264*/ 	.word	0x000000ff
        /*0268*/ 	.word	0x00000000
        /*026c*/ 	.short	0x0101
        /*026e*/ 	.byte	0x0c
	.zero		1


	//   ....[16]....
        /*0270*/ 	.word	0x00004c10
        /*0274*/ 	.word	0x000000ff
        /*0278*/ 	.word	0x00000000
        /*027c*/ 	.short	0x0101
        /*027e*/ 	.byte	0x09
	.zero		1


	//   ....[17]....
        /*0280*/ 	.word	0x00008670
        /*0284*/ 	.word	0x00000010
        /*0288*/ 	.word	0x00026820
        /*028c*/ 	.short	0x010a
        /*028e*/ 	.byte	0x3f
	.zero		1


	//   ....[18]....
        /*0290*/ 	.word	0x00008f90
        /*0294*/ 	.word	0x00000010
        /*0298*/ 	.word	0x00026840
        /*029c*/ 	.short	0x010a
        /*029e*/ 	.byte	0x3f
	.zero		1


	//   ....[19]....
        /*02a0*/ 	.word	0x000092a0
        /*02a4*/ 	.word	0x00000010
        /*02a8*/ 	.word	0x00026828
        /*02ac*/ 	.short	0x010a
        /*02ae*/ 	.byte	0x3f
	.zero		1


	//   ....[20]....
        /*02b0*/ 	.word	0x000095b0
        /*02b4*/ 	.word	0x00000010
        /*02b8*/ 	.word	0x00026848
        /*02bc*/ 	.short	0x010a
        /*02be*/ 	.byte	0x3f
	.zero		1


	//   ....[21]....
        /*02c0*/ 	.word	0x00009870
        /*02c4*/ 	.word	0x00000010
        /*02c8*/ 	.word	0x00026820
        /*02cc*/ 	.short	0x010a
        /*02ce*/ 	.byte	0x3f
	.zero		1


	//   ....[22]....
        /*02d0*/ 	.word	0x00009c00
        /*02d4*/ 	.word	0x00000010
        /*02d8*/ 	.word	0x00026840
        /*02dc*/ 	.short	0x010a
        /*02de*/ 	.byte	0x3f
	.zero		1


	//   ....[23]....
        /*02e0*/ 	.word	0x00009ee0
        /*02e4*/ 	.word	0x00000010
        /*02e8*/ 	.word	0x00026828
        /*02ec*/ 	.short	0x010a
        /*02ee*/ 	.byte	0x3f
	.zero		1


	//   ....[24]....
        /*02f0*/ 	.word	0x0000a240
        /*02f4*/ 	.word	0x00000003
        /*02f8*/ 	.word	0x00026840
        /*02fc*/ 	.short	0x010a
        /*02fe*/ 	.byte	0x3f
	.zero		1


	//   ....[25]....
        /*0300*/ 	.word	0x0000a6f0
        /*0304*/ 	.word	0x00000006
        /*0308*/ 	.word	0x00000000
        /*030c*/ 	.short	0x010a
        /*030e*/ 	.byte	0x3f
	.zero		1


	//   ....[26]....
        /*0310*/ 	.word	0x0000a750
        /*0314*/ 	.word	0x00000003
        /*0318*/ 	.word	0x00000000
        /*031c*/ 	.short	0x010a
        /*031e*/ 	.byte	0x3f
	.zero		1


	//   ....[27]....
        /*0320*/ 	.word	0x0000a7b0
        /*0324*/ 	.word	0x00000000
        /*0328*/ 	.word	0x00000000
        /*032c*/ 	.short	0x010a
        /*032e*/ 	.byte	0x3f
	.zero		1


	//   ....[28]....
        /*0330*/ 	.word	0x0000a7e0
        /*0334*/ 	.word	0x00000003
        /*0338*/ 	.word	0x00000000
        /*033c*/ 	.short	0x010a
        /*033e*/ 	.byte	0x3f
	.zero		1


	//   ....[29]....
        /*0340*/ 	.word	0x0000a8c0
        /*0344*/ 	.word	0x000000ed
        /*0348*/ 	.word	0x00026800
        /*034c*/ 	.short	0x010a
        /*034e*/ 	.byte	0x3f
	.zero		1


	//   ....[30]....
        /*0350*/ 	.word	0x0000a920
        /*0354*/ 	.word	0x00000005
        /*0358*/ 	.word	0x00026810
        /*035c*/ 	.short	0x010a
        /*035e*/ 	.byte	0x3f
	.zero		1


	//   ....[31]....
        /*0360*/ 	.word	0x0000a980
        /*0364*/ 	.word	0x00000079
        /*0368*/ 	.word	0x00026830
        /*036c*/ 	.short	0x010a
        /*036e*/ 	.byte	0x3f
	.zero		1


	//   ....[32]....
        /*0370*/ 	.word	0x0000ab20
        /*0374*/ 	.word	0x00000010
        /*0378*/ 	.word	0x00026820
        /*037c*/ 	.short	0x010a
        /*037e*/ 	.byte	0x3f
	.zero		1


	//   ....[33]....
        /*0380*/ 	.word	0x0000ab70
        /*0384*/ 	.word	0x00000010
        /*0388*/ 	.word	0x00026840
        /*038c*/ 	.short	0x010a
        /*038e*/ 	.byte	0x3f
	.zero		1


	//   ....[34]....
        /*0390*/ 	.word	0x0000abc0
        /*0394*/ 	.word	0x00000010
        /*0398*/ 	.word	0x00026828
        /*039c*/ 	.short	0x010a
        /*039e*/ 	.byte	0x3f
	.zero		1


	//   ....[35]....
        /*03a0*/ 	.word	0x0000ac10
        /*03a4*/ 	.word	0x00000010
        /*03a8*/ 	.word	0x00026848
        /*03ac*/ 	.short	0x010a
        /*03ae*/ 	.byte	0x3f
	.zero		1


	//   ....[36]....
        /*03b0*/ 	.word	0x0000ac70
        /*03b4*/ 	.word	0x00000010
        /*03b8*/ 	.word	0x00026820
        /*03bc*/ 	.short	0x010a
        /*03be*/ 	.byte	0x3f
	.zero		1


	//   ....[37]....
        /*03c0*/ 	.word	0x0000acc0
        /*03c4*/ 	.word	0x00000010
        /*03c8*/ 	.word	0x00026840
        /*03cc*/ 	.short	0x010a
        /*03ce*/ 	.byte	0x3f
	.zero		1


	//   ....[38]....
        /*03d0*/ 	.word	0x0000ad10
        /*03d4*/ 	.word	0x00000010
        /*03d8*/ 	.word	0x00026828
        /*03dc*/ 	.short	0x010a
        /*03de*/ 	.byte	0x3f
	.zero		1


	//   ....[39]....
        /*03e0*/ 	.word	0x0000ad60
        /*03e4*/ 	.word	0x00000003
        /*03e8*/ 	.word	0x00026840
        /*03ec*/ 	.short	0x010a
        /*03ee*/ 	.byte	0x3f
	.zero		1


	//   ....[40]....
        /*03f0*/ 	.word	0x0000ae30
        /*03f4*/ 	.word	0x00000006
        /*03f8*/ 	.word	0x00000000
        /*03fc*/ 	.short	0x010a
        /*03fe*/ 	.byte	0x3f
	.zero		1


	//   ....[41]....
        /*0400*/ 	.word	0x0000ae80
        /*0404*/ 	.word	0x00000003
        /*0408*/ 	.word	0x00000000
        /*040c*/ 	.short	0x010a
        /*040e*/ 	.byte	0x3f
	.zero		1


	//   ....[42]....
        /*0410*/ 	.word	0x0000aed0
        /*0414*/ 	.word	0x00000000
        /*0418*/ 	.word	0x00000000
        /*041c*/ 	.short	0x010a
        /*041e*/ 	.byte	0x3f
	.zero		1


	//----- nvinfo : EIATTR_NUM_MBARRIERS
	.align		4
.L_439:
        /*0420*/ 	.byte	0x03, 0x38
        /*0422*/ 	.short	0x0009


	//----- nvinfo : EIATTR_EXIT_INSTR_OFFSETS
	.align		4
        /*0424*/ 	.byte	0x04, 0x1c
        /*0426*/ 	.short	(.L_441 - .L_440)


	//   ....[0]....
.L_440:
        /*0428*/ 	.word	0x000006c0


	//   ....[1]....
        /*042c*/ 	.word	0x00005de0


	//   ....[2]....
        /*0430*/ 	.word	0x000065c0


	//   ....[3]....
        /*0434*/ 	.word	0x0000a830


	//----- nvinfo : EIATTR_MAX_THREADS
	.align		4
.L_441:
        /*0438*/ 	.byte	0x04, 0x05
        /*043a*/ 	.short	(.L_443 - .L_442)
.L_442:
        /*043c*/ 	.word	0x00000180
        /*0440*/ 	.word	0x00000001
        /*0444*/ 	.word	0x00000001


	//----- nvinfo : EIATTR_CRS_STACK_SIZE
	.align		4
.L_443:
        /*0448*/ 	.byte	0x04, 0x1e
        /*044a*/ 	.short	(.L_445 - .L_444)
.L_444:
        /*044c*/ 	.word	0x00000000


	//----- nvinfo : EIATTR_CBANK_PARAM_SIZE
	.align		4
.L_445:
        /*0450*/ 	.byte	0x03, 0x19
        /*0452*/ 	.short	0x0970


	//----- nvinfo : EIATTR_PARAM_CBANK
	.align		4
        /*0454*/ 	.byte	0x04, 0x0a
        /*0456*/ 	.short	(.L_447 - .L_446)
	.align		4
.L_446:
        /*0458*/ 	.word	index@(.nv.constant0._ZN7cutlass13device_kernelIN5flash11enable_sm90INS1_16FlashAttnBwdSm90INS1_25CollectiveMainloopBwdSm90ILi2ELi2ELi2EN4cute5tupleIJNS5_1CILi1EEES8_S8_EEENS6_IJNS7_ILi64EEENS7_ILi128EEENS7_ILi96EEEEEENS_10bfloat16_tEfNS_4arch4Sm90ELb0ELb1ELb1ELb0ELb1ELb1ELb0ELb0ELi2ELi1ELi2ELi1ELb1EEENS1_21CollectiveEpilogueBwdISD_SE_SG_Li256ELb0ELb0ELi1EEENS1_19SingleTileSchedulerILb0ELb0ELb0ELi128EEEEEEEEEvNT_6ParamsE)
        /*045c*/ 	.short	0x0210
        /*045e*/ 	.short	0x0970


	//----- nvinfo : EIATTR_SW_WAR
	.align		4
.L_447:
        /*0460*/ 	.byte	0x04, 0x36
        /*0462*/ 	.short	(.L_449 - .L_448)
.L_448:
        /*0464*/ 	.word	0x00000008
.L_449:


//--------------------- .nv.info._ZN7cutlass13device_kernelIN5flash11enable_sm90INS1_16FlashAttnBwdSm90INS1_25CollectiveMainloopBwdSm90ILi2ELi2ELi2EN4cute5tupleIJNS5_1CILi1EEES8_S8_EEENS6_IJNS7_ILi64EEENS7_ILi128EEENS7_ILi96EEEEEENS_10bfloat16_tEfNS_4arch4Sm90ELb0ELb1ELb1ELb0ELb0ELb1ELb0ELb0ELi2ELi1ELi2ELi1ELb1EEENS1_24CollectiveEpilogueBwdGQAISD_fSG_Li256ELb0ELb0EEENS1_19SingleTileSchedulerILb0ELb0ELb0ELi128EEEEEEEEEvNT_6ParamsE --------------------------
	.section	.nv.info._ZN7cutlass13device_kernelIN5flash11enable_sm90INS1_16FlashAttnBwdSm90INS1_25CollectiveMainloopBwdSm90ILi2ELi2ELi2EN4cute5tupleIJNS5_1CILi1EEES8_S8_EEENS6_IJNS7_ILi64EEENS7_ILi128EEENS7_ILi96EEEEEENS_10bfloat16_tEfNS_4arch4Sm90ELb0ELb1ELb1ELb0ELb0ELb1ELb0ELb0ELi2ELi1ELi2ELi1ELb1EEENS1_24CollectiveEpilogueBwdGQAISD_fSG_Li256ELb0ELb0EEENS1_19SingleTileSchedulerILb0ELb0ELb0ELi128EEEEEEEEEvNT_6ParamsE,"",@"SHT_CUDA_INFO"
	.sectionflags	@""
	.align	4


	//----- nvinfo : EIATTR_CUDA_API_VERSION
	.align		4
        /*0000*/ 	.byte	0x04, 0x37
        /*0002*/ 	.short	(.L_451 - .L_450)
.L_450:
        /*0004*/ 	.word	0x00000082


	//----- nvinfo : EIATTR_KPARAM_INFO
	.align		4
.L_451:
        /*0008*/ 	.byte	0x04, 0x17
        /*000a*/ 	.short	(.L_453 - .L_452)
.L_452:
        /*000c*/ 	.word	0x00000000
        /*0010*/ 	.short	0x0000
        /*0012*/ 	.short	0x0070
        /*0014*/ 	.byte	0x00, 0xf0, 0x01, 0x1a


	//----- nvinfo : EIATTR_SPARSE_MMA_MASK
	.align		4
.L_453:
        /*0018*/ 	.byte	0x03, 0x50
        /*001a*/ 	.short	0x0000


	//----- nvinfo : EIATTR_MAXREG_COUNT
	.align		4
        /*001c*/ 	.byte	0x03, 0x1b
        /*001e*/ 	.short	0x00a8


	//----- nvinfo : EIATTR_NUM_BARRIERS
	.align		4
        /*0020*/ 	.byte	0x02, 0x4c
        /*0022*/ 	.byte	0x10
	.zero		1


	//----- nvinfo : EIATTR_EXTERNS
	.align		4
        /*0024*/ 	.byte	0x04, 0x0f
        /*0026*/ 	.short	(.L_455 - .L_454)


	//   ....[0]....
	.align		4
.L_454:
        /*0028*/ 	.word	index@(__assertfail)


	//----- nvinfo : EIATTR_ANNOTATIONS
	.align		4
.L_455:
        /*002c*/ 	.byte	0x04, 0x55
        /*002e*/ 	.short	(.L_457 - .L_456)


	//   ....[0]....
.L_456:
        /*0030*/ 	.word	0x00000001
        /*0034*/ 	.byte	0x80, 0x16, 0x00, 0x00, 0x01, 0x00, 0x00, 0x00, 0xd0, 0x28, 0x00, 0x00, 0x01, 0x00, 0x00, 0x00
        /*0044*/ 	.byte	0xd0, 0x6d, 0x00, 0x00, 0x01, 0x00, 0x00, 0x00, 0x20, 0x71, 0x00, 0x00, 0x01, 0x00, 0x00, 0x00
        /*0054*/ 	.byte	0xd0, 0x7d, 0x00, 0x00, 0x01, 0x00, 0x00, 0x00, 0xf0, 0x7d, 0x00, 0x00, 0x01, 0x00, 0x00, 0x00
        /*0064*/ 	.byte	0x30, 0x83, 0x00, 0x00


	//----- nvinfo : EIATTR_MERCURY_ISA_VERSION
	.align		4
.L_457:
        /*0068*/ 	.byte	0x03, 0x5f
        /*006a*/ 	.short	0x0101


	//----- nvinfo : EIATTR_INT_WARP_WIDE_INSTR_OFFSETS
	.align		4
        /*006c*/ 	.byte	0x04, 0x31
        /*006e*/ 	.short	(.L_459 - .L_458)


	//   ....[0]....
.L_458:
        /*0070*/ 	.word	0x00000190


	//   ....[1]....
        /*0074*/ 	.word	0x000001c0


	//----- nvinfo : EIATTR_COOP_GROUP_MASK_REGIDS
	.align		4
.L_459:
        /*0078*/ 	.byte	0x04, 0x29
        /*007a*/ 	.short	(.L_461 - .L_460)


	//   ....[0]....
.L_460:
        /*007c*/ 	.word	0xffffffff


	//   ....[1]....
        /*0080*/ 	.word	0xffffffff


	//   ....[2]....
        /*0084*/ 	.word	0xffffffff


	//   ....[3]....
        /*0088*/ 	.word	0xffffffff


	//   ....[4]....
        /*008c*/ 	.word	0xffffffff


	//   ....[5]....
        /*0090*/ 	.word	0xffffffff


	//   ....[6]....
        /*0094*/ 	.word	0xffffffff


	//   ....[7]....
        /*0098*/ 	.word	0x0500000f


	//----- nvinfo : EIATTR_COOP_GROUP_INSTR_OFFSETS
	.align		4
.L_461:
        /*009c*/ 	.byte	0x04, 0x28
        /*009e*/ 	.short	(.L_463 - .L_462)


	//   ....[0]....
.L_462:
        /*00a0*/ 	.word	0x00000070


	//   ....[1]....
        /*00a4*/ 	.word	0x000001a0


	//   ....[2]....
        /*00a8*/ 	.word	0x000001f0


	//   ....[3]....
        /*00ac*/ 	.word	0x000003e0


	//   ....[4]....
        /*00b0*/ 	.word	0x00000600


	//   ....[5]....
        /*00b4*/ 	.word	0x00001050


	//   ....[6]....
        /*00b8*/ 	.word	0x00005750


	//   ....[7]....
        /*00bc*/ 	.word	0x00008ab0


	//----- nvinfo : EIATTR_REG_RECONFIG
	.align		4
.L_463:
        /*00c0*/ 	.byte	0x01, 0x54
	.zero		2


	//----- nvinfo : EIATTR_SYSCALL_OFFSETS
	.align		4
        /*00c4*/ 	.byte	0x04, 0x46
        /*00c6*/ 	.short	(.L_465 - .L_464)


	//   ....[0]....
.L_464:
        /*00c8*/ 	.word	0x00000cb0


	//   ....[1]....
        /*00cc*/ 	.word	0x00000da0


	//   ....[2]....
        /*00d0*/ 	.word	0x00000f00


	//   ....[3]....
        /*00d4*/ 	.word	0x00000ff0


	//   ....[4]....
        /*00d8*/ 	.word	0x00001270


	//----- nvinfo : EIATTR_MBARRIER_INSTR_OFFSETS
	.align		4
.L_465:
        /*00dc*/ 	.byte	0x04, 0x39
        /*00de*/ 	.short	(.L_467 - .L_466)


	//   ....[0]....
.L_466:
        /*00e0*/ 	.word	0x00000290
        /*00e4*/ 	.word	0x000000ff
        /*00e8*/ 	.word	0x00026800
        /*00ec*/ 	.short	0x0100
        /*00ee*/ 	.byte	0x06
	.zero		1


	//   ....[1]....
        /*00f0*/ 	.word	0x00000390
        /*00f4*/ 	.word	0x000000ff
        /*00f8*/ 	.word	0x00026810
        /*00fc*/ 	.short	0x0100
        /*00fe*/ 	.byte	0x08
	.zero		1


	//   ....[2]....
        /*0100*/ 	.word	0x000003a0
        /*0104*/ 	.word	0x000000ff
        /*0108*/ 	.word	0x00026820
        /*010c*/ 	.short	0x0100
        /*010e*/ 	.byte	0x08
	.zero		1


	//   ....[3]....
        /*0110*/ 	.word	0x000003b0
        /*0114*/ 	.word	0x000000ff
        /*0118*/ 	.word	0x00026818
        /*011c*/ 	.short	0x0100
        /*011e*/ 	.byte	0x08
	.zero		1


	//   ....[4]....
        /*0120*/ 	.word	0x000003c0
        /*0124*/ 	.word	0x000000ff
        /*0128*/ 	.word	0x00026828
        /*012c*/ 	.short	0x0100
        /*012e*/ 	.byte	0x08
	.zero		1


	//   ....[5]....
        /*0130*/ 	.word	0x000004f0
        /*0134*/ 	.word	0x000000ff
        /*0138*/ 	.word	0x00026830
        /*013c*/ 	.short	0x0100
        /*013e*/ 	.byte	0x08
	.zero		1


	//   ....[6]....
        /*0140*/ 	.word	0x00000500
        /*0144*/ 	.word	0x000000ff
        /*0148*/ 	.word	0x00026840
        /*014c*/ 	.short	0x0100
        /*014e*/ 	.byte	0x08
	.zero		1


	//   ....[7]....
        /*0150*/ 	.word	0x00000510
        /*0154*/ 	.word	0x000000ff
        /*0158*/ 	.word	0x00026838
        /*015c*/ 	.short	0x0100
        /*015e*/ 	.byte	0x08
	.zero		1


	//   ....[8]....
        /*0160*/ 	.word	0x00000520
        /*0164*/ 	.word	0x000000ff
        /*0168*/ 	.word	0x00026848
        /*016c*/ 	.short	0x0100
        /*016e*/ 	.byte	0x08
	.zero		1


	//   ....[9]....
        /*0170*/ 	.word	0x00001090
        /*0174*/ 	.word	0x000000ed
        /*0178*/ 	.word	0x00026800
        /*017c*/ 	.short	0x010a
        /*017e*/ 	.byte	0x3f
	.zero		1


	//   ....[10]....
        /*0180*/ 	.word	0x00001130
        /*0184*/ 	.word	0x000000ed
        /*0188*/ 	.word	0x00026800
        /*018c*/ 	.short	0x010a
        /*018e*/ 	.byte	0x3f
	.zero		1


	//   ....[11]....
        /*0190*/ 	.word	0x00001af0
        /*0194*/ 	.word	0x000000ff
        /*0198*/ 	.word	0x00026810
        /*019c*/ 	.short	0x010a
        /*019e*/ 	.byte	0x06
	.zero		1


	//   ....[12]....
        /*01a0*/ 	.word	0x00001b30
        /*01a4*/ 	.word	0x000000ff
        /*01a8*/ 	.word	0x00026810
        /*01ac*/ 	.short	0x010a
        /*01ae*/ 	.byte	0x06
	.zero		1


	//   ....[13]....
        /*01b0*/ 	.word	0x00001f70
        /*01b4*/ 	.word	0x000000ff
        /*01b8*/ 	.word	0x00026830
        /*01bc*/ 	.short	0x010a
        /*01be*/ 	.byte	0x06
	.zero		1


	//   ....[14]....
        /*01c0*/ 	.word	0x000022a0
        /*01c4*/ 	.word	0x000000ff
        /*01c8*/ 	.word	0x00026830
        /*01cc*/ 	.short	0x010a
        /*01ce*/ 	.byte	0x06
	.zero		1


	//   ....[15]....
        /*01d0*/ 	.word	0x000048f0
        /*01d4*/ 	.word	0x000000ff
        /*01d8*/ 	.word	0x00000000
        /*01dc*/ 	.short	0x0101
        /*01de*/ 	.byte	0x08
	.zero		1


	//   ....[16]....
        /*01e0*/ 	.word	0x00004bd0
        /*01e4*/ 	.word	0x000000ff
        /*01e8*/ 	.word	0x00000000
        /*01ec*/ 	.short	0x0101
        /*01ee*/ 	.byte	0x06
	.zero		1


	//   ....[17]....
        /*01f0*/ 	.word	0x000068a0
        /*01f4*/ 	.word	0x00000010
        /*01f8*/ 	.word	0x00026820
        /*01fc*/ 	.short	0x010a
        /*01fe*/ 	.byte	0x3f
	.zero		1


	//   ....[18]....
        /*0200*/ 	.word	0x000071b0
        /*0204*/ 	.word	0x00000010
        /*0208*/ 	.word	0x00026840
        /*020c*/ 	.short	0x010a
        /*020e*/ 	.byte	0x3f
	.zero		1


	//   ....[19]....
        /*0210*/ 	.word	0x000074c0
        /*0214*/ 	.word	0x00000010
        /*0218*/ 	.word	0x00026828
        /*021c*/ 	.short	0x010a
        /*021e*/ 	.byte	0x3f
	.zero		1


	//   ....[20]....
        /*0220*/ 	.word	0x000077d0
        /*0224*/ 	.word	0x00000010
        /*0228*/ 	.word	0x00026848
        /*022c*/ 	.short	0x010a
        /*022e*/ 	.byte	0x3f
	.zero		1


	//   ....[21]....
        /*0230*/ 	.word	0x00007a90
        /*0234*/ 	.word	0x00000010
        /*0238*/ 	.word	0x00026820
        /*023c*/ 	.short	0x010a
        /*023e*/ 	.byte	0x3f
	.zero		1


	//   ....[22]....
        /*0240*/ 	.word	0x00007e20
        /*0244*/ 	.word	0x00000010
        /*0248*/ 	.word	0x00026840
        /*024c*/ 	.short	0x010a
        /*024e*/ 	.byte	0x3f
	.zero		1


	//   ....[23]....
        /*0250*/ 	.word	0x00008100
        /*0254*/ 	.word	0x00000010
        /*0258*/ 	.word	0x00026828
        /*025c*/ 	.short	0x010a
        /*025e*/ 	.byte	0x3f
	.zero		1


	//   ....[24]....
        /*0260*/ 	.word	0x00008460
        /*0264*/ 	.word	0x00000003
        /*0268*/ 	.word	0x00026840
        /*026c*/ 	.short	0x010a
        /*026e*/ 	.byte	0x3f
	.zero		1


	//   ....[25]....
        /*0270*/ 	.word	0x00008910
        /*0274*/ 	.word	0x00000006
        /*0278*/ 	.word	0x00000000
        /*027c*/ 	.short	0x010a
        /*027e*/ 	.byte	0x3f
	.zero		1


	//   ....[26]....
        /*0280*/ 	.word	0x00008970
        /*0284*/ 	.word	0x00000003
        /*0288*/ 	.word	0x00000000
        /*028c*/ 	.short	0x010a
        /*028e*/ 	.byte	0x3f
	.zero		1


	//   ....[27]....
        /*0290*/ 	.word	0x000089d0
        /*0294*/ 	.word	0x00000000
        /*0298*/ 	.word	0x00000000
        /*029c*/ 	.short	0x010a
        /*029e*/ 	.byte	0x3f
	.zero		1


	//   ....[28]....
        /*02a0*/ 	.word	0x00008a00
        /*02a4*/ 	.word	0x00000003
        /*02a8*/ 	.word	0x00000000
        /*02ac*/ 	.short	0x010a
        /*02ae*/ 	.byte	0x3f
	.zero		1


	//   ....[29]....
        /*02b0*/ 	.word	0x00008ae0
        /*02b4*/ 	.word	0x000000ed
        /*02b8*/ 	.word	0x00026800
        /*02bc*/ 	.short	0x010a
        /*02be*/ 	.byte	0x3f
	.zero		1


	//   ....[30]....
        /*02c0*/ 	.word	0x00008b40
        /*02c4*/ 	.word	0x00000005
        /*02c8*/ 	.word	0x00026810
        /*02cc*/ 	.short	0x010a
        /*02ce*/ 	.byte	0x3f
	.zero		1


	//   ....[31]....
        /*02d0*/ 	.word	0x00008ba0
        /*02d4*/ 	.word	0x00000079
        /*02d8*/ 	.word	0x00026830
        /*02dc*/ 	.short	0x010a
        /*02de*/ 	.byte	0x3f
	.zero		1


	//   ....[32]....
        /*02e0*/ 	.word	0x00008bf0
        /*02e4*/ 	.word	0x00000010
        /*02e8*/ 	.word	0x00026820
        /*02ec*/ 	.short	0x010a
        /*02ee*/ 	.byte	0x3f
	.zero		1


	//   ....[33]....
        /*02f0*/ 	.word	0x00008c40
        /*02f4*/ 	.word	0x00000010
        /*02f8*/ 	.word	0x00026840
        /*02fc*/ 	.short	0x010a
        /*02fe*/ 	.byte	0x3f
	.zero		1


	//   ....[34]....
        /*0300*/ 	.word	0x00008c90
        /*0304*/ 	.word	0x00000010
        /*0308*/ 	.word	0x00026828
        /*030c*/ 	.short	0x010a
        /*030e*/ 	.byte	0x3f
	.zero		1


	//   ....[35]....
        /*0310*/ 	.word	0x00008ce0
        /*0314*/ 	.word	0x00000010
        /*0318*/ 	.word	0x00026848
        /*031c*/ 	.short	0x010a
        /*031e*/ 	.byte	0x3f
	.zero		1


	//   ....[36]....
        /*0320*/ 	.word	0x00008d40
        /*0324*/ 	.word	0x00000010
        /*0328*/ 	.word	0x00026820
        /*032c*/ 	.short	0x010a
        /*032e*/ 	.byte	0x3f
	.zero		1


	//   ....[37]....
        /*0330*/ 	.word	0x00008d90
        /*0334*/ 	.word	0x00000010
        /*0338*/ 	.word	0x00026840
        /*033c*/ 	.short	0x010a
        /*033e*/ 	.byte	0x3f
	.zero		1


	//   ....[38]....
        /*0340*/ 	.word	0x00008de0
        /*0344*/ 	.word	0x00000010
        /*0348*/ 	.word	0x00026828
        /*034c*/ 	.short	0x010a
        /*034e*/ 	.byte	0x3f
	.zero		1


	//   ....[39]....
        /*0350*/ 	.word	0x00008e30
        /*0354*/ 	.word	0x00000003
        /*0358*/ 	.word	0x00026840
        /*035c*/ 	.short	0x010a
        /*035e*/ 	.byte	0x3f
	.zero		1


	//   ....[40]....
        /*0360*/ 	.word	0x00008f00
        /*0364*/ 	.word	0x00000006
        /*0368*/ 	.word	0x00000000
        /*036c*/ 	.short	0x010a
        /*036e*/ 	.byte	0x3f
	.zero		1


	//   ....[41]....
        /*0370*/ 	.word	0x00008f50
        /*0374*/ 	.word	0x00000003
        /*0378*/ 	.word	0x00000000
        /*037c*/ 	.short	0x010a
        /*037e*/ 	.byte	0x3f
	.zero		1


	//   ....[42]....
        /*0380*/ 	.word	0x00008fa0
        /*0384*/ 	.word	0x00000000
        /*0388*/ 	.word	0x00000000
        /*038c*/ 	.short	0x010a
        /*038e*/ 	.byte	0x3f
	.zero		1


	//----- nvinfo : EIATTR_NUM_MBARRIERS
	.align		4
.L_467:
        /*0390*/ 	.byte	0x03, 0x38
        /*0392*/ 	.short	0x0009


	//----- nvinfo : EIATTR_EXIT_INSTR_OFFSETS
	.align		4
        /*0394*/ 	.byte	0x04, 0x1c
        /*0396*/ 	.short	(.L_469 - .L_468)


	//   ....[0]....
.L_468:
        /*0398*/ 	.word	0x00008a50


	//----- nvinfo : EIATTR_MAX_THREADS
	.align		4
.L_469:
        /*039c*/ 	.byte	0x04, 0x05
        /*039e*/ 	.short	(.L_471 - .L_470)
.L_470:
        /*03a0*/ 	.word	0x00000180
        /*03a4*/ 	.word	0x00000001
        /*03a8*/ 	.word	0x00000001


	//----- nvinfo : EIATTR_CRS_STACK_SIZE
	.align		4
.L_471:
        /*03ac*/ 	.byte	0x04, 0x1e
        /*03ae*/ 	.short	(.L_473 - .L_472)
.L_472:
        /*03b0*/ 	.word	0x00000000


	//----- nvinfo : EIATTR_CBANK_PARAM_SIZE
	.align		4
.L_473:
        /*03b4*/ 	.byte	0x03, 0x19
        /*03b6*/ 	.short	0x06f0


	//----- nvinfo : EIATTR_PARAM_CBANK
	.align		4
        /*03b8*/ 	.byte	0x04, 0x0a
        /*03ba*/ 	.short	(.L_475 - .L_474)
	.align		4
.L_474:
        /*03bc*/ 	.word	index@(.nv.constant0._ZN7cutlass13device_kernelIN5flash11enable_sm90INS1_16FlashAttnBwdSm90INS1_25CollectiveMainloopBwdSm90ILi2ELi2ELi2EN4cute5tupleIJNS5_1CILi1EEES8_S8_EEENS6_IJNS7_ILi64EEENS7_ILi128EEENS7_ILi96EEEEEENS_10bfloat16_tEfNS_4arch4Sm90ELb0ELb1ELb1ELb0ELb0ELb1ELb0ELb0ELi2ELi1ELi2ELi1ELb1EEENS1_24CollectiveEpilogueBwdGQAISD_fSG_Li256ELb0ELb0EEENS1_19SingleTileSchedulerILb0ELb0ELb0ELi128EEEEEEEEEvNT_6ParamsE)
        /*03c0*/ 	.short	0x0210
        /*03c2*/ 	.short	0x06f0


	//----- nvinfo : EIATTR_SW_WAR
	.align		4
.L_475:
        /*03c4*/ 	.byte	0x04, 0x36
        /*03c6*/ 	.short	(.L_477 - .L_476)
.L_476:
        /*03c8*/ 	.word	0x00000008
.L_477:


//--------------------- .nv.info._ZN7cutlass13device_kernelIN5flash11enable_sm90INS1_16FlashAttnBwdSm90INS1_25CollectiveMainloopBwdSm90ILi2ELi2ELi2EN4cute5tupleIJNS5_1CILi1EEES8_S8_EEENS6_IJNS7_ILi64EEENS7_ILi128EEENS7_ILi96EEEEEENS_10bfloat16_tEfNS_4arch4Sm90ELb0ELb1ELb1ELb0ELb1ELb1ELb0ELb0ELi2ELi1ELi2ELi1ELb1EEENS1_24CollectiveEpilogueBwdGQAISD_fSG_Li256ELb0ELb1EEENS1_19SingleTileSchedulerILb0ELb0ELb0ELi128EEEEEEEEEvNT_6ParamsE --------------------------
	.section	.nv.info._ZN7cutlass13device_kernelIN5flash11enable_sm90INS1_16FlashAttnBwdSm90INS1_25CollectiveMainloopBwdSm90ILi2ELi2ELi2EN4cute5tupleIJNS5_1CILi1EEES8_S8_EEENS6_IJNS7_ILi64EEENS7_ILi128EEENS7_ILi96EEEEEENS_10bfloat16_tEfNS_4arch4Sm90ELb0ELb1ELb1ELb0ELb1ELb1ELb0ELb0ELi2ELi1ELi2ELi1ELb1EEENS1_24CollectiveEpilogueBwdGQAISD_fSG_Li256ELb0ELb1EEENS1_19SingleTileSchedulerILb0ELb0ELb0ELi128EEEEEEEEEvNT_6ParamsE,"",@"SHT_CUDA_INFO"
	.sectionflags	@""
	.align	4


	//----- nvinfo : EIATTR_CUDA_API_VERSION
	.align		4
        /*0000*/ 	.byte	0x04, 0x37
        /*0002*/ 	.short	(.L_479 - .L_478)
.L_478:
        /*0004*/ 	.word	0x00000082


	//----- nvinfo : EIATTR_KPARAM_INFO
	.align		4
.L_479:
        /*0008*/ 	.byte	0x04, 0x17
        /*000a*/ 	.short	(.L_481 - .L_480)
.L_480:
        /*000c*/ 	.word	0x00000000
        /*0010*/ 	.short	0x0000
        /*0012*/ 	.short	0x0070
        /*0014*/ 	.byte	0x00, 0xf0, 0x01, 0x1a


	//----- nvinfo : EIATTR_SPARSE_MMA_MASK
	.align		4
.L_481:
        /*0018*/ 	.byte	0x03, 0x50
        /*001a*/ 	.short	0x0000


	//----- nvinfo : EIATTR_MAXREG_COUNT
	.align		4
        /*001c*/ 	.byte	0x03, 0x1b
        /*001e*/ 	.short	0x00a8


	//----- nvinfo : EIATTR_NUM_BARRIERS
	.align		4
        /*0020*/ 	.byte	0x02, 0x4c
        /*0022*/ 	.byte	0x10
	.zero		1


	//----- nvinfo : EIATTR_EXTERNS
	.align		4
        /*0024*/ 	.byte	0x04, 0x0f
        /*0026*/ 	.short	(.L_483 - .L_482)


	//   ....[0]....
	.align		4
.L_482:
        /*0028*/ 	.word	index@(__assertfail)


	//----- nvinfo : EIATTR_ANNOTATIONS
	.align		4
.L_483:
        /*002c*/ 	.byte	0x04, 0x55
        /*002e*/ 	.short	(.L_485 - .L_484)


	//   ....[0]....
.L_484:
        /*0030*/ 	.word	0x00000001
        /*0034*/ 	.byte	0x90, 0x16, 0x00, 0x00, 0x01, 0x00, 0x00, 0x00, 0xa0, 0x28, 0x00, 0x00, 0x01, 0x00, 0x00, 0x00
        /*0044*/ 	.byte	0xa0, 0x81, 0x00, 0x00, 0x01, 0x00, 0x00, 0x00, 0xf0, 0x84, 0x00, 0x00, 0x01, 0x00, 0x00, 0x00
        /*0054*/ 	.byte	0xa0, 0x91, 0x00, 0x00, 0x01, 0x00, 0x00, 0x00, 0xc0, 0x91, 0x00, 0x00, 0x01, 0x00, 0x00, 0x00
        /*0064*/ 	.byte	0x00, 0x97, 0x00, 0x00


	//----- nvinfo : EIATTR_MERCURY_ISA_VERSION
	.align		4
.L_485:
        /*0068*/ 	.byte	0x03, 0x5f
        /*006a*/ 	.short	0x0101


	//----- nvinfo : EIATTR_INT_WARP_WIDE_INSTR_OFFSETS
	.align		4
        /*006c*/ 	.byte	0x04, 0x31
        /*006e*/ 	.short	(.L_487 - .L_486)


	//   ....[0]....
.L_486:
        /*0070*/ 	.word	0x00000190


	//   ....[1]....
        /*0074*/ 	.word	0x000001c0


	//   ....[2]....
        /*0078*/ 	.word	0x00006580


	//   ....[3]....
        /*007c*/ 	.word	0x00006b80


	//   ....[4]....
        /*0080*/ 	.word	0x00007030


	//   ....[5]....
        /*0084*/ 	.word	0x00007300


	//   ....[6]....
        /*0088*/ 	.word	0x00007560


	//   ....[7]....
        /*008c*/ 	.word	0x000076f0


	//----- nvinfo : EIATTR_COOP_GROUP_MASK_REGIDS
	.align		4
.L_487:
        /*0090*/ 	.byte	0x04, 0x29
        /*0092*/ 	.short	(.L_489 - .L_488)


	//   ....[0]....
.L_488:
        /*0094*/ 	.word	0xffffffff


	//   ....[1]....
        /*0098*/ 	.word	0xffffffff


	//   ....[2]....
        /*009c*/ 	.word	0xffffffff


	//   ....[3]....
        /*00a0*/ 	.word	0xffffffff


	//   ....[4]....
        /*00a4*/ 	.word	0xffffffff


	//   ....[5]....
        /*00a8*/ 	.word	0xffffffff


	//   ....[6]....
        /*00ac*/ 	.word	0xffffffff


	//   ....[7]....
        /*00b0*/ 	.word	0xffffffff


	//   ....[8]....
        /*00b4*/ 	.word	0xffffffff


	//   ....[9]....
        /*00b8*/ 	.word	0xffffffff


	//   ....[10]....
        /*00bc*/ 	.word	0xffffffff


	//   ....[11]....
        /*00c0*/ 	.word	0xffffffff


	//   ....[12]....
        /*00c4*/ 	.word	0xffffffff


	//   ....[13]....
        /*00c8*/ 	.word	0xffffffff


	//   ....[14]....
        /*00cc*/ 	.word	0xffffffff


	//   ....[15]....
        /*00d0*/ 	.word	0xffffffff


	//   ....[16]....
        /*00d4*/ 	.word	0xffffffff


	//   ....[17]....
        /*00d8*/ 	.word	0xffffffff


	//   ....[18]....
        /*00dc*/ 	.word	0xffffffff


	//   ....[19]....
        /*00e0*/ 	.word	0xffffffff


	//   ....[20]....
        /*00e4*/ 	.word	0x0500000f


	//   ....[21]....
        /*00e8*/ 	.word	0x0500000f


	//   ....[22]....
        /*00ec*/ 	.word	0x0500000f


	//   ....[23]....
        /*00f0*/ 	.word	0x0500000f


	//   ....[24]....
        /*00f4*/ 	.word	0x0500000f


	//   ....[25]....
        /*00f8*/ 	.word	0x0500000f


	//----- nvinfo : EIATTR_COOP_GROUP_INSTR_OFFSETS
	.align		4
.L_489:
        /*00fc*/ 	.byte	0x04, 0x28
        /*00fe*/ 	.short	(.L_491 - .L_490)


	//   ....[0]....
.L_490:
        /*0100*/ 	.word	0x00000070


	//   ....[1]....
        /*0104*/ 	.word	0x000001a0


	//   ....[2]....
        /*0108*/ 	.word	0x000001f0


	//   ....[3]....
        /*010c*/ 	.word	0x000003e0


	//   ....[4]....
        /*0110*/ 	.word	0x00000610


	//   ....[5]....
        /*0114*/ 	.word	0x00001060


	//   ....[6]....
        /*0118*/ 	.word	0x00005540


	//   ....[7]....
        /*011c*/ 	.word	0x000056c0


	//   ....[8]....
        /*0120*/ 	.word	0x00005970


	//   ....[9]....
        /*0124*/ 	.word	0x00005b00


	//   ....[10]....
        /*0128*/ 	.word	0x00005c20


	//   ....[11]....
        /*012c*/ 	.word	0x00006180


	//   ....[12]....
        /*0130*/ 	.word	0x000064b0


	//   ....[13]....
        /*0134*/ 	.word	0x00006800


	//   ....[14]....
        /*0138*/ 	.word	0x00006ab0


	//   ....[15]....
        /*013c*/ 	.word	0x00006cf0


	//   ....[16]....
        /*0140*/ 	.word	0x00006f60


	//   ....[17]....
        /*0144*/ 	.word	0x00007240


	//   ....[18]....
        /*0148*/ 	.word	0x00007460


	//   ....[19]....
        /*014c*/ 	.word	0x000075f0


	//   ....[20]....
        /*0150*/ 	.word	0x00009e80


	//   ....[21]....
        /*0154*/ 	.word	0x00009ff0


	//   ....[22]....
        /*0158*/ 	.word	0x0000a060


	//   ....[23]....
        /*015c*/ 	.word	0x0000a0d0


	//   ....[24]....
        /*0160*/ 	.word	0x0000a140


	//   ....[25]....
        /*0164*/ 	.word	0x0000a1b0


	//----- nvinfo : EIATTR_REG_RECONFIG
	.align		4
.L_491:
        /*0168*/ 	.byte	0x01, 0x54
	.zero		2


	//----- nvinfo : EIATTR_SYSCALL_OFFSETS
	.align		4
        /*016c*/ 	.byte	0x04, 0x46
        /*016e*/ 	.short	(.L_493 - .L_492)


	//   ....[0]....
.L_492:
        /*0170*/ 	.word	0x00000cc0


	//   ....[1]....
        /*0174*/ 	.word	0x00000db0


	//   ....[2]....
        /*0178*/ 	.word	0x00000f10


	//   ....[3]....
        /*017c*/ 	.word	0x00001000


	//   ....[4]....
        /*0180*/ 	.word	0x00001280


	//----- nvinfo : EIATTR_MBARRIER_INSTR_OFFSETS
	.align		4
.L_493:
        /*0184*/ 	.byte	0x04, 0x39
        /*0186*/ 	.short	(.L_495 - .L_494)


	//   ....[0]....
.L_494:
        /*0188*/ 	.word	0x00000290
        /*018c*/ 	.word	0x000000ff
        /*0190*/ 	.word	0x00026800
        /*0194*/ 	.short	0x0100
        /*0196*/ 	.byte	0x06
	.zero		1


	//   ....[1]....
        /*0198*/ 	.word	0x00000390
        /*019c*/ 	.word	0x000000ff
        /*01a0*/ 	.word	0x00026810
        /*01a4*/ 	.short	0x0100
        /*01a6*/ 	.byte	0x08
	.zero		1


	//   ....[2]....
        /*01a8*/ 	.word	0x000003a0
        /*01ac*/ 	.word	0x000000ff
        /*01b0*/ 	.word	0x00026820
        /*01b4*/ 	.short	0x0100
        /*01b6*/ 	.byte	0x08
	.zero		1


	//   ....[3]....
        /*01b8*/ 	.word	0x000003b0
        /*01bc*/ 	.word	0x000000ff
        /*01c0*/ 	.word	0x00026818
        /*01c4*/ 	.short	0x0100
        /*01c6*/ 	.byte	0x08
	.zero		1


	//   ....[4]....
        /*01c8*/ 	.word	0x000003c0
        /*01cc*/ 	.word	0x000000ff
        /*01d0*/ 	.word	0x00026828
        /*01d4*/ 	.short	0x0100
        /*01d6*/ 	.byte	0x08
	.zero		1


	//   ....[5]....
        /*01d8*/ 	.word	0x000004f0
        /*01dc*/ 	.word	0x000000ff
        /*01e0*/ 	.word	0x00026830
        /*01e4*/ 	.short	0x0100
        /*01e6*/ 	.byte	0x08
	.zero		1


	//   ....[6]....
        /*01e8*/ 	.word	0x00000500
        /*01ec*/ 	.word	0x000000ff
        /*01f0*/ 	.word	0x00026840
        /*01f4*/ 	.short	0x0100
        /*01f6*/ 	.byte	0x08
	.zero		1


	//   ....[7]....
        /*01f8*/ 	.word	0x00000510
        /*01fc*/ 	.word	0x000000ff
        /*0200*/ 	.word	0x00026838
        /*0204*/ 	.short	0x0100
        /*0206*/ 	.byte	0x08
	.zero		1


	//   ....[8]....
        /*0208*/ 	.word	0x00000520
        /*020c*/ 	.word	0x000000ff
        /*0210*/ 	.word	0x00026848
        /*0214*/ 	.short	0x0100
        /*0216*/ 	.byte	0x08
	.zero		1


	//   ....[9]....
        /*0218*/ 	.word	0x000010a0
        /*021c*/ 	.word	0x000000ed
        /*0220*/ 	.word	0x00026800
        /*0224*/ 	.short	0x010a
        /*0226*/ 	.byte	0x3f
	.zero		1


	//   ....[10]....
        /*0228*/ 	.word	0x00001140
        /*022c*/ 	.word	0x000000ed
        /*0230*/ 	.word	0x00026800
        /*0234*/ 	.short	0x010a
        /*0236*/ 	.byte	0x3f
	.zero		1


	//   ....[11]....
        /*0238*/ 	.word	0x00001b00
        /*023c*/ 	.word	0x000000ff
        /*0240*/ 	.word	0x00026810
        /*0244*/ 	.short	0x010a
        /*0246*/ 	.byte	0x09
	.zero		1


	//   ....[12]....
        /*0248*/ 	.word	0x00001b40
        /*024c*/ 	.word	0x000000ff
        /*0250*/ 	.word	0x00026810
        /*0254*/ 	.short	0x010a
        /*0256*/ 	.byte	0x09
	.zero		1


	//   ....[13]....
        /*0258*/ 	.word	0x00001f80
        /*025c*/ 	.word	0x000000ff
        /*0260*/ 	.word	0x00026830
        /*0264*/ 	.short	0x010a
        /*0266*/ 	.byte	0x09
	.zero		1


	//   ....[14]....
        /*0268*/ 	.word	0x000022b0
        /*026c*/ 	.word	0x000000ff
        /*0270*/ 	.word	0x00026830
        /*0274*/ 	.short	0x010a
        /*0276*/ 	.byte	0x09
	.zero		1


	//   ....[15]....
        /*0278*/ 	.word	0x000048b0
        /*027c*/ 	.word	0x000000ff
        /*0280*/ 	.word	0x00000000
        /*0284*/ 	.short	0x0101
        /*0286*/ 	.byte	0x0c
	.zero		1


	//   ....[16]....
        /*0288*/ 	.word	0x00004bc0
        /*028c*/ 	.word	0x000000ff
        /*0290*/ 	.word	0x00000000
        /*0294*/ 	.short	0x0101
        /*0296*/ 	.byte	0x09
	.zero		1


	//   ....[17]....
        /*0298*/ 	.word	0x00007c70
        /*029c*/ 	.word	0x00000010
        /*02a0*/ 	.word	0x00026820
        /*02a4*/ 	.short	0x010a
        /*02a6*/ 	.byte	0x3f
	.zero		1


	//   ....[18]....
        /*02a8*/ 	.word	0x00008580
        /*02ac*/ 	.word	0x00000010
        /*02b0*/ 	.word	0x00026840
        /*02b4*/ 	.short	0x010a
        /*02b6*/ 	.byte	0x3f
	.zero		1


	//   ....[19]....
        /*02b8*/ 	.word	0x00008890
        /*02bc*/ 	.word	0x00000010
        /*02c0*/ 	.word	0x00026828
        /*02c4*/ 	.short	0x010a
        /*02c6*/ 	.byte	0x3f
	.zero		1


	//   ....[20]....
        /*02c8*/ 	.word	0x00008ba0
        /*02cc*/ 	.word	0x00000010
        /*02d0*/ 	.word	0x00026848
        /*02d4*/ 	.short	0x010a
        /*02d6*/ 	.byte	0x3f
	.zero		1


	//   ....[21]....
        /*02d8*/ 	.word	0x00008e60
        /*02dc*/ 	.word	0x00000010
        /*02e0*/ 	.word	0x00026820
        /*02e4*/ 	.short	0x010a
        /*02e6*/ 	.byte	0x3f
	.zero		1


	//   ....[22]....
        /*02e8*/ 	.word	0x000091f0
        /*02ec*/ 	.word	0x00000010
        /*02f0*/ 	.word	0x00026840
        /*02f4*/ 	.short	0x010a
        /*02f6*/ 	.byte	0x3f
	.zero		1


	//   ....[23]....
        /*02f8*/ 	.word	0x000094d0
        /*02fc*/ 	.word	0x00000010
        /*0300*/ 	.word	0x00026828
        /*0304*/ 	.short	0x010a
        /*0306*/ 	.byte	0x3f
	.zero		1


	//   ....[24]....
        /*0308*/ 	.word	0x00009830
        /*030c*/ 	.word	0x00000003
        /*0310*/ 	.word	0x00026840
        /*0314*/ 	.short	0x010a
        /*0316*/ 	.byte	0x3f
	.zero		1


	//   ....[25]....
        /*0318*/ 	.word	0x00009ce0
        /*031c*/ 	.word	0x00000006
        /*0320*/ 	.word	0x00000000
        /*0324*/ 	.short	0x010a
        /*0326*/ 	.byte	0x3f
	.zero		1


	//   ....[26]....
        /*0328*/ 	.word	0x00009d40
        /*032c*/ 	.word	0x00000003
        /*0330*/ 	.word	0x00000000
        /*0334*/ 	.short	0x010a
        /*0336*/ 	.byte	0x3f
	.zero		1


	//   ....[27]....
        /*0338*/ 	.word	0x00009da0
        /*033c*/ 	.word	0x00000000
        /*0340*/ 	.word	0x00000000
        /*0344*/ 	.short	0x010a
        /*0346*/ 	.byte	0x3f
	.zero		1


	//   ....[28]....
        /*0348*/ 	.word	0x00009dd0
        /*034c*/ 	.word	0x00000003
        /*0350*/ 	.word	0x00000000
        /*0354*/ 	.short	0x010a
        /*0356*/ 	.byte	0x3f
	.zero		1


	//   ....[29]....
        /*0358*/ 	.word	0x00009eb0
        /*035c*/ 	.word	0x000000ed
        /*0360*/ 	.word	0x00026800
        /*0364*/ 	.short	0x010a
        /*0366*/ 	.byte	0x3f
	.zero		1


	//   ....[30]....
        /*0368*/ 	.word	0x00009f10
        /*036c*/ 	.word	0x00000005
        /*0370*/ 	.word	0x00026810
        /*0374*/ 	.short	0x010a
        /*0376*/ 	.byte	0x3f
	.zero		1


	//   ....[31]....
        /*0378*/ 	.word	0x00009f70
        /*037c*/ 	.word	0x00000079
        /*0380*/ 	.word	0x00026830
        /*0384*/ 	.short	0x010a
        /*0386*/ 	.byte	0x3f
	.zero		1


	//   ....[32]....
        /*0388*/ 	.word	0x0000a1f0
        /*038c*/ 	.word	0x00000010
        /*0390*/ 	.word	0x00026820
        /*0394*/ 	.short	0x010a
        /*0396*/ 	.byte	0x3f
	.zero		1


	//   ....[33]....
        /*0398*/ 	.word	0x0000a240
        /*039c*/ 	.word	0x00000010
        /*03a0*/ 	.word	0x00026840
        /*03a4*/ 	.short	0x010a
        /*03a6*/ 	.byte	0x3f
	.zero		1


	//   ....[34]....
        /*03a8*/ 	.word	0x0000a290
        /*03ac*/ 	.word	0x00000010
        /*03b0*/ 	.word	0x00026828
        /*03b4*/ 	.short	0x010a
        /*03b6*/ 	.byte	0x3f
	.zero		1


	//   ....[35]....
        /*03b8*/ 	.word	0x0000a2e0
        /*03bc*/ 	.word	0x00000010
        /*03c0*/ 	.word	0x00026848
        /*03c4*/ 	.short	0x010a
        /*03c6*/ 	.byte	0x3f
	.zero		1


	//   ....[36]....
        /*03c8*/ 	.word	0x0000a340
        /*03cc*/ 	.word	0x00000010
        /*03d0*/ 	.word	0x00026820
        /*03d4*/ 	.short	0x010a
        /*03d6*/ 	.byte	0x3f
	.zero		1


	//   ....[37]....
        /*03d8*/ 	.word	0x0000a390
        /*03dc*/ 	.word	0x00000010
        /*03e0*/ 	.word	0x00026840
        /*03e4*/ 	.short	0x010a
        /*03e6*/ 	.byte	0x3f
	.zero		1


	//   ....[38]....
        /*03e8*/ 	.word	0x0000a3e0
        /*03ec*/ 	.word	0x00000010
        /*03f0*/ 	.word	0x00026828
        /*03f4*/ 	.short	0x010a
        /*03f6*/ 	.byte	0x3f
	.zero		1


	//   ....[39]....
        /*03f8*/ 	.word	0x0000a430
        /*03fc*/ 	.word	0x00000003
        /*0400*/ 	.word	0x00026840
        /*0404*/ 	.short	0x010a
        /*0406*/ 	.byte	0x3f
	.zero		1


	//   ....[40]....
        /*0408*/ 	.word	0x0000a500
        /*040c*/ 	.word	0x00000006
        /*0410*/ 	.word	0x00000000
        /*0414*/ 	.short	0x010a
        /*0416*/ 	.byte	0x3f
	.zero		1


	//   ....[41]....
        /*0418*/ 	.word	0x0000a550
        /*041c*/ 	.word	0x00000003
        /*0420*/ 	.word	0x00000000
        /*0424*/ 	.short	0x010a
        /*0426*/ 	.byte	0x3f
	.zero		1


	//   ....[42]....
        /*0428*/ 	.word	0x0000a5a0
        /*042c*/ 	.word	0x00000000
        /*0430*/ 	.word	0x00000000
        /*0434*/ 	.short	0x010a
        /*0436*/ 	.byte	0x3f
	.zero		1


	//----- nvinfo : EIATTR_NUM_MBARRIERS
	.align		4
.L_495:
        /*0438*/ 	.byte	0x03, 0x38
        /*043a*/ 	.short	0x0009


	//----- nvinfo : EIATTR_EXIT_INSTR_OFFSETS
	.align		4
        /*043c*/ 	.byte	0x04, 0x1c
        /*043e*/ 	.short	(.L_497 - .L_496)


	//   ....[0]....
.L_496:
        /*0440*/ 	.word	0x00009e20


	//----- nvinfo : EIATTR_MAX_THREADS
	.align		4
.L_497:
        /*0444*/ 	.byte	0x04, 0x05
        /*0446*/ 	.short	(.L_499 - .L_498)
.L_498:
        /*0448*/ 	.word	0x00000180
        /*044c*/ 	.word	0x00000001
        /*0450*/ 	.word	0x00000001


	//----- nvinfo : EIATTR_CRS_STACK_SIZE
	.align		4
.L_499:
        /*0454*/ 	.byte	0x04, 0x1e
        /*0456*/ 	.short	(.L_501 - .L_500)
.L_500:
        /*0458*/ 	.word	0x00000000


	//----- nvinfo : EIATTR_CBANK_PARAM_SIZE
	.align		4
.L_501:
        /*045c*/ 	.byte	0x03, 0x19
        /*045e*/ 	.short	0x06f0


	//----- nvinfo : EIATTR_PARAM_CBANK
	.align		4
        /*0460*/ 	.byte	0x04, 0x0a
        /*0462*/ 	.short	(.L_503 - .L_502)
	.align		4
.L_502:
        /*0464*/ 	.word	index@(.nv.constant0._ZN7cutlass13device_kernelIN5flash11enable_sm90INS1_16FlashAttnBwdSm90INS1_25CollectiveMainloopBwdSm90ILi2ELi2ELi2EN4cute5tupleIJNS5_1CILi1EEES8_S8_EEENS6_IJNS7_ILi64EEENS7_ILi128EEENS7_ILi96EEEEEENS_10bfloat16_tEfNS_4arch4Sm90ELb0ELb1ELb1ELb0ELb1ELb1ELb0ELb0ELi2ELi1ELi2ELi1ELb1EEENS1_24CollectiveEpilogueBwdGQAISD_fSG_Li256ELb0ELb1EEENS1_19SingleTileSchedulerILb0ELb0ELb0ELi128EEEEEEEEEvNT_6ParamsE)
        /*0468*/ 	.short	0x0210
        /*046a*/ 	.short	0x06f0


	//----- nvinfo : EIATTR_SW_WAR
	.align		4
.L_503:
        /*046c*/ 	.byte	0x04, 0x36
        /*046e*/ 	.short	(.L_505 - .L_504)
.L_504:
        /*0470*/ 	.word	0x00000008
.L_505:


//--------------------- .nv.info._ZN7cutlass13device_kernelIN5flash11enable_sm90INS1_16FlashAttnBwdSm90INS1_25CollectiveMainloopBwdSm90ILi2ELi2ELi2EN4cute5tupleIJNS5_1CILi1EEES8_S8_EEENS6_IJNS7_ILi64EEENS7_ILi128EEENS7_ILi96EEEEEENS_10bfloat16_tEfNS_4arch4Sm90ELb0ELb1ELb1ELb1ELb0ELb1ELb0ELb0ELi2ELi1ELi2ELi1ELb1EEENS1_21CollectiveEpilogueBwdISD_SE_SG_Li256ELb1ELb0ELi1EEENS1_19SingleTileSchedulerILb1ELb0ELb0ELi128EEEEEEEEEvNT_6ParamsE --------------------------
	.section	.nv.info._ZN7cutlass13device_kernelIN5flash11enable_sm90INS1_16FlashAttnBwdSm90INS1_25CollectiveMainloopBwdSm90ILi2ELi2ELi2EN4cute5tupleIJNS5_1CILi1EEES8_S8_EEENS6_IJNS7_ILi64EEENS7_ILi128EEENS7_ILi96EEEEEENS_10bfloat16_tEfNS_4arch4Sm90ELb0ELb1ELb1ELb1ELb0ELb1ELb0ELb0ELi2ELi1ELi2ELi1ELb1EEENS1_21CollectiveEpilogueBwdISD_SE_SG_Li256ELb1ELb0ELi1EEENS1_19SingleTileSchedulerILb1ELb0ELb0ELi128EEEEEEEEEvNT_6ParamsE,"",@"SHT_CUDA_INFO"
	.sectionflags	@""
	.align	4


	//----- nvinfo : EIATTR_CUDA_API_VERSION
	.align		4
        /*0000*/ 	.byte	0x04, 0x37
        /*0002*/ 	.short	(.L_507 - .L_506)
.L_506:
        /*0004*/ 	.word	0x00000082


	//----- nvinfo : EIATTR_KPARAM_INFO
	.align		4
.L_507:
        /*0008*/ 	.byte	0x04, 0x17
        /*000a*/ 	.short	(.L_509 - .L_508)
.L_508:
        /*000c*/ 	.word	0x00000000
        /*0010*/ 	.short	0x0000
        /*0012*/ 	.short	0x0070
        /*0014*/ 	.byte	0x00, 0xf0, 0x01, 0x1a


	//----- nvinfo : EIATTR_SPARSE_MMA_MASK
	.align		4
.L_509:
        /*0018*/ 	.byte	0x03, 0x50
        /*001a*/ 	.short	0x0000


	//----- nvinfo : EIATTR_MAXREG_COUNT
	.align		4
        /*001c*/ 	.byte	0x03, 0x1b
        /*001e*/ 	.short	0x00a8


	//----- nvinfo : EIATTR_NUM_BARRIERS
	.align		4
        /*0020*/ 	.byte	0x02, 0x4c
        /*0022*/ 	.byte	0x10
	.zero		1


	//----- nvinfo : EIATTR_EXTERNS
	.align		4
        /*0024*/ 	.byte	0x04, 0x0f
        /*0026*/ 	.short	(.L_511 - .L_510)


	//   ....[0]....
	.align		4
.L_510:
        /*0028*/ 	.word	index@(__assertfail)


	//----- nvinfo : EIATTR_ANNOTATIONS
	.align		4
.L_511:
        /*002c*/ 	.byte	0x04, 0x55
        /*002e*/ 	.short	(.L_513 - .L_512)


	//   ....[0]....
.L_512:
        /*0030*/ 	.word	0x00000001
        /*0034*/ 	.byte	0x30, 0x1b, 0x00, 0x00, 0x01, 0x00, 0x00, 0x00, 0x20, 0x2d, 0x00, 0x00, 0x01, 0x00, 0x00, 0x00
        /*0044*/ 	.byte	0xf0, 0x92, 0x00, 0x00, 0x01, 0x00, 0x00, 0x00, 0x80, 0x95, 0x00, 0x00, 0x01, 0x00, 0x00, 0x00
        /*0054*/ 	.byte	0xc0, 0xa2, 0x00, 0x00, 0x01, 0x00, 0x00, 0x00, 0xe0, 0xa2, 0x00, 0x00, 0x01, 0x00, 0x00, 0x00
        /*0064*/ 	.byte	0xc0, 0xa6, 0x00, 0x00


	//----- nvinfo : EIATTR_MERCURY_ISA_VERSION
	.align		4
.L_513:
        /*0068*/ 	.byte	0x03, 0x5f
        /*006a*/ 	.short	0x0101


	//----- nvinfo : EIATTR_INT_WARP_WIDE_INSTR_OFFSETS
	.align		4
        /*006c*/ 	.byte	0x04, 0x31
        /*006e*/ 	.short	(.L_515 - .L_514)


	//   ....[0]....
.L_514:
        /*0070*/ 	.word	0x00000190


	//   ....[1]....
        /*0074*/ 	.word	0x000001c0


	//----- nvinfo : EIATTR_COOP_GROUP_MASK_REGIDS
	.align		4
.L_515:
        /*0078*/ 	.byte	0x04, 0x29
        /*007a*/ 	.short	(.L_517 - .L_516)


	//   ....[0]....
.L_516:
        /*007c*/ 	.word	0xffffffff


	//   ....[1]....
        /*0080*/ 	.word	0xffffffff


	//   ....[2]....
        /*0084*/ 	.word	0xffffffff


	//   ....[3]....
        /*0088*/ 	.word	0xffffffff


	//   ....[4]....
        /*008c*/ 	.word	0xffffffff


	//   ....[5]....
        /*0090*/ 	.word	0xffffffff


	//   ....[6]....
        /*0094*/ 	.word	0xffffffff


	//   ....[7]....
        /*0098*/ 	.word	0x0500000f


	//----- nvinfo : EIATTR_COOP_GROUP_INSTR_OFFSETS
	.align		4
.L_517:
        /*009c*/ 	.byte	0x04, 0x28
        /*009e*/ 	.short	(.L_519 - .L_518)


	//   ....[0]....
.L_518:
        /*00a0*/ 	.word	0x00000070


	//   ....[1]....
        /*00a4*/ 	.word	0x000001a0


	//   ....[2]....
        /*00a8*/ 	.word	0x000001f0


	//   ....[3]....
        /*00ac*/ 	.word	0x000003e0


	//   ....[4]....
        /*00b0*/ 	.word	0x00000620


	//   ....[5]....
        /*00b4*/ 	.word	0x00001510


	//   ....[6]....
        /*00b8*/ 	.word	0x00006f70


	//   ....[7]....
        /*00bc*/ 	.word	0x0000b000


	//----- nvinfo : EIATTR_REG_RECONFIG
	.align		4
.L_519:
        /*00c0*/ 	.byte	0x01, 0x54
	.zero		2


	//----- nvinfo : EIATTR_SYSCALL_OFFSETS
	.align		4
        /*00c4*/ 	.byte	0x04, 0x46
        /*00c6*/ 	.short	(.L_521 - .L_520)


	//   ....[0]....
.L_520:
        /*00c8*/ 	.word	0x00001170


	//   ....[1]....
        /*00cc*/ 	.word	0x00001260


	//   ....[2]....
        /*00d0*/ 	.word	0x000013c0


	//   ....[3]....
        /*00d4*/ 	.word	0x000014b0


	//   ....[4]....
        /*00d8*/ 	.word	0x00001730


	//----- nvinfo : EIATTR_MBARRIER_INSTR_OFFSETS
	.align		4
.L_521:
        /*00dc*/ 	.byte	0x04, 0x39
        /*00de*/ 	.short	(.L_523 - .L_522)


	//   ....[0]....
.L_522:
        /*00e0*/ 	.word	0x00000290
        /*00e4*/ 	.word	0x000000ff
        /*00e8*/ 	.word	0x00026800
        /*00ec*/ 	.short	0x0100
        /*00ee*/ 	.byte	0x06
	.zero		1


	//   ....[1]....
        /*00f0*/ 	.word	0x00000390
        /*00f4*/ 	.word	0x000000ff
        /*00f8*/ 	.word	0x00026810
        /*00fc*/ 	.short	0x0100
        /*00fe*/ 	.byte	0x08
	.zero		1


	//   ....[2]....
        /*0100*/ 	.word	0x000003a0
        /*0104*/ 	.word	0x000000ff
        /*0108*/ 	.word	0x00026820
        /*010c*/ 	.short	0x0100
        /*010e*/ 	.byte	0x08
	.zero		1


	//   ....[3]....
        /*0110*/ 	.word	0x000003b0
        /*0114*/ 	.word	0x000000ff
        /*0118*/ 	.word	0x00026818
        /*011c*/ 	.short	0x0100
        /*011e*/ 	.byte	0x08
	.zero		1


	//   ....[4]....
        /*0120*/ 	.word	0x000003c0
        /*0124*/ 	.word	0x000000ff
        /*0128*/ 	.word	0x00026828
        /*012c*/ 	.short	0x0100
        /*012e*/ 	.byte	0x08
	.zero		1


	//   ....[5]....
        /*0130*/ 	.word	0x000004f0
        /*0134*/ 	.word	0x000000ff
        /*0138*/ 	.word	0x00026830
        /*013c*/ 	.short	0x0100
        /*013e*/ 	.byte	0x08
	.zero		1


	//   ....[6]....
        /*0140*/ 	.word	0x00000500
        /*0144*/ 	.word	0x000000ff
        /*0148*/ 	.word	0x00026840
        /*014c*/ 	.short	0x0100
        /*014e*/ 	.byte	0x08
	.zero		1


	//   ....[7]....
        /*0150*/ 	.word	0x00000510
        /*0154*/ 	.word	0x000000ff
        /*0158*/ 	.word	0x00026838
        /*015c*/ 	.short	0x0100
        /*015e*/ 	.byte	0x08
	.zero		1


	//   ....[8]....
        /*0160*/ 	.word	0x00000520
        /*0164*/ 	.word	0x000000ff
        /*0168*/ 	.word	0x00026848
        /*016c*/ 	.short	0x0100
        /*016e*/ 	.byte	0x08
	.zero		1


	//   ....[9]....
        /*0170*/ 	.word	0x00001550
        /*0174*/ 	.word	0x000000ed
        /*0178*/ 	.word	0x00026800
        /*017c*/ 	.short	0x010a
        /*017e*/ 	.byte	0x3f
	.zero		1


	//   ....[10]....
        /*0180*/ 	.word	0x000015f0
        /*0184*/ 	.word	0x000000ed
        /*0188*/ 	.word	0x00026800
        /*018c*/ 	.short	0x010a
        /*018e*/ 	.byte	0x3f
	.zero		1


	//   ....[11]....
        /*0190*/ 	.word	0x00001f80
        /*0194*/ 	.word	0x000000ff
        /*0198*/ 	.word	0x00026810
        /*019c*/ 	.short	0x010a
        /*019e*/ 	.byte	0x07
	.zero		1


	//   ....[12]....
        /*01a0*/ 	.word	0x00001fc0
        /*01a4*/ 	.word	0x000000ff
        /*01a8*/ 	.word	0x00026810
        /*01ac*/ 	.short	0x010a
        /*01ae*/ 	.byte	0x07
	.zero		1


	//   ....[13]....
        /*01b0*/ 	.word	0x00002400
        /*01b4*/ 	.word	0x000000ff
        /*01b8*/ 	.word	0x00026830
        /*01bc*/ 	.short	0x010a
        /*01be*/ 	.byte	0x07
	.zero		1


	//   ....[14]....
        /*01c0*/ 	.word	0x00002730
        /*01c4*/ 	.word	0x000000ff
        /*01c8*/ 	.word	0x00026830
        /*01cc*/ 	.short	0x010a
        /*01ce*/ 	.byte	0x07
	.zero		1


	//   ....[15]....
        /*01d0*/ 	.word	0x00004d10
        /*01d4*/ 	.word	0x000000ff
        /*01d8*/ 	.word	0x00000000
        /*01dc*/ 	.short	0x0101
        /*01de*/ 	.byte	0x0a
	.zero		1


	//   ....[16]....
        /*01e0*/ 	.word	0x00005020
        /*01e4*/ 	.word	0x000000ff
        /*01e8*/ 	.word	0x00000000
        /*01ec*/ 	.short	0x0101
        /*01ee*/ 	.byte	0x07
	.zero		1


	//   ....[17]....
        /*01f0*/ 	.word	0x00008cf0
        /*01f4*/ 	.word	0x0000000f
        /*01f8*/ 	.word	0x00026820
        /*01fc*/ 	.short	0x010a
        /*01fe*/ 	.byte	0x3f
	.zero		1


	//   ....[18]....
        /*0200*/ 	.word	0x00009600
        /*0204*/ 	.word	0x0000000f
        /*0208*/ 	.word	0x00026840
        /*020c*/ 	.short	0x010a
        /*020e*/ 	.byte	0x3f
	.zero		1


	//   ....[19]....
        /*0210*/ 	.word	0x00009940
        /*0214*/ 	.word	0x0000000f
        /*0218*/ 	.word	0x00026828
        /*021c*/ 	.short	0x010a
        /*021e*/ 	.byte	0x3f
	.zero		1


	//   ....[20]....
        /*0220*/ 	.word	0x00009c80
        /*0224*/ 	.word	0x0000000f
        /*0228*/ 	.word	0x00026848
        /*022c*/ 	.short	0x010a
        /*022e*/ 	.byte	0x3f
	.zero		1


	//   ....[21]....
        /*0230*/ 	.word	0x00009f60
        /*0234*/ 	.word	0x0000000f
        /*0238*/ 	.word	0x00026820
        /*023c*/ 	.short	0x010a
        /*023e*/ 	.byte	0x3f
	.zero		1


	//   ....[22]....
        /*0240*/ 	.word	0x0000a310
        /*0244*/ 	.word	0x0000000f
        /*0248*/ 	.word	0x00026840
        /*024c*/ 	.short	0x010a
        /*024e*/ 	.byte	0x3f
	.zero		1


	//   ....[23]....
        /*0250*/ 	.word	0x0000a620
        /*0254*/ 	.word	0x0000000f
        /*0258*/ 	.word	0x00026828
        /*025c*/ 	.short	0x010a
        /*025e*/ 	.byte	0x3f
	.zero		1


	//   ....[24]....
        /*0260*/ 	.word	0x0000a9a0
        /*0264*/ 	.word	0x00000003
        /*0268*/ 	.word	0x00026840
        /*026c*/ 	.short	0x010a
        /*026e*/ 	.byte	0x3f
	.zero		1


	//   ....[25]....
        /*0270*/ 	.word	0x0000ae70
        /*0274*/ 	.word	0x00000007
        /*0278*/ 	.word	0x00000000
        /*027c*/ 	.short	0x010a
        /*027e*/ 	.byte	0x3f
	.zero		1


	//   ....[26]....
        /*0280*/ 	.word	0x0000aec0
        /*0284*/ 	.word	0x00000003
        /*0288*/ 	.word	0x00000000
        /*028c*/ 	.short	0x010a
        /*028e*/ 	.byte	0x3f
	.zero		1


	//   ....[27]....
        /*0290*/ 	.word	0x0000af20
        /*0294*/ 	.word	0x00000005
        /*0298*/ 	.word	0x00000000
        /*029c*/ 	.short	0x010a
        /*029e*/ 	.byte	0x3f
	.zero		1


	//   ....[28]....
        /*02a0*/ 	.word	0x0000af50
        /*02a4*/ 	.word	0x00000003
        /*02a8*/ 	.word	0x00000000
        /*02ac*/ 	.short	0x010a
        /*02ae*/ 	.byte	0x3f
	.zero		1


	//   ....[29]....
        /*02b0*/ 	.word	0x0000b030
        /*02b4*/ 	.word	0x000000ed
        /*02b8*/ 	.word	0x00026800
        /*02bc*/ 	.short	0x010a
        /*02be*/ 	.byte	0x3f
	.zero		1


	//   ....[30]....
        /*02c0*/ 	.word	0x0000b090
        /*02c4*/ 	.word	0x00000005
        /*02c8*/ 	.word	0x00026810
        /*02cc*/ 	.short	0x010a
        /*02ce*/ 	.byte	0x3f
	.zero		1


	//   ....[31]....
        /*02d0*/ 	.word	0x0000b0f0
        /*02d4*/ 	.word	0x00000079
        /*02d8*/ 	.word	0x00026830
        /*02dc*/ 	.short	0x010a
        /*02de*/ 	.byte	0x3f
	.zero		1


	//   ....[32]....
        /*02e0*/ 	.word	0x0000b140
        /*02e4*/ 	.word	0x0000000f
        /*02e8*/ 	.word	0x00026820
        /*02ec*/ 	.short	0x010a
        /*02ee*/ 	.byte	0x3f
	.zero		1


	//   ....[33]....
        /*02f0*/ 	.word	0x0000b190
        /*02f4*/ 	.word	0x0000000f
        /*02f8*/ 	.word	0x00026840
        /*02fc*/ 	.short	0x010a
        /*02fe*/ 	.byte	0x3f
	.zero		1


	//   ....[34]....
        /*0300*/ 	.word	0x0000b1e0
        /*0304*/ 	.word	0x0000000f
        /*0308*/ 	.word	0x00026828
        /*030c*/ 	.short	0x010a
        /*030e*/ 	.byte	0x3f
	.zero		1


	//   ....[35]....
        /*0310*/ 	.word	0x0000b230
        /*0314*/ 	.word	0x0000000f
        /*0318*/ 	.word	0x00026848
        /*031c*/ 	.short	0x010a
        /*031e*/ 	.byte	0x3f
	.zero		1


	//   ....[36]....
        /*0320*/ 	.word	0x0000b290
        /*0324*/ 	.word	0x0000000f
        /*0328*/ 	.word	0x00026820
        /*032c*/ 	.short	0x010a
        /*032e*/ 	.byte	0x3f
	.zero		1


	//   ....[37]....
        /*0330*/ 	.word	0x0000b2e0
        /*0334*/ 	.word	0x0000000f
        /*0338*/ 	.word	0x00026840
        /*033c*/ 	.short	0x010a
        /*033e*/ 	.byte	0x3f
	.zero		1


	//   ....[38]....
        /*0340*/ 	.word	0x0000b330
        /*0344*/ 	.word	0x0000000f
        /*0348*/ 	.word	0x00026828
        /*034c*/ 	.short	0x010a
        /*034e*/ 	.byte	0x3f
	.zero		1


	//   ....[39]....
        /*0350*/ 	.word	0x0000b380
        /*0354*/ 	.word	0x00000003
        /*0358*/ 	.word	0x00026840
        /*035c*/ 	.short	0x010a
        /*035e*/ 	.byte	0x3f
	.zero		1


	//   ....[40]....
        /*0360*/ 	.word	0x0000b450
        /*0364*/ 	.word	0x00000007
        /*0368*/ 	.word	0x00000000
        /*036c*/ 	.short	0x010a
        /*036e*/ 	.byte	0x3f
	.zero		1


	//   ....[41]....
        /*0370*/ 	.word	0x0000b4a0
        /*0374*/ 	.word	0x00000003
        /*0378*/ 	.word	0x00000000
        /*037c*/ 	.short	0x010a
        /*037e*/ 	.byte	0x3f
	.zero		1


	//   ....[42]....
        /*0380*/ 	.word	0x0000b4f0
        /*0384*/ 	.word	0x00000005
        /*0388*/ 	.word	0x00000000
        /*038c*/ 	.short	0x010a
        /*038e*/ 	.byte	0x3f
	.zero		1


	//----- nvinfo : EIATTR_NUM_MBARRIERS
	.align		4
.L_523:
        /*0390*/ 	.byte	0x03, 0x38
        /*0392*/ 	.short	0x0009


	//----- nvinfo : EIATTR_EXIT_INSTR_OFFSETS
	.align		4
        /*0394*/ 	.byte	0x04, 0x1c
        /*0396*/ 	.short	(.L_525 - .L_524)


	//   ....[0]....
.L_524:
        /*0398*/ 	.word	0x0000afa0


	//----- nvinfo : EIATTR_MAX_THREADS
	.align		4
.L_525:
        /*039c*/ 	.byte	0x04, 0x05
        /*039e*/ 	.short	(.L_527 - .L_526)
.L_526:
        /*03a0*/ 	.word	0x00000180
        /*03a4*/ 	.word	0x00000001
        /*03a8*/ 	.word	0x00000001


	//----- nvinfo : EIATTR_CRS_STACK_SIZE
	.align		4
.L_527:
        /*03ac*/ 	.byte	0x04, 0x1e
        /*03ae*/ 	.short	(.L_529 - .L_528)
.L_528:
        /*03b0*/ 	.word	0x00000000


	//----- nvinfo : EIATTR_CBANK_PARAM_SIZE
	.align		4
.L_529:
        /*03b4*/ 	.byte	0x03, 0x19
        /*03b6*/ 	.short	0x06f0


	//----- nvinfo : EIATTR_PARAM_CBANK
	.align		4
        /*03b8*/ 	.byte	0x04, 0x0a
        /*03ba*/ 	.short	(.L_531 - .L_530)
	.align		4
.L_530:
        /*03bc*/ 	.word	index@(.nv.constant0._ZN7cutlass13device_kernelIN5flash11enable_sm90INS1_16FlashAttnBwdSm90INS1_25CollectiveMainloopBwdSm90ILi2ELi2ELi2EN4cute5tupleIJNS5_1CILi1EEES8_S8_EEENS6_IJNS7_ILi64EEENS7_ILi128EEENS7_ILi96EEEEEENS_10bfloat16_tEfNS_4arch4Sm90ELb0ELb1ELb1ELb1ELb0ELb1ELb0ELb0ELi2ELi1ELi2ELi1ELb1EEENS1_21CollectiveEpilogueBwdISD_SE_SG_Li256ELb1ELb0ELi1EEENS1_19SingleTileSchedulerILb1ELb0ELb0ELi128EEEEEEEEEvNT_6ParamsE)
        /*03c0*/ 	.short	0x0210
        /*03c2*/ 	.short	0x06f0


	//----- nvinfo : EIATTR_SW_WAR
	.align		4
.L_531:
        /*03c4*/ 	.byte	0x04, 0x36
        /*03c6*/ 	.short	(.L_533 - .L_532)
.L_532:
        /*03c8*/ 	.word	0x00000008
.L_533:


//--------------------- .nv.info._ZN7cutlass13device_kernelIN5flash11enable_sm90INS1_16FlashAttnBwdSm90INS1_25CollectiveMainloopBwdSm90ILi2ELi2ELi2EN4cute5tupleIJNS5_1CILi1EEES8_S8_EEENS6_IJNS7_ILi64EEENS7_ILi128EEENS7_ILi96EEEEEENS_10bfloat16_tEfNS_4arch4Sm90ELb0ELb1ELb1ELb1ELb1ELb1ELb0ELb0ELi2ELi1ELi2ELi1ELb1EEENS1_21CollectiveEpilogueBwdISD_SE_SG_Li256ELb1ELb0ELi1EEENS1_19SingleTileSchedulerILb1ELb0ELb0ELi128EEEEEEEEEvNT_6ParamsE --------------------------
	.section	.nv.info._ZN7cutlass13device_kernelIN5flash11enable_sm90INS1_16FlashAttnBwdSm90INS1_25CollectiveMainloopBwdSm90ILi2ELi2ELi2EN4cute5tupleIJNS5_1CILi1EEES8_S8_EEENS6_IJNS7_ILi64EEENS7_ILi128EEENS7_ILi96EEEEEENS_10bfloat16_tEfNS_4arch4Sm90ELb0ELb1ELb1ELb1ELb1ELb1ELb0ELb0ELi2ELi1ELi2ELi1ELb1EEENS1_21CollectiveEpilogueBwdISD_SE_SG_Li256ELb1ELb0ELi1EEENS1_19SingleTileSchedulerILb1ELb0ELb0ELi128EEEEEEEEEvNT_6ParamsE,"",@"SHT_CUDA_INFO"
	.sectionflags	@""
	.align	4


	//----- nvinfo : EIATTR_CUDA_API_VERSION
	.align		4
        /*0000*/ 	.byte	0x04, 0x37
        /*0002*/ 	.short	(.L_535 - .L_534)
.L_534:
        /*0004*/ 	.word	0x00000082


	//----- nvinfo : EIATTR_KPARAM_INFO
	.align		4
.L_535:
        /*0008*/ 	.byte	0x04, 0x17
        /*000a*/ 	.short	(.L_537 - .L_536)
.L_536:
        /*000c*/ 	.word	0x00000000
        /*0010*/ 	.short	0x0000
        /*0012*/ 	.short	0x0070
        /*0014*/ 	.byte	0x00, 0xf0, 0x01, 0x1a


	//----- nvinfo : EIATTR_SPARSE_MMA_MASK
	.align		4
.L_537:
        /*0018*/ 	.byte	0x03, 0x50
        /*001a*/ 	.short	0x0000


	//----- nvinfo : EIATTR_MAXREG_COUNT
	.align		4
        /*001c*/ 	.byte	0x03, 0x1b
        /*001e*/ 	.short	0x00a8


	//----- nvinfo : EIATTR_NUM_BARRIERS
	.align		4
        /*0020*/ 	.byte	0x02, 0x4c
        /*0022*/ 	.byte	0x10
	.zero		1


	//----- nvinfo : EIATTR_EXTERNS
	.align		4
        /*0024*/ 	.byte	0x04, 0x0f
        /*0026*/ 	.short	(.L_539 - .L_538)


	//   ....[0]....
	.align		4
.L_538:
        /*0028*/ 	.word	index@(__assertfail)


	//----- nvinfo : EIATTR_ANNOTATIONS
	.align		4
.L_539:
        /*002c*/ 	.byte	0x04, 0x55
        /*002e*/ 	.short	(.L_541 - .L_540)


	//   ....[0]....
.L_540:
        /*0030*/ 	.word	0x00000001
        /*0034*/ 	.byte	0x30, 0x1b, 0x00, 0x00, 0x01, 0x00, 0x00, 0x00, 0x20, 0x2d, 0x00, 0x00, 0x01, 0x00, 0x00, 0x00
        /*0044*/ 	.byte	0x30, 0xa2, 0x00, 0x00, 0x01, 0x00, 0x00, 0x00, 0xc0, 0xa4, 0x00, 0x00, 0x01, 0x00, 0x00, 0x00
        /*0054*/ 	.byte	0x00, 0xb2, 0x00, 0x00, 0x01, 0x00, 0x00, 0x00, 0x20, 0xb2, 0x00, 0x00, 0x01, 0x00, 0x00, 0x00
        /*0064*/ 	.byte	0x00, 0xb6, 0x00, 0x00


	//----- nvinfo : EIATTR_MERCURY_ISA_VERSION
	.align		4
.L_541:
        /*0068*/ 	.byte	0x03, 0x5f
        /*006a*/ 	.short	0x0101


	//----- nvinfo : EIATTR_INT_WARP_WIDE_INSTR_OFFSETS
	.align		4
        /*006c*/ 	.byte	0x04, 0x31
        /*006e*/ 	.short	(.L_543 - .L_542)


	//   ....[0]....
.L_542:
        /*0070*/ 	.word	0x00000190


	//   ....[1]....
        /*0074*/ 	.word	0x000001c0


	//   ....[2]....
        /*0078*/ 	.word	0x00007e60


	//   ....[3]....
        /*007c*/ 	.word	0x000084c0


	//   ....[4]....
        /*0080*/ 	.word	0x00008970


	//   ....[5]....
        /*0084*/ 	.word	0x00008c40


	//   ....[6]....
        /*0088*/ 	.word	0x00008ea0


	//   ....[7]....
        /*008c*/ 	.word	0x00009030


	//----- nvinfo : EIATTR_COOP_GROUP_MASK_REGIDS
	.align		4
.L_543:
        /*0090*/ 	.byte	0x04, 0x29
        /*0092*/ 	.short	(.L_545 - .L_544)


	//   ....[0]....
.L_544:
        /*0094*/ 	.word	0xffffffff


	//   ....[1]....
        /*0098*/ 	.word	0xffffffff


	//   ....[2]....
        /*009c*/ 	.word	0xffffffff


	//   ....[3]....
        /*00a0*/ 	.word	0xffffffff


	//   ....[4]....
        /*00a4*/ 	.word	0xffffffff


	//   ....[5]....
        /*00a8*/ 	.word	0xffffffff


	//   ....[6]....
        /*00ac*/ 	.word	0xffffffff


	//   ....[7]....
        /*00b0*/ 	.word	0xffffffff


	//   ....[8]....
        /*00b4*/ 	.word	0xffffffff


	//   ....[9]....
        /*00b8*/ 	.word	0xffffffff


	//   ....[10]....
        /*00bc*/ 	.word	0xffffffff


	//   ....[11]....
        /*00c0*/ 	.word	0xffffffff


	//   ....[12]....
        /*00c4*/ 	.word	0xffffffff


	//   ....[13]....
        /*00c8*/ 	.word	0xffffffff


	//   ....[14]....
        /*00cc*/ 	.word	0xffffffff


	//   ....[15]....
        /*00d0*/ 	.word	0xffffffff


	//   ....[16]....
        /*00d4*/ 	.word	0x0500000f


	//   ....[17]....
        /*00d8*/ 	.word	0x0500000f


	//   ....[18]....
        /*00dc*/ 	.word	0x0500000f


	//   ....[19]....
        /*00e0*/ 	.word	0x0500000f


	//----- nvinfo : EIATTR_COOP_GROUP_INSTR_OFFSETS
	.align		4
.L_545:
        /*00e4*/ 	.byte	0x04, 0x28
        /*00e6*/ 	.short	(.L_547 - .L_546)


	//   ....[0]....
.L_546:
        /*00e8*/ 	.word	0x00000070


	//   ....[1]....
        /*00ec*/ 	.word	0x000001a0


	//   ....[2]....
        /*00f0*/ 	.word	0x000001f0


	//   ....[3]....
        /*00f4*/ 	.word	0x000003e0


	//   ....[4]....
        /*00f8*/ 	.word	0x00000620


	//   ....[5]....
        /*00fc*/ 	.word	0x00001510


	//   ....[6]....
        /*0100*/ 	.word	0x00006f70


	//   ....[7]....
        /*0104*/ 	.word	0x00007a60


	//   ....[8]....
        /*0108*/ 	.word	0x00007d90


	//   ....[9]....
        /*010c*/ 	.word	0x00008120


	//   ....[10]....
        /*0110*/ 	.word	0x000083f0


	//   ....[11]....
        /*0114*/ 	.word	0x00008630


	//   ....[12]....
        /*0118*/ 	.word	0x000088a0


	//   ....[13]....
        /*011c*/ 	.word	0x00008b80


	//   ....[14]....
        /*0120*/ 	.word	0x00008da0


	//   ....[15]....
        /*0124*/ 	.word	0x00008f30


	//   ....[16]....
        /*0128*/ 	.word	0x0000bf40


	//   ....[17]....
        /*012c*/ 	.word	0x0000c0b0


	//   ....[18]....
        /*0130*/ 	.word	0x0000c120


	//   ....[19]....
        /*0134*/ 	.word	0x0000c190


	//----- nvinfo : EIATTR_REG_RECONFIG
	.align		4
.L_547:
        /*0138*/ 	.byte	0x01, 0x54
	.zero		2


	//----- nvinfo : EIATTR_SYSCALL_OFFSETS
	.align		4
        /*013c*/ 	.byte	0x04, 0x46
        /*013e*/ 	.short	(.L_549 - .L_548)


	//   ....[0]....
.L_548:
        /*0140*/ 	.word	0x00001170


	//   ....[1]....
        /*0144*/ 	.word	0x00001260


	//   ....[2]....
        /*0148*/ 	.word	0x000013c0


	//   ....[3]....
        /*014c*/ 	.word	0x000014b0


	//   ....[4]....
        /*0150*/ 	.word	0x00001730


	//----- nvinfo : EIATTR_MBARRIER_INSTR_OFFSETS
	.align		4
.L_549:
        /*0154*/ 	.byte	0x04, 0x39
        /*0156*/ 	.short	(.L_551 - .L_550)


	//   ....[0]....
.L_550:
        /*0158*/ 	.word	0x00000290
        /*015c*/ 	.word	0x000000ff
        /*0160*/ 	.word	0x00026800
        /*0164*/ 	.short	0x0100
        /*0166*/ 	.byte	0x06
	.zero		1


	//   ....[1]....
        /*0168*/ 	.word	0x00000390
        /*016c*/ 	.word	0x000000ff
        /*0170*/ 	.word	0x00026810
        /*0174*/ 	.short	0x0100
        /*0176*/ 	.byte	0x08
	.zero		1


	//   ....[2]....
        /*0178*/ 	.word	0x000003a0
        /*017c*/ 	.word	0x000000ff
        /*0180*/ 	.word	0x00026820
        /*0184*/ 	.short	0x0100
        /*0186*/ 	.byte	0x08
	.zero		1


	//   ....[3]....
        /*0188*/ 	.word	0x000003b0
        /*018c*/ 	.word	0x000000ff
        /*0190*/ 	.word	0x00026818
        /*0194*/ 	.short	0x0100
        /*0196*/ 	.byte	0x08
	.zero		1


	//   ....[4]....
        /*0198*/ 	.word	0x000003c0
        /*019c*/ 	.word	0x000000ff
        /*01a0*/ 	.word	0x00026828
        /*01a4*/ 	.short	0x0100
        /*01a6*/ 	.byte	0x08
	.zero		1


	//   ....[5]....
        /*01a8*/ 	.word	0x000004f0
        /*01ac*/ 	.word	0x000000ff
        /*01b0*/ 	.word	0x00026830
        /*01b4*/ 	.short	0x0100
        /*01b6*/ 	.byte	0x08
	.zero		1


	//   ....[6]....
        /*01b8*/ 	.word	0x00000500
        /*01bc*/ 	.word	0x000000ff
        /*01c0*/ 	.word	0x00026840
        /*01c4*/ 	.short	0x0100
        /*01c6*/ 	.byte	0x08
	.zero		1


	//   ....[7]....
        /*01c8*/ 	.word	0x00000510
        /*01cc*/ 	.word	0x000000ff
        /*01d0*/ 	.word	0x00026838
        /*01d4*/ 	.short	0x0100
        /*01d6*/ 	.byte	0x08
	.zero		1


	//   ....[8]....
        /*01d8*/ 	.word	0x00000520
        /*01dc*/ 	.word	0x000000ff
        /*01e0*/ 	.word	0x00026848
        /*01e4*/ 	.short	0x0100
        /*01e6*/ 	.byte	0x08
	.zero		1


	//   ....[9]....
        /*01e8*/ 	.word	0x00001550
        /*01ec*/ 	.word	0x000000ed
        /*01f0*/ 	.word	0x00026800
        /*01f4*/ 	.short	0x010a
        /*01f6*/ 	.byte	0x3f
	.zero		1


	//   ....[10]....
        /*01f8*/ 	.word	0x000015f0
        /*01fc*/ 	.word	0x000000ed
        /*0200*/ 	.word	0x00026800
        /*0204*/ 	.short	0x010a
        /*0206*/ 	.byte	0x3f
	.zero		1


	//   ....[11]....
        /*0208*/ 	.word	0x00001f80
        /*020c*/ 	.word	0x000000ff
        /*0210*/ 	.word	0x00026810
        /*0214*/ 	.short	0x010a
        /*0216*/ 	.byte	0x07
	.zero		1


	//   ....[12]....
        /*0218*/ 	.word	0x00001fc0
        /*021c*/ 	.word	0x000000ff
        /*0220*/ 	.word	0x00026810
        /*0224*/ 	.short	0x010a
        /*0226*/ 	.byte	0x07
	.zero		1


	//   ....[13]....
        /*0228*/ 	.word	0x00002400
        /*022c*/ 	.word	0x000000ff
        /*0230*/ 	.word	0x00026830
        /*0234*/ 	.short	0x010a
        /*0236*/ 	.byte	0x07
	.zero		1


	//   ....[14]....
        /*0238*/ 	.word	0x00002730
        /*023c*/ 	.word	0x000000ff
        /*0240*/ 	.word	0x00026830
        /*0244*/ 	.short	0x010a
        /*0246*/ 	.byte	0x07
	.zero		1


	//   ....[15]....
        /*0248*/ 	.word	0x00004d10
        /*024c*/ 	.word	0x000000ff
        /*0250*/ 	.word	0x00000000
        /*0254*/ 	.short	0x0101
        /*0256*/ 	.byte	0x0a
	.zero		1


	//   ....[16]....
        /*0258*/ 	.word	0x00005020
        /*025c*/ 	.word	0x000000ff
        /*0260*/ 	.word	0x00000000
        /*0264*/ 	.short	0x0101
        /*0266*/ 	.byte	0x07
	.zero		1


	//   ....[17]....
        /*0268*/ 	.word	0x00009c30
        /*026c*/ 	.word	0x0000000f
        /*0270*/ 	.word	0x00026820
        /*0274*/ 	.short	0x010a
        /*0276*/ 	.byte	0x3f
	.zero		1


	//   ....[18]....
        /*0278*/ 	.word	0x0000a540
        /*027c*/ 	.word	0x0000000f
        /*0280*/ 	.word	0x00026840
        /*0284*/ 	.short	0x010a
        /*0286*/ 	.byte	0x3f
	.zero		1


	//   ....[19]....
        /*0288*/ 	.word	0x0000a880
        /*028c*/ 	.word	0x0000000f
        /*0290*/ 	.word	0x00026828
        /*0294*/ 	.short	0x010a
        /*0296*/ 	.byte	0x3f
	.zero		1


	//   ....[20]....
        /*0298*/ 	.word	0x0000abc0
        /*029c*/ 	.word	0x0000000f
        /*02a0*/ 	.word	0x00026848
        /*02a4*/ 	.short	0x010a
        /*02a6*/ 	.byte	0x3f
	.zero		1


	//   ....[21]....
        /*02a8*/ 	.word	0x0000aea0
        /*02ac*/ 	.word	0x0000000f
        /*02b0*/ 	.word	0x00026820
        /*02b4*/ 	.short	0x010a
        /*02b6*/ 	.byte	0x3f
	.zero		1


	//   ....[22]....
        /*02b8*/ 	.word	0x0000b250
        /*02bc*/ 	.word	0x0000000f
        /*02c0*/ 	.word	0x00026840
        /*02c4*/ 	.short	0x010a
        /*02c6*/ 	.byte	0x3f
	.zero		1


	//   ....[23]....
        /*02c8*/ 	.word	0x0000b560
        /*02cc*/ 	.word	0x0000000f
        /*02d0*/ 	.word	0x00026828
        /*02d4*/ 	.short	0x010a
        /*02d6*/ 	.byte	0x3f
	.zero		1


	//   ....[24]....
        /*02d8*/ 	.word	0x0000b8e0
        /*02dc*/ 	.word	0x00000003
        /*02e0*/ 	.word	0x00026840
        /*02e4*/ 	.short	0x010a
        /*02e6*/ 	.byte	0x3f
	.zero		1


	//   ....[25]....
        /*02e8*/ 	.word	0x0000bdb0
        /*02ec*/ 	.word	0x00000007
        /*02f0*/ 	.word	0x00000000
        /*02f4*/ 	.short	0x010a
        /*02f6*/ 	.byte	0x3f
	.zero		1


	//   ....[26]....
        /*02f8*/ 	.word	0x0000be00
        /*02fc*/ 	.word	0x00000003
        /*0300*/ 	.word	0x00000000
        /*0304*/ 	.short	0x010a
        /*0306*/ 	.byte	0x3f
	.zero		1


	//   ....[27]....
        /*0308*/ 	.word	0x0000be60
        /*030c*/ 	.word	0x00000005
        /*0310*/ 	.word	0x00000000
        /*0314*/ 	.short	0x010a
        /*0316*/ 	.byte	0x3f
	.zero		1


	//   ....[28]....
        /*0318*/ 	.word	0x0000be90
        /*031c*/ 	.word	0x00000003
        /*0320*/ 	.word	0x00000000
        /*0324*/ 	.short	0x010a
        /*0326*/ 	.byte	0x3f
	.zero		1


	//   ....[29]....
        /*0328*/ 	.word	0x0000bf70
        /*032c*/ 	.word	0x000000ed
        /*0330*/ 	.word	0x00026800
        /*0334*/ 	.short	0x010a
        /*0336*/ 	.byte	0x3f
	.zero		1


	//   ....[30]....
        /*0338*/ 	.word	0x0000bfd0
        /*033c*/ 	.word	0x00000005
        /*0340*/ 	.word	0x00026810
        /*0344*/ 	.short	0x010a
        /*0346*/ 	.byte	0x3f
	.zero		1


	//   ....[31]....
        /*0348*/ 	.word	0x0000c030
        /*034c*/ 	.word	0x00000079
        /*0350*/ 	.word	0x00026830
        /*0354*/ 	.short	0x010a
        /*0356*/ 	.byte	0x3f
	.zero		1


	//   ....[32]....
        /*0358*/ 	.word	0x0000c1d0
        /*035c*/ 	.word	0x0000000f
        /*0360*/ 	.word	0x00026820
        /*0364*/ 	.short	0x010a
        /*0366*/ 	.byte	0x3f
	.zero		1


	//   ....[33]....
        /*0368*/ 	.word	0x0000c220
        /*036c*/ 	.word	0x0000000f
        /*0370*/ 	.word	0x00026840
        /*0374*/ 	.short	0x010a
        /*0376*/ 	.byte	0x3f
	.zero		1


	//   ....[34]....
        /*0378*/ 	.word	0x0000c270
        /*037c*/ 	.word	0x0000000f
        /*0380*/ 	.word	0x00026828
        /*0384*/ 	.short	0x010a
        /*0386*/ 	.byte	0x3f
	.zero		1


	//   ....[35]....
        /*0388*/ 	.word	0x0000c2c0
        /*038c*/ 	.word	0x0000000f
        /*0390*/ 	.word	0x00026848
        /*0394*/ 	.short	0x010a
        /*0396*/ 	.byte	0x3f
	.zero		1


	//   ....[36]....
        /*0398*/ 	.word	0x0000c320
        /*039c*/ 	.word	0x0000000f
        /*03a0*/ 	.word	0x00026820
        /*03a4*/ 	.short	0x010a
        /*03a6*/ 	.byte	0x3f
	.zero		1


	//   ....[37]....
        /*03a8*/ 	.word	0x0000c370
        /*03ac*/ 	.word	0x0000000f
        /*03b0*/ 	.word	0x00026840
        /*03b4*/ 	.short	0x010a
        /*03b6*/ 	.byte	0x3f
	.zero		1


	//   ....[38]....
        /*03b8*/ 	.word	0x0000c3c0
        /*03bc*/ 	.word	0x0000000f
        /*03c0*/ 	.word	0x00026828
        /*03c4*/ 	.short	0x010a
        /*03c6*/ 	.byte	0x3f
	.zero		1


	//   ....[39]....
        /*03c8*/ 	.word	0x0000c410
        /*03cc*/ 	.word	0x00000003
        /*03d0*/ 	.word	0x00026840
        /*03d4*/ 	.short	0x010a
        /*03d6*/ 	.byte	0x3f
	.zero		1


	//   ....[40]....
        /*03d8*/ 	.word	0x0000c4e0
        /*03dc*/ 	.word	0x00000007
        /*03e0*/ 	.word	0x00000000
        /*03e4*/ 	.short	0x010a
        /*03e6*/ 	.byte	0x3f
	.zero		1


	//   ....[41]....
        /*03e8*/ 	.word	0x0000c530
        /*03ec*/ 	.word	0x00000003
        /*03f0*/ 	.word	0x00000000
        /*03f4*/ 	.short	0x010a
        /*03f6*/ 	.byte	0x3f
	.zero		1


	//   ....[42]....
        /*03f8*/ 	.word	0x0000c580
        /*03fc*/ 	.word	0x00000005
        /*0400*/ 	.word	0x00000000
        /*0404*/ 	.short	0x010a
        /*0406*/ 	.byte	0x3f
	.zero		1


	//----- nvinfo : EIATTR_NUM_MBARRIERS
	.align		4
.L_551:
        /*0408*/ 	.byte	0x03, 0x38
        /*040a*/ 	.short	0x0009


	//----- nvinfo : EIATTR_EXIT_INSTR_OFFSETS
	.align		4
        /*040c*/ 	.byte	0x04, 0x1c
        /*040e*/ 	.short	(.L_553 - .L_552)


	//   ....[0]....
.L_552:
        /*0410*/ 	.word	0x0000bee0


	//----- nvinfo : EIATTR_MAX_THREADS
	.align		4
.L_553:
        /*0414*/ 	.byte	0x04, 0x05
        /*0416*/ 	.short	(.L_555 - .L_554)
.L_554:
        /*0418*/ 	.word	0x00000180
        /*041c*/ 	.word	0x00000001
        /*0420*/ 	.word	0x00000001


	//----- nvinfo : EIATTR_CRS_STACK_SIZE
	.align		4
.L_555:
        /*0424*/ 	.byte	0x04, 0x1e
        /*0426*/ 	.short	(.L_557 - .L_556)
.L_556:
        /*0428*/ 	.word	0x00000000


	//----- nvinfo : EIATTR_CBANK_PARAM_SIZE
	.align		4
.L_557:
        /*042c*/ 	.byte	0x03, 0x19
        /*042e*/ 	.short	0x06f0


	//----- nvinfo : EIATTR_PARAM_CBANK
	.align		4
        /*0430*/ 	.byte	0x04, 0x0a
        /*0432*/ 	.short	(.L_559 - .L_558)
	.align		4
.L_558:
        /*0434*/ 	.word	index@(.nv.constant0._ZN7cutlass13device_kernelIN5flash11enable_sm90INS1_16FlashAttnBwdSm90INS1_25CollectiveMainloopBwdSm90ILi2ELi2ELi2EN4cute5tupleIJNS5_1CILi1EEES8_S8_EEENS6_IJNS7_ILi64EEENS7_ILi128EEENS7_ILi96EEEEEENS_10bfloat16_tEfNS_4arch4Sm90ELb0ELb1ELb1ELb1ELb1ELb1ELb0ELb0ELi2ELi1ELi2ELi1ELb1EEENS1_21CollectiveEpilogueBwdISD_SE_SG_Li256ELb1ELb0ELi1EEENS1_19SingleTileSchedulerILb1ELb0ELb0ELi128EEEEEEEEEvNT_6ParamsE)
        /*0438*/ 	.short	0x0210
        /*043a*/ 	.short	0x06f0


	//----- nvinfo : EIATTR_SW_WAR
	.align		4
.L_559:
        /*043c*/ 	.byte	0x04, 0x36
        /*043e*/ 	.short	(.L_561 - .L_560)
.L_560:
        /*0440*/ 	.word	0x00000008
.L_561:


//--------------------- .nv.info._ZN7cutlass13device_kernelIN5flash11enable_sm90INS1_16FlashAttnBwdSm90INS1_25CollectiveMainloopBwdSm90ILi2ELi2ELi2EN4cute5tupleIJNS5_1CILi1EEES8_S8_EEENS6_IJNS7_ILi64EEENS7_ILi128EEENS7_ILi96EEEEEENS_10bfloat16_tEfNS_4arch4Sm90ELb0ELb1ELb1ELb1ELb0ELb1ELb0ELb0ELi2ELi1ELi2ELi1ELb1EEENS1_24CollectiveEpilogueBwdGQAISD_fSG_Li256ELb1ELb0EEENS1_19SingleTileSchedulerILb1ELb0ELb0ELi128EEEEEEEEEvNT_6ParamsE --------------------------
	.section	.nv.info._ZN7cutlass13device_kernelIN5flash11enable_sm90INS1_16FlashAttnBwdSm90INS1_25CollectiveMainloopBwdSm90ILi2ELi2ELi2EN4cute5tupleIJNS5_1CILi1EEES8_S8_EEENS6_IJNS7_ILi64EEENS7_ILi128EEENS7_ILi96EEEEEENS_10bfloat16_tEfNS_4arch4Sm90ELb0ELb1ELb1ELb1ELb0ELb1ELb0ELb0ELi2ELi1ELi2ELi1ELb1EEENS1_24CollectiveEpilogueBwdGQAISD_fSG_Li256ELb1ELb0EEENS1_19SingleTileSchedulerILb1ELb0ELb0ELi128EEEEEEEEEvNT_6ParamsE,"",@"SHT_CUDA_INFO"
	.sectionflags	@""
	.align	4


	//----- nvinfo : EIATTR_CUDA_API_VERSION
	.align		4
        /*0000*/ 	.byte	0x04, 0x37
        /*0002*/ 	.short	(.L_563 - .L_562)
.L_562:
        /*0004*/ 	.word	0x00000082


	//----- nvinfo : EIATTR_KPARAM_INFO
	.align		4
.L_563:
        /*0008*/ 	.byte	0x04, 0x17
        /*000a*/ 	.short	(.L_565 - .L_564)
.L_564:
        /*000c*/ 	.word	0x00000000
        /*0010*/ 	.short	0x0000
        /*0012*/ 	.short	0x0070
        /*0014*/ 	.byte	0x00, 0xf0, 0x01, 0x1a


	//----- nvinfo : EIATTR_SPARSE_MMA_MASK
	.align		4
.L_565:
        /*0018*/ 	.byte	0x03, 0x50
        /*001a*/ 	.short	0x0000


	//----- nvinfo : EIATTR_MAXREG_COUNT
	.align		4
        /*001c*/ 	.byte	0x03, 0x1b
        /*001e*/ 	.short	0x00a8


	//----- nvinfo : EIATTR_NUM_BARRIERS
	.align		4
        /*0020*/ 	.byte	0x02, 0x4c
        /*0022*/ 	.byte	0x10
	.zero		1


	//----- nvinfo : EIATTR_EXTERNS
	.align		4
        /*0024*/ 	.byte	0x04, 0x0f
        /*0026*/ 	.short	(.L_567 - .L_566)


	//   ....[0]....
	.align		4
.L_566:
        /*0028*/ 	.word	index@(__assertfail)


	//----- nvinfo : EIATTR_ANNOTATIONS
	.align		4
.L_567:
        /*002c*/ 	.byte	0x04, 0x55
        /*002e*/ 	.short	(.L_569 - .L_568)


	//   ....[0]....
.L_568:
        /*0030*/ 	.word	0x00000001
        /*0034*/ 	.byte	0x30, 0x1b, 0x00, 0x00, 0x01, 0x00, 0x00, 0x00, 0x20, 0x2d, 0x00, 0x00, 0x01, 0x00, 0x00, 0x00
        /*0044*/ 	.byte	0x90, 0x80, 0x00, 0x00, 0x01, 0x00, 0x00, 0x00, 0x20, 0x83, 0x00, 0x00, 0x01, 0x00, 0x00, 0x00
        /*0054*/ 	.byte	0x60, 0x90, 0x00, 0x00, 0x01, 0x00, 0x00, 0x00, 0x80, 0x90, 0x00, 0x00, 0x01, 0x00, 0x00, 0x00
        /*0064*/ 	.byte	0x60, 0x94, 0x00, 0x00


	//----- nvinfo : EIATTR_MERCURY_ISA_VERSION
	.align		4
.L_569:
        /*0068*/ 	.byte	0x03, 0x5f
        /*006a*/ 	.short	0x0101


	//----- nvinfo : EIATTR_INT_WARP_WIDE_INSTR_OFFSETS
	.align		4
        /*006c*/ 	.byte	0x04, 0x31
        /*006e*/ 	.short	(.L_571 - .L_570)


	//   ....[0]....
.L_570:
        /*0070*/ 	.word	0x00000190


	//   ....[1]....
        /*0074*/ 	.word	0x000001c0


	//----- nvinfo : EIATTR_COOP_GROUP_MASK_REGIDS
	.align		4
.L_571:
        /*0078*/ 	.byte	0x04, 0x29
        /*007a*/ 	.short	(.L_573 - .L_572)


	//   ....[0]....
.L_572:
        /*007c*/ 	.word	0xffffffff


	//   ....[1]....
        /*0080*/ 	.word	0xffffffff


	//   ....[2]....
        /*0084*/ 	.word	0xffffffff


	//   ....[3]....
        /*0088*/ 	.word	0xffffffff


	//   ....[4]....
        /*008c*/ 	.word	0xffffffff


	//   ....[5]....
        /*0090*/ 	.word	0xffffffff


	//   ....[6]....
        /*0094*/ 	.word	0xffffffff


	//   ....[7]....
        /*0098*/ 	.word	0x0500000f


	//----- nvinfo : EIATTR_COOP_GROUP_INSTR_OFFSETS
	.align		4
.L_573:
        /*009c*/ 	.byte	0x04, 0x28
        /*009e*/ 	.short	(.L_575 - .L_574)


	//   ....[0]....
.L_574:
        /*00a0*/ 	.word	0x00000070


	//   ....[1]....
        /*00a4*/ 	.word	0x000001a0


	//   ....[2]....
        /*00a8*/ 	.word	0x000001f0


	//   ....[3]....
        /*00ac*/ 	.word	0x000003e0


	//   ....[4]....
        /*00b0*/ 	.word	0x00000620


	//   ....[5]....
        /*00b4*/ 	.word	0x00001510


	//   ....[6]....
        /*00b8*/ 	.word	0x00005cd0


	//   ....[7]....
        /*00bc*/ 	.word	0x00009da0


	//----- nvinfo : EIATTR_REG_RECONFIG
	.align		4
.L_575:
        /*00c0*/ 	.byte	0x01, 0x54
	.zero		2


	//----- nvinfo : EIATTR_SYSCALL_OFFSETS
	.align		4
        /*00c4*/ 	.byte	0x04, 0x46
        /*00c6*/ 	.short	(.L_577 - .L_576)


	//   ....[0]....
.L_576:
        /*00c8*/ 	.word	0x00001170


	//   ....[1]....
        /*00cc*/ 	.word	0x00001260


	//   ....[2]....
        /*00d0*/ 	.word	0x000013c0


	//   ....[3]....
        /*00d4*/ 	.word	0x000014b0


	//   ....[4]....
        /*00d8*/ 	.word	0x00001730


	//----- nvinfo : EIATTR_MBARRIER_INSTR_OFFSETS
	.align		4
.L_577:
        /*00dc*/ 	.byte	0x04, 0x39
        /*00de*/ 	.short	(.L_579 - .L_578)


	//   ....[0]....
.L_578:
        /*00e0*/ 	.word	0x00000290
        /*00e4*/ 	.word	0x000000ff
        /*00e8*/ 	.word	0x00026800
        /*00ec*/ 	.short	0x0100
        /*00ee*/ 	.byte	0x06
	.zero		1


	//   ....[1]....
        /*00f0*/ 	.word	0x00000390
        /*00f4*/ 	.word	0x000000ff
        /*00f8*/ 	.word	0x00026810
        /*00fc*/ 	.short	0x0100
        /*00fe*/ 	.byte	0x08
	.zero		1


	//   ....[2]....
        /*0100*/ 	.word	0x000003a0
        /*0104*/ 	.word	0x000000ff
        /*0108*/ 	.word	0x00026820
        /*010c*/ 	.short	0x0100
        /*010e*/ 	.byte	0x08
	.zero		1


	//   ....[3]....
        /*0110*/ 	.word	0x000003b0
        /*0114*/ 	.word	0x000000ff
        /*0118*/ 	.word	0x00026818
        /*011c*/ 	.short	0x0100
        /*011e*/ 	.byte	0x08
	.zero		1


	//   ....[4]....
        /*0120*/ 	.word	0x000003c0
        /*0124*/ 	.word	0x000000ff
        /*0128*/ 	.word	0x00026828
        /*012c*/ 	.short	0x0100
        /*012e*/ 	.byte	0x08
	.zero		1


	//   ....[5]....
        /*0130*/ 	.word	0x000004f0
        /*0134*/ 	.word	0x000000ff
        /*0138*/ 	.word	0x00026830
        /*013c*/ 	.short	0x0100
        /*013e*/ 	.byte	0x08
	.zero		1


	//   ....[6]....
        /*0140*/ 	.word	0x00000500
        /*0144*/ 	.word	0x000000ff
        /*0148*/ 	.word	0x00026840
        /*014c*/ 	.short	0x0100
        /*014e*/ 	.byte	0x08
	.zero		1


	//   ....[7]....
        /*0150*/ 	.word	0x00000510
        /*0154*/ 	.word	0x000000ff
        /*0158*/ 	.word	0x00026838
        /*015c*/ 	.short	0x0100
        /*015e*/ 	.byte	0x08
	.zero		1


	//   ....[8]....
        /*0160*/ 	.word	0x00000520
        /*0164*/ 	.word	0x000000ff
        /*0168*/ 	.word	0x00026848
        /*016c*/ 	.short	0x0100
        /*016e*/ 	.byte	0x08
	.zero		1


	//   ....[9]....
        /*0170*/ 	.word	0x00001550
        /*0174*/ 	.word	0x000000ed
        /*0178*/ 	.word	0x00026800
        /*017c*/ 	.short	0x010a
        /*017e*/ 	.byte	0x3f
	.zero		1


	//   ....[10]....
        /*0180*/ 	.word	0x000015f0
        /*0184*/ 	.word	0x000000ed
        /*0188*/ 	.word	0x00026800
        /*018c*/ 	.short	0x010a
        /*018e*/ 	.byte	0x3f
	.zero		1


	//   ....[11]....
        /*0190*/ 	.word	0x00001f80
        /*0194*/ 	.word	0x000000ff
        /*0198*/ 	.word	0x00026810
        /*019c*/ 	.short	0x010a
        /*019e*/ 	.byte	0x07
	.zero		1


	//   ....[12]....
        /*01a0*/ 	.word	0x00001fc0
        /*01a4*/ 	.word	0x000000ff
        /*01a8*/ 	.word	0x00026810
        /*01ac*/ 	.short	0x010a
        /*01ae*/ 	.byte	0x07
	.zero		1


	//   ....[13]....
        /*01b0*/ 	.word	0x00002400
        /*01b4*/ 	.word	0x000000ff
        /*01b8*/ 	.word	0x00026830
        /*01bc*/ 	.short	0x010a
        /*01be*/ 	.byte	0x07
	.zero		1


	//   ....[14]....
        /*01c0*/ 	.word	0x00002730
        /*01c4*/ 	.word	0x000000ff
        /*01c8*/ 	.word	0x00026830
        /*01cc*/ 	.short	0x010a
        /*01ce*/ 	.byte	0x07
	.zero		1


	//   ....[15]....
        /*01d0*/ 	.word	0x00004d10
        /*01d4*/ 	.word	0x000000ff
        /*01d8*/ 	.word	0x00000000
        /*01dc*/ 	.short	0x0101
        /*01de*/ 	.byte	0x0a
	.zero		1


	//   ....[16]....
        /*01e0*/ 	.word	0x00005020
        /*01e4*/ 	.word	0x000000ff
        /*01e8*/ 	.word	0x00000000
        /*01ec*/ 	.short	0x0101
        /*01ee*/ 	.byte	0x07
	.zero		1


	//   ....[17]....
        /*01f0*/ 	.word	0x00007a90
        /*01f4*/ 	.word	0x0000000f
        /*01f8*/ 	.word	0x00026820
        /*01fc*/ 	.short	0x010a
        /*01fe*/ 	.byte	0x3f
	.zero		1


	//   ....[18]....
        /*0200*/ 	.word	0x000083a0
        /*0204*/ 	.word	0x0000000f
        /*0208*/ 	.word	0x00026840
        /*020c*/ 	.short	0x010a
        /*020e*/ 	.byte	0x3f
	.zero		1


	//   ....[19]....
        /*0210*/ 	.word	0x000086e0
        /*0214*/ 	.word	0x0000000f
        /*0218*/ 	.word	0x00026828
        /*021c*/ 	.short	0x010a
        /*021e*/ 	.byte	0x3f
	.zero		1


	//   ....[20]....
        /*0220*/ 	.word	0x00008a20
        /*0224*/ 	.word	0x0000000f
        /*0228*/ 	.word	0x00026848
        /*022c*/ 	.short	0x010a
        /*022e*/ 	.byte	0x3f
	.zero		1


	//   ....[21]....
        /*0230*/ 	.word	0x00008d00
        /*0234*/ 	.word	0x0000000f
        /*0238*/ 	.word	0x00026820
        /*023c*/ 	.short	0x010a
        /*023e*/ 	.byte	0x3f
	.zero		1


	//   ....[22]....
        /*0240*/ 	.word	0x000090b0
        /*0244*/ 	.word	0x0000000f
        /*0248*/ 	.word	0x00026840
        /*024c*/ 	.short	0x010a
        /*024e*/ 	.byte	0x3f
	.zero		1


	//   ....[23]....
        /*0250*/ 	.word	0x000093c0
        /*0254*/ 	.word	0x0000000f
        /*0258*/ 	.word	0x00026828
        /*025c*/ 	.short	0x010a
        /*025e*/ 	.byte	0x3f
	.zero		1


	//   ....[24]....
        /*0260*/ 	.word	0x00009740
        /*0264*/ 	.word	0x00000003
        /*0268*/ 	.word	0x00026840
        /*026c*/ 	.short	0x010a
        /*026e*/ 	.byte	0x3f
	.zero		1


	//   ....[25]....
        /*0270*/ 	.word	0x00009c10
        /*0274*/ 	.word	0x00000007
        /*0278*/ 	.word	0x00000000
        /*027c*/ 	.short	0x010a
        /*027e*/ 	.byte	0x3f
	.zero		1


	//   ....[26]....
        /*0280*/ 	.word	0x00009c60
        /*0284*/ 	.word	0x00000003
        /*0288*/ 	.word	0x00000000
        /*028c*/ 	.short	0x010a
        /*028e*/ 	.byte	0x3f
	.zero		1


	//   ....[27]....
        /*0290*/ 	.word	0x00009cc0
        /*0294*/ 	.word	0x00000005
        /*0298*/ 	.word	0x00000000
        /*029c*/ 	.short	0x010a
        /*029e*/ 	.byte	0x3f
	.zero		1


	//   ....[28]....
        /*02a0*/ 	.word	0x00009cf0
        /*02a4*/ 	.word	0x00000003
        /*02a8*/ 	.word	0x00000000
        /*02ac*/ 	.short	0x010a
        /*02ae*/ 	.byte	0x3f
	.zero		1


	//   ....[29]....
        /*02b0*/ 	.word	0x00009dd0
        /*02b4*/ 	.word	0x000000ed
        /*02b8*/ 	.word	0x00026800
        /*02bc*/ 	.short	0x010a
        /*02be*/ 	.byte	0x3f
	.zero		1


	//   ....[30]....
        /*02c0*/ 	.word	0x00009e30
        /*02c4*/ 	.word	0x00000005
        /*02c8*/ 	.word	0x00026810
        /*02cc*/ 	.short	0x010a
        /*02ce*/ 	.byte	0x3f
	.zero		1


	//   ....[31]....
        /*02d0*/ 	.word	0x00009e90
        /*02d4*/ 	.word	0x00000079
        /*02d8*/ 	.word	0x00026830
        /*02dc*/ 	.short	0x010a
        /*02de*/ 	.byte	0x3f
	.zero		1


	//   ....[32]....
        /*02e0*/ 	.word	0x00009ee0
        /*02e4*/ 	.word	0x0000000f
        /*02e8*/ 	.word	0x00026820
        /*02ec*/ 	.short	0x010a
        /*02ee*/ 	.byte	0x3f
	.zero		1


	//   ....[33]....
        /*02f0*/ 	.word	0x00009f30
        /*02f4*/ 	.word	0x0000000f
        /*02f8*/ 	.word	0x00026840
        /*02fc*/ 	.short	0x010a
        /*02fe*/ 	.byte	0x3f
	.zero		1


	//   ....[34]....
        /*0300*/ 	.word	0x00009f80
        /*0304*/ 	.word	0x0000000f
        /*0308*/ 	.word	0x00026828
        /*030c*/ 	.short	0x010a
        /*030e*/ 	.byte	0x3f
	.zero		1


	//   ....[35]....
        /*0310*/ 	.word	0x00009fd0
        /*0314*/ 	.word	0x0000000f
        /*0318*/ 	.word	0x00026848
        /*031c*/ 	.short	0x010a
        /*031e*/ 	.byte	0x3f
	.zero		1


	//   ....[36]....
        /*0320*/ 	.word	0x0000a030
        /*0324*/ 	.word	0x0000000f
        /*0328*/ 	.word	0x00026820
        /*032c*/ 	.short	0x010a
        /*032e*/ 	.byte	0x3f
	.zero		1


	//   ....[37]....
        /*0330*/ 	.word	0x0000a080
        /*0334*/ 	.word	0x0000000f
        /*0338*/ 	.word	0x00026840
        /*033c*/ 	.short	0x010a
        /*033e*/ 	.byte	0x3f
	.zero		1


	//   ....[38]....
        /*0340*/ 	.word	0x0000a0d0
        /*0344*/ 	.word	0x0000000f
        /*0348*/ 	.word	0x00026828
        /*034c*/ 	.short	0x010a
        /*034e*/ 	.byte	0x3f
	.zero		1


	//   ....[39]....
        /*0350*/ 	.word	0x0000a120
        /*0354*/ 	.word	0x00000003
        /*0358*/ 	.word	0x00026840
        /*035c*/ 	.short	0x010a
        /*035e*/ 	.byte	0x3f
	.zero		1


	//   ....[40]....
        /*0360*/ 	.word	0x0000a1f0
        /*0364*/ 	.word	0x00000007
        /*0368*/ 	.word	0x00000000
        /*036c*/ 	.short	0x010a
        /*036e*/ 	.byte	0x3f
	.zero		1


	//   ....[41]....
        /*0370*/ 	.word	0x0000a240
        /*0374*/ 	.word	0x00000003
        /*0378*/ 	.word	0x00000000
        /*037c*/ 	.short	0x010a
        /*037e*/ 	.byte	0x3f
	.zero		1


	//   ....[42]....
        /*0380*/ 	.word	0x0000a290
        /*0384*/ 	.word	0x00000005
        /*0388*/ 	.word	0x00000000
        /*038c*/ 	.short	0x010a
        /*038e*/ 	.byte	0x3f
	.zero		1


	//----- nvinfo : EIATTR_NUM_MBARRIERS
	.align		4
.L_579:
        /*0390*/ 	.byte	0x03, 0x38
        /*0392*/ 	.short	0x0009


	//----- nvinfo : EIATTR_EXIT_INSTR_OFFSETS
	.align		4
        /*0394*/ 	.byte	0x04, 0x1c
        /*0396*/ 	.short	(.L_581 - .L_580)


	//   ....[0]....
.L_580:
        /*0398*/ 	.word	0x00009d40


	//----- nvinfo : EIATTR_MAX_THREADS
	.align		4
.L_581:
        /*039c*/ 	.byte	0x04, 0x05
        /*039e*/ 	.short	(.L_583 - .L_582)
.L_582:
        /*03a0*/ 	.word	0x00000180
        /*03a4*/ 	.word	0x00000001
        /*03a8*/ 	.word	0x00000001


	//----- nvinfo : EIATTR_CRS_STACK_SIZE
	.align		4
.L_583:
        /*03ac*/ 	.byte	0x04, 0x1e
        /*03ae*/ 	.short	(.L_585 - .L_584)
.L_584:
        /*03b0*/ 	.word	0x00000000


	//----- nvinfo : EIATTR_CBANK_PARAM_SIZE
	.align		4
.L_585:
        /*03b4*/ 	.byte	0x03, 0x19
        /*03b6*/ 	.short	0x06f0


	//----- nvinfo : EIATTR_PARAM_CBANK
	.align		4
        /*03b8*/ 	.byte	0x04, 0x0a
        /*03ba*/ 	.short	(.L_587 - .L_586)
	.align		4
.L_586:
        /*03bc*/ 	.word	index@(.nv.constant0._ZN7cutlass13device_kernelIN5flash11enable_sm90INS1_16FlashAttnBwdSm90INS1_25CollectiveMainloopBwdSm90ILi2ELi2ELi2EN4cute5tupleIJNS5_1CILi1EEES8_S8_EEENS6_IJNS7_ILi64EEENS7_ILi128EEENS7_ILi96EEEEEENS_10bfloat16_tEfNS_4arch4Sm90ELb0ELb1ELb1ELb1ELb0ELb1ELb0ELb0ELi2ELi1ELi2ELi1ELb1EEENS1_24CollectiveEpilogueBwdGQAISD_fSG_Li256ELb1ELb0EEENS1_19SingleTileSchedulerILb1ELb0ELb0ELi128EEEEEEEEEvNT_6ParamsE)
        /*03c0*/ 	.short	0x0210
        /*03c2*/ 	.short	0x06f0


	//----- nvinfo : EIATTR_SW_WAR
	.align		4
.L_587:
        /*03c4*/ 	.byte	0x04, 0x36
        /*03c6*/ 	.short	(.L_589 - .L_588)
.L_588:
        /*03c8*/ 	.word	0x00000008
.L_589:


//--------------------- .nv.info._ZN7cutlass13device_kernelIN5flash11enable_sm90INS1_16FlashAttnBwdSm90INS1_25CollectiveMainloopBwdSm90ILi2ELi2ELi2EN4cute5tupleIJNS5_1CILi1EEES8_S8_EEENS6_IJNS7_ILi64EEENS7_ILi128EEENS7_ILi96EEEEEENS_10bfloat16_tEfNS_4arch4Sm90ELb0ELb1ELb1ELb1ELb1ELb1ELb0ELb0ELi2ELi1ELi2ELi1ELb1EEENS1_24CollectiveEpilogueBwdGQAISD_fSG_Li256ELb1ELb1EEENS1_19SingleTileSchedulerILb1ELb0ELb0ELi128EEEEEEEEEvNT_6ParamsE --------------------------
	.section	.nv.info._ZN7cutlass13device_kernelIN5flash11enable_sm90INS1_16FlashAttnBwdSm90INS1_25CollectiveMainloopBwdSm90ILi2ELi2ELi2EN4cute5tupleIJNS5_1CILi1EEES8_S8_EEENS6_IJNS7_ILi64EEENS7_ILi128EEENS7_ILi96EEEEEENS_10bfloat16_tEfNS_4arch4Sm90ELb0ELb1ELb1ELb1ELb1ELb1ELb0ELb0ELi2ELi1ELi2ELi1ELb1EEENS1_24CollectiveEpilogueBwdGQAISD_fSG_Li256ELb1ELb1EEENS1_19SingleTileSchedulerILb1ELb0ELb0ELi128EEEEEEEEEvNT_6ParamsE,"",@"SHT_CUDA_INFO"
	.sectionflags	@""
	.align	4


	//----- nvinfo : EIATTR_CUDA_API_VERSION
	.align		4
        /*0000*/ 	.byte	0x04, 0x37
        /*0002*/ 	.short	(.L_591 - .L_590)
.L_590:
        /*0004*/ 	.word	0x00000082


	//----- nvinfo : EIATTR_KPARAM_INFO
	.align		4
.L_591:
        /*0008*/ 	.byte	0x04, 0x17
        /*000a*/ 	.short	(.L_593 - .L_592)
.L_592:
        /*000c*/ 	.word	0x00000000
        /*0010*/ 	.short	0x0000
        /*0012*/ 	.short	0x0070
        /*0014*/ 	.byte	0x00, 0xf0, 0x01, 0x1a


	//----- nvinfo : EIATTR_SPARSE_MMA_MASK
	.align		4
.L_593:
        /*0018*/ 	.byte	0x03, 0x50
        /*001a*/ 	.short	0x0000


	//----- nvinfo : EIATTR_MAXREG_COUNT
	.align		4
        /*001c*/ 	.byte	0x03, 0x1b
        /*001e*/ 	.short	0x00a8


	//----- nvinfo : EIATTR_NUM_BARRIERS
	.align		4
        /*0020*/ 	.byte	0x02, 0x4c
        /*0022*/ 	.byte	0x10
	.zero		1


	//----- nvinfo : EIATTR_EXTERNS
	.align		4
        /*0024*/ 	.byte	0x04, 0x0f
        /*0026*/ 	.short	(.L_595 - .L_594)


	//   ....[0]....
	.align		4
.L_594:
        /*0028*/ 	.word	index@(__assertfail)


	//----- nvinfo : EIATTR_ANNOTATIONS
	.align		4
.L_595:
        /*002c*/ 	.byte	0x04, 0x55
        /*002e*/ 	.short	(.L_597 - .L_596)


	//   ....[0]....
.L_596:
        /*0030*/ 	.word	0x00000001
        /*0034*/ 	.byte	0x30, 0x1b, 0x00, 0x00, 0x01, 0x00, 0x00, 0x00, 0x20, 0x2d, 0x00, 0x00, 0x01, 0x00, 0x00, 0x00
        /*0044*/ 	.byte	0x80, 0x94, 0x00, 0x00, 0x01, 0x00, 0x00, 0x00, 0x10, 0x97, 0x00, 0x00, 0x01, 0x00, 0x00, 0x00
        /*0054*/ 	.byte	0x50, 0xa4, 0x00, 0x00, 0x01, 0x00, 0x00, 0x00, 0x70, 0xa4, 0x00, 0x00, 0x01, 0x00, 0x00, 0x00
        /*0064*/ 	.byte	0x50, 0xa8, 0x00, 0x00


	//----- nvinfo : EIATTR_MERCURY_ISA_VERSION
	.align		4
.L_597:
        /*0068*/ 	.byte	0x03, 0x5f
        /*006a*/ 	.short	0x0101


	//----- nvinfo : EIATTR_INT_WARP_WIDE_INSTR_OFFSETS
	.align		4
        /*006c*/ 	.byte	0x04, 0x31
        /*006e*/ 	.short	(.L_599 - .L_598)


	//   ....[0]....
.L_598:
        /*0070*/ 	.word	0x00000190


	//   ....[1]....
        /*0074*/ 	.word	0x000001c0


	//   ....[2]....
        /*0078*/ 	.word	0x000070b0


	//   ....[3]....
        /*007c*/ 	.word	0x00007710


	//   ....[4]....
        /*0080*/ 	.word	0x00007bc0


	//   ....[5]....
        /*0084*/ 	.word	0x00007e90


	//   ....[6]....
        /*0088*/ 	.word	0x000080f0


	//   ....[7]....
        /*008c*/ 	.word	0x00008280


	//----- nvinfo : EIATTR_COOP_GROUP_MASK_REGIDS
	.align		4
.L_599:
        /*0090*/ 	.byte	0x04, 0x29
        /*0092*/ 	.short	(.L_601 - .L_600)


	//   ....[0]....
.L_600:
        /*0094*/ 	.word	0xffffffff


	//   ....[1]....
        /*0098*/ 	.word	0xffffffff


	//   ....[2]....
        /*009c*/ 	.word	0xffffffff


	//   ....[3]....
        /*00a0*/ 	.word	0xffffffff


	//   ....[4]....
        /*00a4*/ 	.word	0xffffffff


	//   ....[5]....
        /*00a8*/ 	.word	0xffffffff


	//   ....[6]....
        /*00ac*/ 	.word	0xffffffff


	//   ....[7]....
        /*00b0*/ 	.word	0xffffffff


	//   ....[8]....
        /*00b4*/ 	.word	0xffffffff


	//   ....[9]....
        /*00b8*/ 	.word	0xffffffff


	//   ....[10]....
        /*00bc*/ 	.word	0xffffffff


	//   ....[11]....
        /*00c0*/ 	.word	0xffffffff


	//   ....[12]....
        /*00c4*/ 	.word	0xffffffff


	//   ....[13]....
        /*00c8*/ 	.word	0xffffffff


	//   ....[14]....
        /*00cc*/ 	.word	0xffffffff


	//   ....[15]....
        /*00d0*/ 	.word	0xffffffff


	//   ....[16]....
        /*00d4*/ 	.word	0xffffffff


	//   ....[17]....
        /*00d8*/ 	.word	0xffffffff


	//   ....[18]....
        /*00dc*/ 	.word	0xffffffff


	//   ....[19]....
        /*00e0*/ 	.word	0xffffffff


	//   ....[20]....
        /*00e4*/ 	.word	0x0500000f


	//   ....[21]....
        /*00e8*/ 	.word	0x0500000f


	//   ....[22]....
        /*00ec*/ 	.word	0x0500000f


	//   ....[23]....
        /*00f0*/ 	.word	0x0500000f


	//   ....[24]....
        /*00f4*/ 	.word	0x0500000f


	//   ....[25]....
        /*00f8*/ 	.word	0x0500000f


	//----- nvinfo : EIATTR_COOP_GROUP_INSTR_OFFSETS
	.align		4
.L_601:
        /*00fc*/ 	.byte	0x04, 0x28
        /*00fe*/ 	.short	(.L_603 - .L_602)


	//   ....[0]....
.L_602:
        /*0100*/ 	.word	0x00000070


	//   ....[1]....
        /*0104*/ 	.word	0x000001a0


	//   ....[2]....
        /*0108*/ 	.word	0x000001f0


	//   ....[3]....
        /*010c*/ 	.word	0x000003e0


	//   ....[4]....
        /*0110*/ 	.word	0x00000620


	//   ....[5]....
        /*0114*/ 	.word	0x00001510


	//   ....[6]....
        /*0118*/ 	.word	0x00005ae0


	//   ....[7]....
        /*011c*/ 	.word	0x00005c70


	//   ....[8]....
        /*0120*/ 	.word	0x00005f20


	//   ....[9]....
        /*0124*/ 	.word	0x000060b0


	//   ....[10]....
        /*0128*/ 	.word	0x000061c0


	//   ....[11]....
        /*012c*/ 	.word	0x00006cb0


	//   ....[12]....
        /*0130*/ 	.word	0x00006fe0


	//   ....[13]....
        /*0134*/ 	.word	0x00007370


	//   ....[14]....
        /*0138*/ 	.word	0x00007640


	//   ....[15]....
        /*013c*/ 	.word	0x00007880


	//   ....[16]....
        /*0140*/ 	.word	0x00007af0


	//   ....[17]....
        /*0144*/ 	.word	0x00007dd0


	//   ....[18]....
        /*0148*/ 	.word	0x00007ff0


	//   ....[19]....
        /*014c*/ 	.word	0x00008180


	//   ....[20]....
        /*0150*/ 	.word	0x0000b190


	//   ....[21]....
        /*0154*/ 	.word	0x0000b300


	//   ....[22]....
        /*0158*/ 	.word	0x0000b370


	//   ....[23]....
        /*015c*/ 	.word	0x0000b3e0


	//   ....[24]....
        /*0160*/ 	.word	0x0000b450


	//   ....[25]....
        /*0164*/ 	.word	0x0000b4c0


	//----- nvinfo : EIATTR_REG_RECONFIG
	.align		4
.L_603:
        /*0168*/ 	.byte	0x01, 0x54
	.zero		2


	//----- nvinfo : EIATTR_SYSCALL_OFFSETS
	.align		4
        /*016c*/ 	.byte	0x04, 0x46
        /*016e*/ 	.short	(.L_605 - .L_604)


	//   ....[0]....
.L_604:
        /*0170*/ 	.word	0x00001170


	//   ....[1]....
        /*0174*/ 	.word	0x00001260


	//   ....[2]....
        /*0178*/ 	.word	0x000013c0


	//   ....[3]....
        /*017c*/ 	.word	0x000014b0


	//   ....[4]....
        /*0180*/ 	.word	0x00001730


	//----- nvinfo : EIATTR_MBARRIER_INSTR_OFFSETS
	.align		4
.L_605:
        /*0184*/ 	.byte	0x04, 0x39
        /*0186*/ 	.short	(.L_607 - .L_606)


	//   ....[0]....
.L_606:
        /*0188*/ 	.word	0x00000290
        /*018c*/ 	.word	0x000000ff
        /*0190*/ 	.word	0x00026800
        /*0194*/ 	.short	0x0100
        /*0196*/ 	.byte	0x06
	.zero		1


	//   ....[1]....
        /*0198*/ 	.word	0x00000390
        /*019c*/ 	.word	0x000000ff
        /*01a0*/ 	.word	0x00026810
        /*01a4*/ 	.short	0x0100
        /*01a6*/ 	.byte	0x08
	.zero		1


	//   ....[2]....
        /*01a8*/ 	.word	0x000003a0
        /*01ac*/ 	.word	0x000000ff
        /*01b0*/ 	.word	0x00026820
        /*01b4*/ 	.short	0x0100
        /*01b6*/ 	.byte	0x08
	.zero		1


	//   ....[3]....
        /*01b8*/ 	.word	0x000003b0
        /*01bc*/ 	.word	0x000000ff
        /*01c0*/ 	.word	0x00026818
        /*01c4*/ 	.short	0x0100
        /*01c6*/ 	.byte	0x08
	.zero		1


	//   ....[4]....
        /*01c8*/ 	.word	0x000003c0
        /*01cc*/ 	.word	0x000000ff
        /*01d0*/ 	.word	0x00026828
        /*01d4*/ 	.short	0x0100
        /*01d6*/ 	.byte	0x08
	.zero		1


	//   ....[5]....
        /*01d8*/ 	.word	0x000004f0
        /*01dc*/ 	.word	0x000000ff
        /*01e0*/ 	.word	0x00026830
        /*01e4*/ 	.short	0x0100
        /*01e6*/ 	.byte	0x08
	.zero		1


	//   ....[6]....
        /*01e8*/ 	.word	0x00000500
        /*01ec*/ 	.word	0x000000ff
        /*01f0*/ 	.word	0x00026840
        /*01f4*/ 	.short	0x0100
        /*01f6*/ 	.byte	0x08
	.zero		1


	//   ....[7]....
        /*01f8*/ 	.word	0x00000510
        /*01fc*/ 	.word	0x000000ff
        /*0200*/ 	.word	0x00026838
        /*0204*/ 	.short	0x0100
        /*0206*/ 	.byte	0x08
	.zero		1


	//   ....[8]....
        /*0208*/ 	.word	0x00000520
        /*020c*/ 	.word	0x000000ff
        /*0210*/ 	.word	0x00026848
        /*0214*/ 	.short	0x0100
        /*0216*/ 	.byte	0x08
	.zero		1


	//   ....[9]....
        /*0218*/ 	.word	0x00001550
        /*021c*/ 	.word	0x000000ed
        /*0220*/ 	.word	0x00026800
        /*0224*/ 	.short	0x010a
        /*0226*/ 	.byte	0x3f
	.zero		1


	//   ....[10]....
        /*0228*/ 	.word	0x000015f0
        /*022c*/ 	.word	0x000000ed
        /*0230*/ 	.word	0x00026800
        /*0234*/ 	.short	0x010a
        /*0236*/ 	.byte	0x3f
	.zero		1


	//   ....[11]....
        /*0238*/ 	.word	0x00001f80
        /*023c*/ 	.word	0x000000ff
        /*0240*/ 	.word	0x00026810
        /*0244*/ 	.short	0x010a
        /*0246*/ 	.byte	0x07
	.zero		1


	//   ....[12]....
        /*0248*/ 	.word	0x00001fc0
        /*024c*/ 	.word	0x000000ff
        /*0250*/ 	.word	0x00026810
        /*0254*/ 	.short	0x010a
        /*0256*/ 	.byte	0x07
	.zero		1


	//   ....[13]....
        /*0258*/ 	.word	0x00002400
        /*025c*/ 	.word	0x000000ff
        /*0260*/ 	.word	0x00026830
        /*0264*/ 	.short	0x010a
        /*0266*/ 	.byte	0x07
	.zero		1


	//   ....[14]....
        /*0268*/ 	.word	0x00002730
        /*026c*/ 	.word	0x000000ff
        /*0270*/ 	.word	0x00026830
        /*0274*/ 	.short	0x010a
        /*0276*/ 	.byte	0x07
	.zero		1


	//   ....[15]....
        /*0278*/ 	.word	0x00004d10
        /*027c*/ 	.word	0x000000ff
        /*0280*/ 	.word	0x00000000
        /*0284*/ 	.short	0x0101
        /*0286*/ 	.byte	0x0a
	.zero		1


	//   ....[16]....
        /*0288*/ 	.word	0x00005020
        /*028c*/ 	.word	0x000000ff
        /*0290*/ 	.word	0x00000000
        /*0294*/ 	.short	0x0101
        /*0296*/ 	.byte	0x07
	.zero		1


	//   ....[17]....
        /*0298*/ 	.word	0x00008e80
        /*029c*/ 	.word	0x0000000f
        /*02a0*/ 	.word	0x00026820
        /*02a4*/ 	.short	0x010a
        /*02a6*/ 	.byte	0x3f
	.zero		1


	//   ....[18]....
        /*02a8*/ 	.word	0x00009790
        /*02ac*/ 	.word	0x0000000f
        /*02b0*/ 	.word	0x00026840
        /*02b4*/ 	.short	0x010a
        /*02b6*/ 	.byte	0x3f
	.zero		1


	//   ....[19]....
        /*02b8*/ 	.word	0x00009ad0
        /*02bc*/ 	.word	0x0000000f
        /*02c0*/ 	.word	0x00026828
        /*02c4*/ 	.short	0x010a
        /*02c6*/ 	.byte	0x3f
	.zero		1


	//   ....[20]....
        /*02c8*/ 	.word	0x00009e10
        /*02cc*/ 	.word	0x0000000f
        /*02d0*/ 	.word	0x00026848
        /*02d4*/ 	.short	0x010a
        /*02d6*/ 	.byte	0x3f
	.zero		1


	//   ....[21]....
        /*02d8*/ 	.word	0x0000a0f0
        /*02dc*/ 	.word	0x0000000f
        /*02e0*/ 	.word	0x00026820
        /*02e4*/ 	.short	0x010a
        /*02e6*/ 	.byte	0x3f
	.zero		1


	//   ....[22]....
        /*02e8*/ 	.word	0x0000a4a0
        /*02ec*/ 	.word	0x0000000f
        /*02f0*/ 	.word	0x00026840
        /*02f4*/ 	.short	0x010a
        /*02f6*/ 	.byte	0x3f
	.zero		1


	//   ....[23]....
        /*02f8*/ 	.word	0x0000a7b0
        /*02fc*/ 	.word	0x0000000f
        /*0300*/ 	.word	0x00026828
        /*0304*/ 	.short	0x010a
        /*0306*/ 	.byte	0x3f
	.zero		1


	//   ....[24]....
        /*0308*/ 	.word	0x0000ab30
        /*030c*/ 	.word	0x00000003
        /*0310*/ 	.word	0x00026840
        /*0314*/ 	.short	0x010a
        /*0316*/ 	.byte	0x3f
	.zero		1


	//   ....[25]....
        /*0318*/ 	.word	0x0000b000
        /*031c*/ 	.word	0x00000007
        /*0320*/ 	.word	0x00000000
        /*0324*/ 	.short	0x010a
        /*0326*/ 	.byte	0x3f
	.zero		1


	//   ....[26]....
        /*0328*/ 	.word	0x0000b050
        /*032c*/ 	.word	0x00000003
        /*0330*/ 	.word	0x00000000
        /*0334*/ 	.short	0x010a
        /*0336*/ 	.byte	0x3f
	.zero		1


	//   ....[27]....
        /*0338*/ 	.word	0x0000b0b0
        /*033c*/ 	.word	0x00000005
        /*0340*/ 	.word	0x00000000
        /*0344*/ 	.short	0x010a
        /*0346*/ 	.byte	0x3f
	.zero		1


	//   ....[28]....
        /*0348*/ 	.word	0x0000b0e0
        /*034c*/ 	.word	0x00000003
        /*0350*/ 	.word	0x00000000
        /*0354*/ 	.short	0x010a
        /*0356*/ 	.byte	0x3f
	.zero		1


	//   ....[29]....
        /*0358*/ 	.word	0x0000b1c0
        /*035c*/ 	.word	0x000000ed
        /*0360*/ 	.word	0x00026800
        /*0364*/ 	.short	0x010a
        /*0366*/ 	.byte	0x3f
	.zero		1


	//   ....[30]....
        /*0368*/ 	.word	0x0000b220
        /*036c*/ 	.word	0x00000005
        /*0370*/ 	.word	0x00026810
        /*0374*/ 	.short	0x010a
        /*0376*/ 	.byte	0x3f
	.zero		1


	//   ....[31]....
        /*0378*/ 	.word	0x0000b280
        /*037c*/ 	.word	0x00000079
        /*0380*/ 	.word	0x00026830
        /*0384*/ 	.short	0x010a
        /*0386*/ 	.byte	0x3f
	.zero		1


	//   ....[32]....
        /*0388*/ 	.word	0x0000b500
        /*038c*/ 	.word	0x0000000f
        /*0390*/ 	.word	0x00026820
        /*0394*/ 	.short	0x010a
        /*0396*/ 	.byte	0x3f
	.zero		1


	//   ....[33]....
        /*0398*/ 	.word	0x0000b550
        /*039c*/ 	.word	0x0000000f
        /*03a0*/ 	.word	0x00026840
        /*03a4*/ 	.short	0x010a
        /*03a6*/ 	.byte	0x3f
	.zero		1


	//   ....[34]....
        /*03a8*/ 	.word	0x0000b5a0
        /*03ac*/ 	.word	0x0000000f
        /*03b0*/ 	.word	0x00026828
        /*03b4*/ 	.short	0x010a
        /*03b6*/ 	.byte	0x3f
	.zero		1


	//   ....[35]....
        /*03b8*/ 	.word	0x0000b5f0
        /*03bc*/ 	.word	0x0000000f
        /*03c0*/ 	.word	0x00026848
        /*03c4*/ 	.short	0x010a
        /*03c6*/ 	.byte	0x3f
	.zero		1


	//   ....[36]....
        /*03c8*/ 	.word	0x0000b650
        /*03cc*/ 	.word	0x0000000f
        /*03d0*/ 	.word	0x00026820
        /*03d4*/ 	.short	0x010a
        /*03d6*/ 	.byte	0x3f
	.zero		1


	//   ....[37]....
        /*03d8*/ 	.word	0x0000b6a0
        /*03dc*/ 	.word	0x0000000f
        /*03e0*/ 	.word	0x00026840
        /*03e4*/ 	.short	0x010a
        /*03e6*/ 	.byte	0x3f
	.zero		1


	//   ....[38]....
        /*03e8*/ 	.word	0x0000b6f0
        /*03ec*/ 	.word	0x0000000f
        /*03f0*/ 	.word	0x00026828
        /*03f4*/ 	.short	0x010a
        /*03f6*/ 	.byte	0x3f
	.zero		1


	//   ....[39]....
        /*03f8*/ 	.word	0x0000b740
        /*03fc*/ 	.word	0x00000003
        /*0400*/ 	.word	0x00026840
        /*0404*/ 	.short	0x010a
        /*0406*/ 	.byte	0x3f
	.zero		1


	//   ....[40]....
        /*0408*/ 	.word	0x0000b810
        /*040c*/ 	.word	0x00000007
        /*0410*/ 	.word	0x00000000
        /*0414*/ 	.short	0x010a
        /*0416*/ 	.byte	0x3f
	.zero		1


	//   ....[41]....
        /*0418*/ 	.word	0x0000b860
        /*041c*/ 	.word	0x00000003
        /*0420*/ 	.word	0x00000000
        /*0424*/ 	.short	0x010a
        /*0426*/ 	.byte	0x3f
	.zero		1


	//   ....[42]....
        /*0428*/ 	.word	0x0000b8b0
        /*042c*/ 	.word	0x00000005
        /*0430*/ 	.word	0x00000000
        /*0434*/ 	.short	0x010a
        /*0436*/ 	.byte	0x3f
	.zero		1


	//----- nvinfo : EIATTR_NUM_MBARRIERS
	.align		4
.L_607:
        /*0438*/ 	.byte	0x03, 0x38
        /*043a*/ 	.short	0x0009


	//----- nvinfo : EIATTR_EXIT_INSTR_OFFSETS
	.align		4
        /*043c*/ 	.byte	0x04, 0x1c
        /*043e*/ 	.short	(.L_609 - .L_608)


	//   ....[0]....
.L_608:
        /*0440*/ 	.word	0x0000b130


	//----- nvinfo : EIATTR_MAX_THREADS
	.align		4
.L_609:
        /*0444*/ 	.byte	0x04, 0x05
        /*0446*/ 	.short	(.L_611 - .L_610)
.L_610:
        /*0448*/ 	.word	0x00000180
        /*044c*/ 	.word	0x00000001
        /*0450*/ 	.word	0x00000001


	//----- nvinfo : EIATTR_CRS_STACK_SIZE
	.align		4
.L_611:
        /*0454*/ 	.byte	0x04, 0x1e
        /*0456*/ 	.short	(.L_613 - .L_612)
.L_612:
        /*0458*/ 	.word	0x00000000


	//----- nvinfo : EIATTR_CBANK_PARAM_SIZE
	.align		4
.L_613:
        /*045c*/ 	.byte	0x03, 0x19
        /*045e*/ 	.short	0x06f0


	//----- nvinfo : EIATTR_PARAM_CBANK
	.align		4
        /*0460*/ 	.byte	0x04, 0x0a
        /*0462*/ 	.short	(.L_615 - .L_614)
	.align		4
.L_614:
        /*0464*/ 	.word	index@(.nv.constant0._ZN7cutlass13device_kernelIN5flash11enable_sm90INS1_16FlashAttnBwdSm90INS1_25CollectiveMainloopBwdSm90ILi2ELi2ELi2EN4cute5tupleIJNS5_1CILi1EEES8_S8_EEENS6_IJNS7_ILi64EEENS7_ILi128EEENS7_ILi96EEEEEENS_10bfloat16_tEfNS_4arch4Sm90ELb0ELb1ELb1ELb1ELb1ELb1ELb0ELb0ELi2ELi1ELi2ELi1ELb1EEENS1_24CollectiveEpilogueBwdGQAISD_fSG_Li256ELb1ELb1EEENS1_19SingleTileSchedulerILb1ELb0ELb0ELi128EEEEEEEEEvNT_6ParamsE)
        /*0468*/ 	.short	0x0210
        /*046a*/ 	.short	0x06f0


	//----- nvinfo : EIATTR_SW_WAR
	.align		4
.L_615:
        /*046c*/ 	.byte	0x04, 0x36
        /*046e*/ 	.short	(.L_617 - .L_616)
.L_616:
        /*0470*/ 	.word	0x00000008
.L_617:


//--------------------- .nv.info._ZN7cutlass13device_kernelIN5flash11enable_sm90INS1_16FlashAttnBwdSm90INS1_25CollectiveMainloopBwdSm90ILi2ELi2ELi2EN4cute5tupleIJNS5_1CILi1EEES8_S8_EEENS6_IJNS7_ILi64EEENS7_ILi128EEENS7_ILi96EEEEEENS_10bfloat16_tEfNS_4arch4Sm90ELb1ELb0ELb1ELb0ELb0ELb1ELb0ELb0ELi2ELi1ELi2ELi1ELb1EEENS1_21CollectiveEpilogueBwdISD_SE_SG_Li256ELb0ELb0ELi1EEENS1_25SingleTileBwdLPTSchedulerILb0ELi128ELb0EEEEEEEEEvNT_6ParamsE --------------------------
	.section	.nv.info._ZN7cutlass13device_kernelIN5flash11enable_sm90INS1_16FlashAttnBwdSm90INS1_25CollectiveMainloopBwdSm90ILi2ELi2ELi2EN4cute5tupleIJNS5_1CILi1EEES8_S8_EEENS6_IJNS7_ILi64EEENS7_ILi128EEENS7_ILi96EEEEEENS_10bfloat16_tEfNS_4arch4Sm90ELb1ELb0ELb1ELb0ELb0ELb1ELb0ELb0ELi2ELi1ELi2ELi1ELb1EEENS1_21CollectiveEpilogueBwdISD_SE_SG_Li256ELb0ELb0ELi1EEENS1_25SingleTileBwdLPTSchedulerILb0ELi128ELb0EEEEEEEEEvNT_6ParamsE,"",@"SHT_CUDA_INFO"
	.sectionflags	@""
	.align	4


	//----- nvinfo : EIATTR_CUDA_API_VERSION
	.align		4
        /*0000*/ 	.byte	0x04, 0x37
        /*0002*/ 	.short	(.L_619 - .L_618)
.L_618:
        /*0004*/ 	.word	0x00000082


	//----- nvinfo : EIATTR_KPARAM_INFO
	.align		4
.L_619:
        /*0008*/ 	.byte	0x04, 0x17
        /*000a*/ 	.short	(.L_621 - .L_620)
.L_620:
        /*000c*/ 	.word	0x00000000
        /*0010*/ 	.short	0x0000
        /*0012*/ 	.short	0x0070
        /*0014*/ 	.byte	0x00, 0xf0, 0x01, 0x24


	//----- nvinfo : EIATTR_SPARSE_MMA_MASK
	.align		4
.L_621:
        /*0018*/ 	.byte	0x03, 0x50
        /*001a*/ 	.short	0x0000


	//----- nvinfo : EIATTR_MAXREG_COUNT
	.align		4
        /*001c*/ 	.byte	0x03, 0x1b
        /*001e*/ 	.short	0x00a8


	//----- nvinfo : EIATTR_NUM_BARRIERS
	.align		4
        /*0020*/ 	.byte	0x02, 0x4c
        /*0022*/ 	.byte	0x10
	.zero		1


	//----- nvinfo : EIATTR_EXTERNS
	.align		4
        /*0024*/ 	.byte	0x04, 0x0f
        /*0026*/ 	.short	(.L_623 - .L_622)


	//   ....[0]....
	.align		4
.L_622:
        /*0028*/ 	.word	index@(__assertfail)


	//----- nvinfo : EIATTR_ANNOTATIONS
	.align		4
.L_623:
        /*002c*/ 	.byte	0x04, 0x55
        /*002e*/ 	.short	(.L_625 - .L_624)


	//   ....[0]....
.L_624:
        /*0030*/ 	.word	0x00000001
        /*0034*/ 	.byte	0x30, 0x81, 0x00, 0x00, 0x01, 0x00, 0x00, 0x00, 0xe0, 0x8d, 0x00, 0x00


	//----- nvinfo : EIATTR_MERCURY_ISA_VERSION
	.align		4
.L_625:
        /*0040*/ 	.byte	0x03, 0x5f
        /*0042*/ 	.short	0x0101


	//----- nvinfo : EIATTR_INT_WARP_WIDE_INSTR_OFFSETS
	.align		4
        /*0044*/ 	.byte	0x04, 0x31
        /*0046*/ 	.short	(.L_627 - .L_626)


	//   ....[0]....
.L_626:
        /*0048*/ 	.word	0x000001f0


	//   ....[1]....
        /*004c*/ 	.word	0x00000220


	//----- nvinfo : EIATTR_COOP_GROUP_MASK_REGIDS
	.align		4
.L_627:
        /*0050*/ 	.byte	0x04, 0x29
        /*0052*/ 	.short	(.L_629 - .L_628)


	//   ....[0]....
.L_628:
        /*0054*/ 	.word	0xffffffff


	//   ....[1]....
        /*0058*/ 	.word	0xffffffff


	//   ....[2]....
        /*005c*/ 	.word	0xffffffff


	//   ....[3]....
        /*0060*/ 	.word	0xffffffff


	//   ....[4]....
        /*0064*/ 	.word	0xffffffff


	//   ....[5]....
        /*0068*/ 	.word	0xffffffff


	//   ....[6]....
        /*006c*/ 	.word	0xffffffff


	//   ....[7]....
        /*0070*/ 	.word	0xffffffff


	//   ....[8]....
        /*0074*/ 	.word	0x0500000f


	//----- nvinfo : EIATTR_COOP_GROUP_INSTR_OFFSETS
	.align		4
.L_629:
        /*0078*/ 	.byte	0x04, 0x28
        /*007a*/ 	.short	(.L_631 - .L_630)


	//   ....[0]....
.L_630:
        /*007c*/ 	.word	0x00000070


	//   ....[1]....
        /*0080*/ 	.word	0x00000200


	//   ....[2]....
        /*0084*/ 	.word	0x00000250


	//   ....[3]....
        /*0088*/ 	.word	0x00000440


	//   ....[4]....
        /*008c*/ 	.word	0x00000670


	//   ....[5]....
        /*0090*/ 	.word	0x00001230


	//   ....[6]....
        /*0094*/ 	.word	0x00005730


	//   ....[7]....
        /*0098*/ 	.word	0x00006460


	//   ....[8]....
        /*009c*/ 	.word	0x00009b00


	//----- nvinfo : EIATTR_REG_RECONFIG
	.align		4
.L_631:
        /*00a0*/ 	.byte	0x01, 0x54
	.zero		2


	//----- nvinfo : EIATTR_SYSCALL_OFFSETS
	.align		4
        /*00a4*/ 	.byte	0x04, 0x46
        /*00a6*/ 	.short	(.L_633 - .L_632)


	//   ....[0]....
.L_632:
        /*00a8*/ 	.word	0x00000e90


	//   ....[1]....
        /*00ac*/ 	.word	0x00000f80


	//   ....[2]....
        /*00b0*/ 	.word	0x000010e0


	//   ....[3]....
        /*00b4*/ 	.word	0x000011d0


	//   ....[4]....
        /*00b8*/ 	.word	0x00001450


	//   ....[5]....
        /*00bc*/ 	.word	0x00004f60


	//   ....[6]....
        /*00c0*/ 	.word	0x000050a0


	//   ....[7]....
        /*00c4*/ 	.word	0x000051c0


	//   ....[8]....
        /*00c8*/ 	.word	0x000052e0


	//----- nvinfo : EIATTR_MBARRIER_INSTR_OFFSETS
	.align		4
.L_633:
        /*00cc*/ 	.byte	0x04, 0x39
        /*00ce*/ 	.short	(.L_635 - .L_634)


	//   ....[0]....
.L_634:
        /*00d0*/ 	.word	0x000002f0
        /*00d4*/ 	.word	0x000000ff
        /*00d8*/ 	.word	0x00026800
        /*00dc*/ 	.short	0x0100
        /*00de*/ 	.byte	0x06
	.zero		1


	//   ....[1]....
        /*00e0*/ 	.word	0x000003f0
        /*00e4*/ 	.word	0x000000ff
        /*00e8*/ 	.word	0x00026810
        /*00ec*/ 	.short	0x0100
        /*00ee*/ 	.byte	0x08
	.zero		1


	//   ....[2]....
        /*00f0*/ 	.word	0x00000400
        /*00f4*/ 	.word	0x000000ff
        /*00f8*/ 	.word	0x00026820
        /*00fc*/ 	.short	0x0100
        /*00fe*/ 	.byte	0x08
	.zero		1


	//   ....[3]....
        /*0100*/ 	.word	0x00000410
        /*0104*/ 	.word	0x000000ff
        /*0108*/ 	.word	0x00026818
        /*010c*/ 	.short	0x0100
        /*010e*/ 	.byte	0x08
	.zero		1


	//   ....[4]....
        /*0110*/ 	.word	0x00000420
        /*0114*/ 	.word	0x000000ff
        /*0118*/ 	.word	0x00026828
        /*011c*/ 	.short	0x0100
        /*011e*/ 	.byte	0x08
	.zero		1


	//   ....[5]....
        /*0120*/ 	.word	0x00000550
        /*0124*/ 	.word	0x000000ff
        /*0128*/ 	.word	0x00026830
        /*012c*/ 	.short	0x0100
        /*012e*/ 	.byte	0x08
	.zero		1


	//   ....[6]....
        /*0130*/ 	.word	0x00000560
        /*0134*/ 	.word	0x000000ff
        /*0138*/ 	.word	0x00026840
        /*013c*/ 	.short	0x0100
        /*013e*/ 	.byte	0x08
	.zero		1


	//   ....[7]....
        /*0140*/ 	.word	0x00000570
        /*0144*/ 	.word	0x000000ff
        /*0148*/ 	.word	0x00026838
        /*014c*/ 	.short	0x0100
        /*014e*/ 	.byte	0x08
	.zero		1


	//   ....[8]....
        /*0150*/ 	.word	0x00000580
        /*0154*/ 	.word	0x000000ff
        /*0158*/ 	.word	0x00026848
        /*015c*/ 	.short	0x0100
        /*015e*/ 	.byte	0x08
	.zero		1


	//   ....[9]....
        /*0160*/ 	.word	0x00001270
        /*0164*/ 	.word	0x000000eb
        /*0168*/ 	.word	0x00026800
        /*016c*/ 	.short	0x010a
        /*016e*/ 	.byte	0x3f
	.zero		1


	//   ....[10]....
        /*0170*/ 	.word	0x00001310
        /*0174*/ 	.word	0x000000eb
        /*0178*/ 	.word	0x00026800
        /*017c*/ 	.short	0x010a
        /*017e*/ 	.byte	0x3f
	.zero		1


	//   ....[11]....
        /*0180*/ 	.word	0x00001ca0
        /*0184*/ 	.word	0x000000ff
        /*0188*/ 	.word	0x00026810
        /*018c*/ 	.short	0x010a
        /*018e*/ 	.byte	0x09
	.zero		1


	//   ....[12]....
        /*0190*/ 	.word	0x00001ce0
        /*0194*/ 	.word	0x000000ff
        /*0198*/ 	.word	0x00026810
        /*019c*/ 	.short	0x010a
        /*019e*/ 	.byte	0x09
	.zero		1


	//   ....[13]....
        /*01a0*/ 	.word	0x00002120
        /*01a4*/ 	.word	0x000000ff
        /*01a8*/ 	.word	0x00026830
        /*01ac*/ 	.short	0x010a
        /*01ae*/ 	.byte	0x09
	.zero		1


	//   ....[14]....
        /*01b0*/ 	.word	0x00002450
        /*01b4*/ 	.word	0x000000ff
        /*01b8*/ 	.word	0x00026830
        /*01bc*/ 	.short	0x010a
        /*01be*/ 	.byte	0x09
	.zero		1


	//   ....[15]....
        /*01c0*/ 	.word	0x00004780
        /*01c4*/ 	.word	0x000000ff
        /*01c8*/ 	.word	0x00000000
        /*01cc*/ 	.short	0x0101
        /*01ce*/ 	.byte	0x0c
	.zero		1


	//   ....[16]....
        /*01d0*/ 	.word	0x00004a90
        /*01d4*/ 	.word	0x000000ff
        /*01d8*/ 	.word	0x00000000
        /*01dc*/ 	.short	0x0101
        /*01de*/ 	.byte	0x09
	.zero		1


	//   ....[17]....
        /*01e0*/ 	.word	0x000078b0
        /*01e4*/ 	.word	0x00000010
        /*01e8*/ 	.word	0x00026820
        /*01ec*/ 	.short	0x010a
        /*01ee*/ 	.byte	0x3f
	.zero		1


	//   ....[18]....
        /*01f0*/ 	.word	0x000081c0
        /*01f4*/ 	.word	0x00000010
        /*01f8*/ 	.word	0x00026840
        /*01fc*/ 	.short	0x010a
        /*01fe*/ 	.byte	0x3f
	.zero		1


	//   ....[19]....
        /*0200*/ 	.word	0x000084d0
        /*0204*/ 	.word	0x00000010
        /*0208*/ 	.word	0x00026828
        /*020c*/ 	.short	0x010a
        /*020e*/ 	.byte	0x3f
	.zero		1


	//   ....[20]....
        /*0210*/ 	.word	0x000087e0
        /*0214*/ 	.word	0x00000010
        /*0218*/ 	.word	0x00026848
        /*021c*/ 	.short	0x010a
        /*021e*/ 	.byte	0x3f
	.zero		1


	//   ....[21]....
        /*0220*/ 	.word	0x00008aa0
        /*0224*/ 	.word	0x00000010
        /*0228*/ 	.word	0x00026820
        /*022c*/ 	.short	0x010a
        /*022e*/ 	.byte	0x3f
	.zero		1


	//   ....[22]....
        /*0230*/ 	.word	0x00008e40
        /*0234*/ 	.word	0x00000010
        /*0238*/ 	.word	0x00026840
        /*023c*/ 	.short	0x010a
        /*023e*/ 	.byte	0x3f
	.zero		1


	//   ....[23]....
        /*0240*/ 	.word	0x00009120
        /*0244*/ 	.word	0x00000010
        /*0248*/ 	.word	0x00026828
        /*024c*/ 	.short	0x010a
        /*024e*/ 	.byte	0x3f
	.zero		1


	//   ....[24]....
        /*0250*/ 	.word	0x000094b0
        /*0254*/ 	.word	0x00000003
        /*0258*/ 	.word	0x00026840
        /*025c*/ 	.short	0x010a
        /*025e*/ 	.byte	0x3f
	.zero		1


	//   ....[25]....
        /*0260*/ 	.word	0x00009960
        /*0264*/ 	.word	0x00000006
        /*0268*/ 	.word	0x00000000
        /*026c*/ 	.short	0x010a
        /*026e*/ 	.byte	0x3f
	.zero		1


	//   ....[26]....
        /*0270*/ 	.word	0x000099c0
        /*0274*/ 	.word	0x00000003
        /*0278*/ 	.word	0x00000000
        /*027c*/ 	.short	0x010a
        /*027e*/ 	.byte	0x3f
	.zero		1


	//   ....[27]....
        /*0280*/ 	.word	0x00009a20
        /*0284*/ 	.word	0x00000000
        /*0288*/ 	.word	0x00000000
        /*028c*/ 	.short	0x010a
        /*028e*/ 	.byte	0x3f
	.zero		1


	//   ....[28]....
        /*0290*/ 	.word	0x00009a50
        /*0294*/ 	.word	0x00000003
        /*0298*/ 	.word	0x00000000
        /*029c*/ 	.short	0x010a
        /*029e*/ 	.byte	0x3f
	.zero		1


	//   ....[29]....
        /*02a0*/ 	.word	0x00009b30
        /*02a4*/ 	.word	0x000000eb
        /*02a8*/ 	.word	0x00026800
        /*02ac*/ 	.short	0x010a
        /*02ae*/ 	.byte	0x3f
	.zero		1


	//   ....[30]....
        /*02b0*/ 	.word	0x00009b90
        /*02b4*/ 	.word	0x00000005
        /*02b8*/ 	.word	0x00026810
        /*02bc*/ 	.short	0x010a
        /*02be*/ 	.byte	0x3f
	.zero		1


	//   ....[31]....
        /*02c0*/ 	.word	0x00009bf0
        /*02c4*/ 	.word	0x00000079
        /*02c8*/ 	.word	0x00026830
        /*02cc*/ 	.short	0x010a
        /*02ce*/ 	.byte	0x3f
	.zero		1


	//   ....[32]....
        /*02d0*/ 	.word	0x00009c40
        /*02d4*/ 	.word	0x00000010
        /*02d8*/ 	.word	0x00026820
        /*02dc*/ 	.short	0x010a
        /*02de*/ 	.byte	0x3f
	.zero		1


	//   ....[33]....
        /*02e0*/ 	.word	0x00009c90
        /*02e4*/ 	.word	0x00000010
        /*02e8*/ 	.word	0x00026840
        /*02ec*/ 	.short	0x010a
        /*02ee*/ 	.byte	0x3f
	.zero		1


	//   ....[34]....
        /*02f0*/ 	.word	0x00009ce0
        /*02f4*/ 	.word	0x00000010
        /*02f8*/ 	.word	0x00026828
        /*02fc*/ 	.short	0x010a
        /*02fe*/ 	.byte	0x3f
	.zero		1


	//   ....[35]....
        /*0300*/ 	.word	0x00009d30
        /*0304*/ 	.word	0x00000010
        /*0308*/ 	.word	0x00026848
        /*030c*/ 	.short	0x010a
        /*030e*/ 	.byte	0x3f
	.zero		1


	//   ....[36]....
        /*0310*/ 	.word	0x00009d90
        /*0314*/ 	.word	0x00000010
        /*0318*/ 	.word	0x00026820
        /*031c*/ 	.short	0x010a
        /*031e*/ 	.byte	0x3f
	.zero		1


	//   ....[37]....
        /*0320*/ 	.word	0x00009de0
        /*0324*/ 	.word	0x00000010
        /*0328*/ 	.word	0x00026840
        /*032c*/ 	.short	0x010a
        /*032e*/ 	.byte	0x3f
	.zero		1


	//   ....[38]....
        /*0330*/ 	.word	0x00009e30
        /*0334*/ 	.word	0x00000010
        /*0338*/ 	.word	0x00026828
        /*033c*/ 	.short	0x010a
        /*033e*/ 	.byte	0x3f
	.zero		1


	//   ....[39]....
        /*0340*/ 	.word	0x00009e80
        /*0344*/ 	.word	0x00000003
        /*0348*/ 	.word	0x00026840
        /*034c*/ 	.short	0x010a
        /*034e*/ 	.byte	0x3f
	.zero		1


	//   ....[40]....
        /*0350*/ 	.word	0x00009f50
        /*0354*/ 	.word	0x00000006
        /*0358*/ 	.word	0x00000000
        /*035c*/ 	.short	0x010a
        /*035e*/ 	.byte	0x3f
	.zero		1


	//   ....[41]....
        /*0360*/ 	.word	0x00009fa0
        /*0364*/ 	.word	0x00000003
        /*0368*/ 	.word	0x00000000
        /*036c*/ 	.short	0x010a
        /*036e*/ 	.byte	0x3f
	.zero		1


	//   ....[42]....
        /*0370*/ 	.word	0x00009ff0
        /*0374*/ 	.word	0x00000000
        /*0378*/ 	.word	0x00000000
        /*037c*/ 	.short	0x010a
        /*037e*/ 	.byte	0x3f
	.zero		1


	//----- nvinfo : EIATTR_NUM_MBARRIERS
	.align		4
.L_635:
        /*0380*/ 	.byte	0x03, 0x38
        /*0382*/ 	.short	0x0009


	//----- nvinfo : EIATTR_EXIT_INSTR_OFFSETS
	.align		4
        /*0384*/ 	.byte	0x04, 0x1c
        /*0386*/ 	.short	(.L_637 - .L_636)


	//   ....[0]....
.L_636:
        /*0388*/ 	.word	0x00000920


	//   ....[1]....
        /*038c*/ 	.word	0x00005c30


	//   ....[2]....
        /*0390*/ 	.word	0x00006410


	//   ....[3]....
        /*0394*/ 	.word	0x00009aa0


	//----- nvinfo : EIATTR_MAX_THREADS
	.align		4
.L_637:
        /*0398*/ 	.byte	0x04, 0x05
        /*039a*/ 	.short	(.L_639 - .L_638)
.L_638:
        /*039c*/ 	.word	0x00000180
        /*03a0*/ 	.word	0x00000001
        /*03a4*/ 	.word	0x00000001


	//----- nvinfo : EIATTR_CRS_STACK_SIZE
	.align		4
.L_639:
        /*03a8*/ 	.byte	0x04, 0x1e
        /*03aa*/ 	.short	(.L_641 - .L_640)
.L_640:
        /*03ac*/ 	.word	0x00000000


	//----- nvinfo : EIATTR_CBANK_PARAM_SIZE
	.align		4
.L_641:
        /*03b0*/ 	.byte	0x03, 0x19
        /*03b2*/ 	.short	0x0970


	//----- nvinfo : EIATTR_PARAM_CBANK
	.align		4
        /*03b4*/ 	.byte	0x04, 0x0a
        /*03b6*/ 	.short	(.L_643 - .L_642)
	.align		4
.L_642:
        /*03b8*/ 	.word	index@(.nv.constant0._ZN7cutlass13device_kernelIN5flash11enable_sm90INS1_16FlashAttnBwdSm90INS1_25CollectiveMainloopBwdSm90ILi2ELi2ELi2EN4cute5tupleIJNS5_1CILi1EEES8_S8_EEENS6_IJNS7_ILi64EEENS7_ILi128EEENS7_ILi96EEEEEENS_10bfloat16_tEfNS_4arch4Sm90ELb1ELb0ELb1ELb0ELb0ELb1ELb0ELb0ELi2ELi1ELi2ELi1ELb1EEENS1_21CollectiveEpilogueBwdISD_SE_SG_Li256ELb0ELb0ELi1EEENS1_25SingleTileBwdLPTSchedulerILb0ELi128ELb0EEEEEEEEEvNT_6ParamsE)
        /*03bc*/ 	.short	0x0210
        /*03be*/ 	.short	0x0970


	//----- nvinfo : EIATTR_SW_WAR
	.align		4
.L_643:
        /*03c0*/ 	.byte	0x04, 0x36
        /*03c2*/ 	.short	(.L_645 - .L_644)
.L_644:
        /*03c4*/ 	.word	0x00000008
.L_645:


//--------------------- .nv.info._ZN7cutlass13device_kernelIN5flash11enable_sm90INS1_16FlashAttnBwdSm90INS1_25CollectiveMainloopBwdSm90ILi2ELi2ELi2EN4cute5tupleIJNS5_1CILi1EEES8_S8_EEENS6_IJNS7_ILi64EEENS7_ILi128EEENS7_ILi96EEEEEENS_10bfloat16_tEfNS_4arch4Sm90ELb1ELb0ELb1ELb0ELb1ELb1ELb0ELb0ELi2ELi1ELi2ELi1ELb1EEENS1_21CollectiveEpilogueBwdISD_SE_SG_Li256ELb0ELb0ELi1EEENS1_25SingleTileBwdLPTSchedulerILb0ELi128ELb1EEEEEEEEEvNT_6ParamsE --------------------------
	.section	.nv.info._ZN7cutlass13device_kernelIN5flash11enable_sm90INS1_16FlashAttnBwdSm90INS1_25CollectiveMainloopBwdSm90ILi2ELi2ELi2EN4cute5tupleIJNS5_1CILi1EEES8_S8_EEENS6_IJNS7_ILi64EEENS7_ILi128EEENS7_ILi96EEEEEENS_10bfloat16_tEfNS_4arch4Sm90ELb1ELb0ELb1ELb0ELb1ELb1ELb0ELb0ELi2ELi1ELi2ELi1ELb1EEENS1_21CollectiveEpilogueBwdISD_SE_SG_Li256ELb0ELb0ELi1EEENS1_25SingleTileBwdLPTSchedulerILb0ELi128ELb1EEEEEEEEEvNT_6ParamsE,"",@"SHT_CUDA_INFO"
	.sectionflags	@""
	.align	4


	//----- nvinfo : EIATTR_CUDA_API_VERSION
	.align		4
        /*0000*/ 	.byte	0x04, 0x37
        /*0002*/ 	.short	(.L_647 - .L_646)
.L_646:
        /*0004*/ 	.word	0x00000082


	//----- nvinfo : EIATTR_KPARAM_INFO
	.align		4
.L_647:
        /*0008*/ 	.byte	0x04, 0x17
        /*000a*/ 	.short	(.L_649 - .L_648)
.L_648:
        /*000c*/ 	.word	0x00000000
        /*0010*/ 	.short	0x0000
        /*0012*/ 	.short	0x0070
        /*0014*/ 	.byte	0x00, 0xf0, 0x01, 0x24


	//----- nvinfo : EIATTR_SPARSE_MMA_MASK
	.align		4
.L_649:
        /*0018*/ 	.byte	0x03, 0x50
        /*001a*/ 	.short	0x0000


	//----- nvinfo : EIATTR_MAXREG_COUNT
	.align		4
        /*001c*/ 	.byte	0x03, 0x1b
        /*001e*/ 	.short	0x00a8


	//----- nvinfo : EIATTR_NUM_BARRIERS
	.align		4
        /*0020*/ 	.byte	0x02, 0x4c
        /*0022*/ 	.byte	0x10
	.zero		1


	//----- nvinfo : EIATTR_EXTERNS
	.align		4
        /*0024*/ 	.byte	0x04, 0x0f
        /*0026*/ 	.short	(.L_651 - .L_650)


	//   ....[0]....
	.align		4
.L_650:
        /*0028*/ 	.word	index@(__assertfail)


	//----- nvinfo : EIATTR_ANNOTATIONS
	.align		4
.L_651:
        /*002c*/ 	.byte	0x04, 0x55
        /*002e*/ 	.short	(.L_653 - .L_652)


	//   ....[0]....
.L_652:
        /*0030*/ 	.word	0x00000001
        /*0034*/ 	.byte	0x90, 0x8b, 0x00, 0x00, 0x01, 0x00, 0x00, 0x00, 0x40, 0x98, 0x00, 0x00


	//----- nvinfo : EIATTR_MERCURY_ISA_VERSION
	.align		4
.L_653:
        /*0040*/ 	.byte	0x03, 0x5f
        /*0042*/ 	.short	0x0101


	//----- nvinfo : EIATTR_INT_WARP_WIDE_INSTR_OFFSETS
	.align		4
        /*0044*/ 	.byte	0x04, 0x31
        /*0046*/ 	.short	(.L_655 - .L_654)


	//   ....[0]....
.L_654:
        /*0048*/ 	.word	0x000001f0


	//   ....[1]....
        /*004c*/ 	.word	0x00000220


	//   ....[2]....
        /*0050*/ 	.word	0x00007090


	//   ....[3]....
        /*0054*/ 	.word	0x00007700


	//   ....[4]....
        /*0058*/ 	.word	0x00007c20


	//----- nvinfo : EIATTR_COOP_GROUP_MASK_REGIDS
	.align		4
.L_655:
        /*005c*/ 	.byte	0x04, 0x29
        /*005e*/ 	.short	(.L_657 - .L_656)


	//   ....[0]....
.L_656:
        /*0060*/ 	.word	0xffffffff


	//   ....[1]....
        /*0064*/ 	.word	0xffffffff


	//   ....[2]....
        /*0068*/ 	.word	0xffffffff


	//   ....[3]....
        /*006c*/ 	.word	0xffffffff


	//   ....[4]....
        /*0070*/ 	.word	0xffffffff


	//   ....[5]....
        /*0074*/ 	.word	0xffffffff


	//   ....[6]....
        /*0078*/ 	.word	0xffffffff


	//   ....[7]....
        /*007c*/ 	.word	0xffffffff


	//   ....[8]....
        /*0080*/ 	.word	0xffffffff


	//   ....[9]....
        /*0084*/ 	.word	0xffffffff


	//   ....[10]....
        /*0088*/ 	.word	0xffffffff


	//   ....[11]....
        /*008c*/ 	.word	0xffffffff


	//   ....[12]....
        /*0090*/ 	.word	0xffffffff


	//   ....[13]....
        /*0094*/ 	.word	0xffffffff


	//   ....[14]....
        /*0098*/ 	.word	0x0500000f


	//   ....[15]....
        /*009c*/ 	.word	0x0500000f


	//   ....[16]....
        /*00a0*/ 	.word	0x0500000f


	//   ....[17]....
        /*00a4*/ 	.word	0x0500000f


	//----- nvinfo : EIATTR_COOP_GROUP_INSTR_OFFSETS
	.align		4
.L_657:
        /*00a8*/ 	.byte	0x04, 0x28
        /*00aa*/ 	.short	(.L_659 - .L_658)


	//   ....[0]....
.L_658:
        /*00ac*/ 	.word	0x00000070


	//   ....[1]....
        /*00b0*/ 	.word	0x00000200


	//   ....[2]....
        /*00b4*/ 	.word	0x00000250


	//   ....[3]....
        /*00b8*/ 	.word	0x00000440


	//   ....[4]....
        /*00bc*/ 	.word	0x00000680


	//   ....[5]....
        /*00c0*/ 	.word	0x00001270


	//   ....[6]....
        /*00c4*/ 	.word	0x00005750


	//   ....[7]....
        /*00c8*/ 	.word	0x000064c0


	//   ....[8]....
        /*00cc*/ 	.word	0x00006c90


	//   ....[9]....
        /*00d0*/ 	.word	0x00006fc0


	//   ....[10]....
        /*00d4*/ 	.word	0x00007380


	//   ....[11]....
        /*00d8*/ 	.word	0x00007630


	//   ....[12]....
        /*00dc*/ 	.word	0x000078e0


	//   ....[13]....
        /*00e0*/ 	.word	0x00007b50


	//   ....[14]....
        /*00e4*/ 	.word	0x0000a560


	//   ....[15]....
        /*00e8*/ 	.word	0x0000a6d0


	//   ....[16]....
        /*00ec*/ 	.word	0x0000a740


	//   ....[17]....
        /*00f0*/ 	.word	0x0000a7b0


	//----- nvinfo : EIATTR_REG_RECONFIG
	.align		4
.L_659:
        /*00f4*/ 	.byte	0x01, 0x54
	.zero		2


	//----- nvinfo : EIATTR_SYSCALL_OFFSETS
	.align		4
        /*00f8*/ 	.byte	0x04, 0x46
        /*00fa*/ 	.short	(.L_661 - .L_660)


	//   ....[0]....
.L_660:
        /*00fc*/ 	.word	0x00000ed0


	//   ....[1]....
        /*0100*/ 	.word	0x00000fc0


	//   ....[2]....
        /*0104*/ 	.word	0x00001120


	//   ....[3]....
        /*0108*/ 	.word	0x00001210


	//   ....[4]....
        /*010c*/ 	.word	0x00001490


	//   ....[5]....
        /*0110*/ 	.word	0x00004f80


	//   ....[6]....
        /*0114*/ 	.word	0x000050c0


	//   ....[7]....
        /*0118*/ 	.word	0x000051e0


	//   ....[8]....
        /*011c*/ 	.word	0x00005300


	//----- nvinfo : EIATTR_MBARRIER_INSTR_OFFSETS
	.align		4
.L_661:
        /*0120*/ 	.byte	0x04, 0x39
        /*0122*/ 	.short	(.L_663 - .L_662)


	//   ....[0]....
.L_662:
        /*0124*/ 	.word	0x000002f0
        /*0128*/ 	.word	0x000000ff
        /*012c*/ 	.word	0x00026800
        /*0130*/ 	.short	0x0100
        /*0132*/ 	.byte	0x06
	.zero		1


	//   ....[1]....
        /*0134*/ 	.word	0x000003f0
        /*0138*/ 	.word	0x000000ff
        /*013c*/ 	.word	0x00026810
        /*0140*/ 	.short	0x0100
        /*0142*/ 	.byte	0x08
	.zero		1


	//   ....[2]....
        /*0144*/ 	.word	0x00000400
        /*0148*/ 	.word	0x000000ff
        /*014c*/ 	.word	0x00026820
        /*0150*/ 	.short	0x0100
        /*0152*/ 	.byte	0x08
	.zero		1


	//   ....[3]....
        /*0154*/ 	.word	0x00000410
        /*0158*/ 	.word	0x000000ff
        /*015c*/ 	.word	0x00026818
        /*0160*/ 	.short	0x0100
        /*0162*/ 	.byte	0x08
	.zero		1


	//   ....[4]....
        /*0164*/ 	.word	0x00000420
        /*0168*/ 	.word	0x000000ff
        /*016c*/ 	.word	0x00026828
        /*0170*/ 	.short	0x0100
        /*0172*/ 	.byte	0x08
	.zero		1


	//   ....[5]....
        /*0174*/ 	.word	0x00000550
        /*0178*/ 	.word	0x000000ff
        /*017c*/ 	.word	0x00026830
        /*0180*/ 	.short	0x0100
        /*0182*/ 	.byte	0x08
	.zero		1


	//   ....[6]....
        /*0184*/ 	.word	0x00000560
        /*0188*/ 	.word	0x000000ff
        /*018c*/ 	.word	0x00026840
        /*0190*/ 	.short	0x0100
        /*0192*/ 	.byte	0x08
	.zero		1


	//   ....[7]....
        /*0194*/ 	.word	0x00000570
        /*0198*/ 	.word	0x000000ff
        /*019c*/ 	.word	0x00026838
        /*01a0*/ 	.short	0x0100
        /*01a2*/ 	.byte	0x08
	.zero		1


	//   ....[8]....
        /*01a4*/ 	.word	0x00000580
        /*01a8*/ 	.word	0x000000ff
        /*01ac*/ 	.word	0x00026848
        /*01b0*/ 	.short	0x0100
        /*01b2*/ 	.byte	0x08
	.zero		1


	//   ....[9]....
        /*01b4*/ 	.word	0x000012b0
        /*01b8*/ 	.word	0x000000eb
        /*01bc*/ 	.word	0x00026800
        /*01c0*/ 	.short	0x010a
        /*01c2*/ 	.byte	0x3f
	.zero		1


	//   ....[10]....
        /*01c4*/ 	.word	0x00001350
        /*01c8*/ 	.word	0x000000eb
        /*01cc*/ 	.word	0x00026800
        /*01d0*/ 	.short	0x010a
        /*01d2*/ 	.byte	0x3f
	.zero		1


	//   ....[11]....
        /*01d4*/ 	.word	0x00001ce0
        /*01d8*/ 	.word	0x000000ff
        /*01dc*/ 	.word	0x00026810
        /*01e0*/ 	.short	0x010a
        /*01e2*/ 	.byte	0x08
	.zero		1


	//   ....[12]....
        /*01e4*/ 	.word	0x00001d20
        /*01e8*/ 	.word	0x000000ff
        /*01ec*/ 	.word	0x00026810
        /*01f0*/ 	.short	0x010a
        /*01f2*/ 	.byte	0x08
	.zero		1


	//   ....[13]....
        /*01f4*/ 	.word	0x00002160
        /*01f8*/ 	.word	0x000000ff
        /*01fc*/ 	.word	0x00026830
        /*0200*/ 	.short	0x010a
        /*0202*/ 	.byte	0x08
	.zero		1


	//   ....[14]....
        /*0204*/ 	.word	0x00002490
        /*0208*/ 	.word	0x000000ff
        /*020c*/ 	.word	0x00026830
        /*0210*/ 	.short	0x010a
        /*0212*/ 	.byte	0x08
	.zero		1


	//   ....[15]....
        /*0214*/ 	.word	0x000047c0
        /*0218*/ 	.word	0x000000ff
        /*021c*/ 	.word	0x00000000
        /*0220*/ 	.short	0x0101
        /*0222*/ 	.byte	0x0c
	.zero		1


	//   ....[16]....
        /*0224*/ 	.word	0x00004ab0
        /*0228*/ 	.word	0x000000ff
        /*022c*/ 	.word	0x00000000
        /*0230*/ 	.short	0x0101
        /*0232*/ 	.byte	0x08
	.zero		1


	//   ....[17]....
        /*0234*/ 	.word	0x00008310
        /*0238*/ 	.word	0x00000010
        /*023c*/ 	.word	0x00026820
        /*0240*/ 	.short	0x010a
        /*0242*/ 	.byte	0x3f
	.zero		1


	//   ....[18]....
        /*0244*/ 	.word	0x00008c20
        /*0248*/ 	.word	0x00000010
        /*024c*/ 	.word	0x00026840
        /*0250*/ 	.short	0x010a
        /*0252*/ 	.byte	0x3f
	.zero		1


	//   ....[19]....
        /*0254*/ 	.word	0x00008f30
        /*0258*/ 	.word	0x00000010
        /*025c*/ 	.word	0x00026828
        /*0260*/ 	.short	0x010a
        /*0262*/ 	.byte	0x3f
	.zero		1


	//   ....[20]....
        /*0264*/ 	.word	0x00009240
        /*0268*/ 	.word	0x00000010
        /*026c*/ 	.word	0x00026848
        /*0270*/ 	.short	0x010a
        /*0272*/ 	.byte	0x3f
	.zero		1


	//   ....[21]....
        /*0274*/ 	.word	0x00009500
        /*0278*/ 	.word	0x00000010
        /*027c*/ 	.word	0x00026820
        /*0280*/ 	.short	0x010a
        /*0282*/ 	.byte	0x3f
	.zero		1


	//   ....[22]....
        /*0284*/ 	.word	0x000098a0
        /*0288*/ 	.word	0x00000010
        /*028c*/ 	.word	0x00026840
        /*0290*/ 	.short	0x010a
        /*0292*/ 	.byte	0x3f
	.zero		1


	//   ....[23]....
        /*0294*/ 	.word	0x00009b80
        /*0298*/ 	.word	0x00000010
        /*029c*/ 	.word	0x00026828
        /*02a0*/ 	.short	0x010a
        /*02a2*/ 	.byte	0x3f
	.zero		1


	//   ....[24]....
        /*02a4*/ 	.word	0x00009f10
        /*02a8*/ 	.word	0x00000003
        /*02ac*/ 	.word	0x00026840
        /*02b0*/ 	.short	0x010a
        /*02b2*/ 	.byte	0x3f
	.zero		1


	//   ....[25]....
        /*02b4*/ 	.word	0x0000a3c0
        /*02b8*/ 	.word	0x00000006
        /*02bc*/ 	.word	0x00000000
        /*02c0*/ 	.short	0x010a
        /*02c2*/ 	.byte	0x3f
	.zero		1


	//   ....[26]....
        /*02c4*/ 	.word	0x0000a420
        /*02c8*/ 	.word	0x00000003
        /*02cc*/ 	.word	0x00000000
        /*02d0*/ 	.short	0x010a
        /*02d2*/ 	.byte	0x3f
	.zero		1


	//   ....[27]....
        /*02d4*/ 	.word	0x0000a480
        /*02d8*/ 	.word	0x00000000
        /*02dc*/ 	.word	0x00000000
        /*02e0*/ 	.short	0x010a
        /*02e2*/ 	.byte	0x3f
	.zero		1


	//   ....[28]....
        /*02e4*/ 	.word	0x0000a4b0
        /*02e8*/ 	.word	0x00000003
        /*02ec*/ 	.word	0x00000000
        /*02f0*/ 	.short	0x010a
        /*02f2*/ 	.byte	0x3f
	.zero		1


	//   ....[29]....
        /*02f4*/ 	.word	0x0000a590
        /*02f8*/ 	.word	0x000000eb
        /*02fc*/ 	.word	0x00026800
        /*0300*/ 	.short	0x010a
        /*0302*/ 	.byte	0x3f
	.zero		1


	//   ....[30]....
        /*0304*/ 	.word	0x0000a5f0
        /*0308*/ 	.word	0x00000005
        /*030c*/ 	.word	0x00026810
        /*0310*/ 	.short	0x010a
        /*0312*/ 	.byte	0x3f
	.zero		1


	//   ....[31]....
        /*0314*/ 	.word	0x0000a650
        /*0318*/ 	.word	0x00000079
        /*031c*/ 	.word	0x00026830
        /*0320*/ 	.short	0x010a
        /*0322*/ 	.byte	0x3f
	.zero		1


	//   ....[32]....
        /*0324*/ 	.word	0x0000a7f0
        /*0328*/ 	.word	0x00000010
        /*032c*/ 	.word	0x00026820
        /*0330*/ 	.short	0x010a
        /*0332*/ 	.byte	0x3f
	.zero		1


	//   ....[33]....
        /*0334*/ 	.word	0x0000a840
        /*0338*/ 	.word	0x00000010
        /*033c*/ 	.word	0x00026840
        /*0340*/ 	.short	0x010a
        /*0342*/ 	.byte	0x3f
	.zero		1


	//   ....[34]....
        /*0344*/ 	.word	0x0000a890
        /*0348*/ 	.word	0x00000010
        /*034c*/ 	.word	0x00026828
        /*0350*/ 	.short	0x010a
        /*0352*/ 	.byte	0x3f
	.zero		1


	//   ....[35]....
        /*0354*/ 	.word	0x0000a8e0
        /*0358*/ 	.word	0x00000010
        /*035c*/ 	.word	0x00026848
        /*0360*/ 	.short	0x010a
        /*0362*/ 	.byte	0x3f
	.zero		1


	//   ....[36]....
        /*0364*/ 	.word	0x0000a940
        /*0368*/ 	.word	0x00000010
        /*036c*/ 	.word	0x00026820
        /*0370*/ 	.short	0x010a
        /*0372*/ 	.byte	0x3f
	.zero		1


	//   ....[37]....
        /*0374*/ 	.word	0x0000a990
        /*0378*/ 	.word	0x00000010
        /*037c*/ 	.word	0x00026840
        /*0380*/ 	.short	0x010a
        /*0382*/ 	.byte	0x3f
	.zero		1


	//   ....[38]....
        /*0384*/ 	.word	0x0000a9e0
        /*0388*/ 	.word	0x00000010
        /*038c*/ 	.word	0x00026828
        /*0390*/ 	.short	0x010a
        /*0392*/ 	.byte	0x3f
	.zero		1


	//   ....[39]....
        /*0394*/ 	.word	0x0000aa30
        /*0398*/ 	.word	0x00000003
        /*039c*/ 	.word	0x00026840
        /*03a0*/ 	.short	0x010a
        /*03a2*/ 	.byte	0x3f
	.zero		1


	//   ....[40]....
        /*03a4*/ 	.word	0x0000ab00
        /*03a8*/ 	.word	0x00000006
        /*03ac*/ 	.word	0x00000000
        /*03b0*/ 	.short	0x010a
        /*03b2*/ 	.byte	0x3f
	.zero		1


	//   ....[41]....
        /*03b4*/ 	.word	0x0000ab50
        /*03b8*/ 	.word	0x00000003
        /*03bc*/ 	.word	0x00000000
        /*03c0*/ 	.short	0x010a
        /*03c2*/ 	.byte	0x3f
	.zero		1


	//   ....[42]....
        /*03c4*/ 	.word	0x0000aba0
        /*03c8*/ 	.word	0x00000000
        /*03cc*/ 	.word	0x00000000
        /*03d0*/ 	.short	0x010a
        /*03d2*/ 	.byte	0x3f
	.zero		1


	//----- nvinfo : EIATTR_NUM_MBARRIERS
	.align		4
.L_663:
        /*03d4*/ 	.byte	0x03, 0x38
        /*03d6*/ 	.short	0x0009


	//----- nvinfo : EIATTR_EXIT_INSTR_OFFSETS
	.align		4
        /*03d8*/ 	.byte	0x04, 0x1c
        /*03da*/ 	.short	(.L_665 - .L_664)


	//   ....[0]....
.L_664:
        /*03dc*/ 	.word	0x00000960


	//   ....[1]....
        /*03e0*/ 	.word	0x00005c80


	//   ....[2]....
        /*03e4*/ 	.word	0x00006470


	//   ....[3]....
        /*03e8*/ 	.word	0x0000a500


	//----- nvinfo : EIATTR_MAX_THREADS
	.align		4
.L_665:
        /*03ec*/ 	.byte	0x04, 0x05
        /*03ee*/ 	.short	(.L_667 - .L_666)
.L_666:
        /*03f0*/ 	.word	0x00000180
        /*03f4*/ 	.word	0x00000001
        /*03f8*/ 	.word	0x00000001


	//----- nvinfo : EIATTR_CRS_STACK_SIZE
	.align		4
.L_667:
        /*03fc*/ 	.byte	0x04, 0x1e
        /*03fe*/ 	.short	(.L_669 - .L_668)
.L_668:
        /*0400*/ 	.word	0x00000000


	//----- nvinfo : EIATTR_CBANK_PARAM_SIZE
	.align		4
.L_669:
        /*0404*/ 	.byte	0x03, 0x19
        /*0406*/ 	.short	0x0970


	//----- nvinfo : EIATTR_PARAM_CBANK
	.align		4
        /*0408*/ 	.byte	0x04, 0x0a
        /*040a*/ 	.short	(.L_671 - .L_670)
	.align		4
.L_670:
        /*040c*/ 	.word	index@(.nv.constant0._ZN7cutlass13device_kernelIN5flash11enable_sm90INS1_16FlashAttnBwdSm90INS1_25CollectiveMainloopBwdSm90ILi2ELi2ELi2EN4cute5tupleIJNS5_1CILi1EEES8_S8_EEENS6_IJNS7_ILi64EEENS7_ILi128EEENS7_ILi96EEEEEENS_10bfloat16_tEfNS_4arch4Sm90ELb1ELb0ELb1ELb0ELb1ELb1ELb0ELb0ELi2ELi1ELi2ELi1ELb1EEENS1_21CollectiveEpilogueBwdISD_SE_SG_Li256ELb0ELb0ELi1EEENS1_25SingleTileBwdLPTSchedulerILb0ELi128ELb1EEEEEEEEEvNT_6ParamsE)
        /*0410*/ 	.short	0x0210
        /*0412*/ 	.short	0x0970


	//----- nvinfo : EIATTR_SW_WAR
	.align		4
.L_671:
        /*0414*/ 	.byte	0x04, 0x36
        /*0416*/ 	.short	(.L_673 - .L_672)
.L_672:
        /*0418*/ 	.word	0x00000008
.L_673:


//--------------------- .nv.info._ZN7cutlass13device_kernelIN5flash11enable_sm90INS1_16FlashAttnBwdSm90INS1_25CollectiveMainloopBwdSm90ILi2ELi2ELi2EN4cute5tupleIJNS5_1CILi1EEES8_S8_EEENS6_IJNS7_ILi64EEENS7_ILi128EEENS7_ILi96EEEEEENS_10bfloat16_tEfNS_4arch4Sm90ELb1ELb0ELb1ELb0ELb0ELb1ELb0ELb0ELi2ELi1ELi2ELi1ELb1EEENS1_24CollectiveEpilogueBwdGQAISD_fSG_Li256ELb0ELb0EEENS1_25SingleTileBwdLPTSchedulerILb0ELi128ELb0EEEEEEEEEvNT_6ParamsE --------------------------
	.section	.nv.info._ZN7cutlass13device_kernelIN5flash11enable_sm90INS1_16FlashAttnBwdSm90INS1_25CollectiveMainloopBwdSm90ILi2ELi2ELi2EN4cute5tupleIJNS5_1CILi1EEES8_S8_EEENS6_IJNS7_ILi64EEENS7_ILi128EEENS7_ILi96EEEEEENS_10bfloat16_tEfNS_4arch4Sm90ELb1ELb0ELb1ELb0ELb0ELb1ELb0ELb0ELi2ELi1ELi2ELi1ELb1EEENS1_24CollectiveEpilogueBwdGQAISD_fSG_Li256ELb0ELb0EEENS1_25SingleTileBwdLPTSchedulerILb0ELi128ELb0EEEEEEEEEvNT_6ParamsE,"",@"SHT_CUDA_INFO"
	.sectionflags	@""
	.align	4


	//----- nvinfo : EIATTR_CUDA_API_VERSION
	.align		4
        /*0000*/ 	.byte	0x04, 0x37
        /*0002*/ 	.short	(.L_675 - .L_674)
.L_674:
        /*0004*/ 	.word	0x00000082


	//----- nvinfo : EIATTR_KPARAM_INFO
	.align		4
.L_675:
        /*0008*/ 	.byte	0x04, 0x17
        /*000a*/ 	.short	(.L_677 - .L_676)
.L_676:
        /*000c*/ 	.word	0x00000000
        /*0010*/ 	.short	0x0000
        /*0012*/ 	.short	0x0070
        /*0014*/ 	.byte	0x00, 0xf0, 0x01, 0x1c


	//----- nvinfo : EIATTR_SPARSE_MMA_MASK
	.align		4
.L_677:
        /*0018*/ 	.byte	0x03, 0x50
        /*001a*/ 	.short	0x0000


	//----- nvinfo : EIATTR_MAXREG_COUNT
	.align		4
        /*001c*/ 	.byte	0x03, 0x1b
        /*001e*/ 	.short	0x00a8


	//----- nvinfo : EIATTR_NUM_BARRIERS
	.align		4
        /*0020*/ 	.byte	0x02, 0x4c
        /*0022*/ 	.byte	0x10
	.zero		1


	//----- nvinfo : EIATTR_EXTERNS
	.align		4
        /*0024*/ 	.byte	0x04, 0x0f
        /*0026*/ 	.short	(.L_679 - .L_678)


	//   ....[0]....
	.align		4
.L_678:
        /*0028*/ 	.word	index@(__assertfail)


	//----- nvinfo : EIATTR_ANNOTATIONS
	.align		4
.L_679:
        /*002c*/ 	.byte	0x04, 0x55
        /*002e*/ 	.short	(.L_681 - .L_680)


	//   ....[0]....
.L_680:
        /*0030*/ 	.word	0x00000001
        /*0034*/ 	.byte	0x20, 0x72, 0x00, 0x00, 0x01, 0x00, 0x00, 0x00, 0xd0, 0x7e, 0x00, 0x00


	//----- nvinfo : EIATTR_MERCURY_ISA_VERSION
	.align		4
.L_681:
        /*0040*/ 	.byte	0x03, 0x5f
        /*0042*/ 	.short	0x0101


	//----- nvinfo : EIATTR_INT_WARP_WIDE_INSTR_OFFSETS
	.align		4
        /*0044*/ 	.byte	0x04, 0x31
        /*0046*/ 	.short	(.L_683 - .L_682)


	//   ....[0]....
.L_682:
        /*0048*/ 	.word	0x00000190


	//   ....[1]....
        /*004c*/ 	.word	0x000001c0


	//----- nvinfo : EIATTR_COOP_GROUP_MASK_REGIDS
	.align		4
.L_683:
        /*0050*/ 	.byte	0x04, 0x29
        /*0052*/ 	.short	(.L_685 - .L_684)


	//   ....[0]....
.L_684:
        /*0054*/ 	.word	0xffffffff


	//   ....[1]....
        /*0058*/ 	.word	0xffffffff


	//   ....[2]....
        /*005c*/ 	.word	0xffffffff


	//   ....[3]....
        /*0060*/ 	.word	0xffffffff


	//   ....[4]....
        /*0064*/ 	.word	0xffffffff


	//   ....[5]....
        /*0068*/ 	.word	0xffffffff


	//   ....[6]....
        /*006c*/ 	.word	0xffffffff


	//   ....[7]....
        /*0070*/ 	.word	0x0500000f


	//----- nvinfo : EIATTR_COOP_GROUP_INSTR_OFFSETS
	.align		4
.L_685:
        /*0074*/ 	.byte	0x04, 0x28
        /*0076*/ 	.short	(.L_687 - .L_686)


	//   ....[0]....
.L_686:
        /*0078*/ 	.word	0x00000070


	//   ....[1]....
        /*007c*/ 	.word	0x000001a0


	//   ....[2]....
        /*0080*/ 	.word	0x000001f0


	//   ....[3]....
        /*0084*/ 	.word	0x000003e0


	//   ....[4]....
        /*0088*/ 	.word	0x00000620


	//   ....[5]....
        /*008c*/ 	.word	0x000011e0


	//   ....[6]....
        /*0090*/ 	.word	0x00005560


	//   ....[7]....
        /*0094*/ 	.word	0x00008bf0


	//----- nvinfo : EIATTR_REG_RECONFIG
	.align		4
.L_687:
        /*0098*/ 	.byte	0x01, 0x54
	.zero		2


	//----- nvinfo : EIATTR_SYSCALL_OFFSETS
	.align		4
        /*009c*/ 	.byte	0x04, 0x46
        /*009e*/ 	.short	(.L_689 - .L_688)


	//   ....[0]....
.L_688:
        /*00a0*/ 	.word	0x00000e40


	//   ....[1]....
        /*00a4*/ 	.word	0x00000f30


	//   ....[2]....
        /*00a8*/ 	.word	0x00001090


	//   ....[3]....
        /*00ac*/ 	.word	0x00001180


	//   ....[4]....
        /*00b0*/ 	.word	0x00001400


	//----- nvinfo : EIATTR_MBARRIER_INSTR_OFFSETS
	.align		4
.L_689:
        /*00b4*/ 	.byte	0x04, 0x39
        /*00b6*/ 	.short	(.L_691 - .L_690)


	//   ....[0]....
.L_690:
        /*00b8*/ 	.word	0x00000290
        /*00bc*/ 	.word	0x000000ff
        /*00c0*/ 	.word	0x00026800
        /*00c4*/ 	.short	0x0100
        /*00c6*/ 	.byte	0x06
	.zero		1


	//   ....[1]....
        /*00c8*/ 	.word	0x00000390
        /*00cc*/ 	.word	0x000000ff
        /*00d0*/ 	.word	0x00026810
        /*00d4*/ 	.short	0x0100
        /*00d6*/ 	.byte	0x08
	.zero		1


	//   ....[2]....
        /*00d8*/ 	.word	0x000003a0
        /*00dc*/ 	.word	0x000000ff
        /*00e0*/ 	.word	0x00026820
        /*00e4*/ 	.short	0x0100
        /*00e6*/ 	.byte	0x08
	.zero		1


	//   ....[3]....
        /*00e8*/ 	.word	0x000003b0
        /*00ec*/ 	.word	0x000000ff
        /*00f0*/ 	.word	0x00026818
        /*00f4*/ 	.short	0x0100
        /*00f6*/ 	.byte	0x08
	.zero		1


	//   ....[4]....
        /*00f8*/ 	.word	0x000003c0
        /*00fc*/ 	.word	0x000000ff
        /*0100*/ 	.word	0x00026828
        /*0104*/ 	.short	0x0100
        /*0106*/ 	.byte	0x08
	.zero		1


	//   ....[5]....
        /*0108*/ 	.word	0x000004f0
        /*010c*/ 	.word	0x000000ff
        /*0110*/ 	.word	0x00026830
        /*0114*/ 	.short	0x0100
        /*0116*/ 	.byte	0x08
	.zero		1


	//   ....[6]....
        /*0118*/ 	.word	0x00000500
        /*011c*/ 	.word	0x000000ff
        /*0120*/ 	.word	0x00026840
        /*0124*/ 	.short	0x0100
        /*0126*/ 	.byte	0x08
	.zero		1


	//   ....[7]....
        /*0128*/ 	.word	0x00000510
        /*012c*/ 	.word	0x000000ff
        /*0130*/ 	.word	0x00026838
        /*0134*/ 	.short	0x0100
        /*0136*/ 	.byte	0x08
	.zero		1


	//   ....[8]....
        /*0138*/ 	.word	0x00000520
        /*013c*/ 	.word	0x000000ff
        /*0140*/ 	.word	0x00026848
        /*0144*/ 	.short	0x0100
        /*0146*/ 	.byte	0x08
	.zero		1


	//   ....[9]....
        /*0148*/ 	.word	0x00001220
        /*014c*/ 	.word	0x000000eb
        /*0150*/ 	.word	0x00026800
        /*0154*/ 	.short	0x010a
        /*0156*/ 	.byte	0x3f
	.zero		1


	//   ....[10]....
        /*0158*/ 	.word	0x000012c0
        /*015c*/ 	.word	0x000000eb
        /*0160*/ 	.word	0x00026800
        /*0164*/ 	.short	0x010a
        /*0166*/ 	.byte	0x3f
	.zero		1


	//   ....[11]....
        /*0168*/ 	.word	0x00001c50
        /*016c*/ 	.word	0x000000ff
        /*0170*/ 	.word	0x00026810
        /*0174*/ 	.short	0x010a
        /*0176*/ 	.byte	0x09
	.zero		1


	//   ....[12]....
        /*0178*/ 	.word	0x00001c90
        /*017c*/ 	.word	0x000000ff
        /*0180*/ 	.word	0x00026810
        /*0184*/ 	.short	0x010a
        /*0186*/ 	.byte	0x09
	.zero		1


	//   ....[13]....
        /*0188*/ 	.word	0x000020d0
        /*018c*/ 	.word	0x000000ff
        /*0190*/ 	.word	0x00026830
        /*0194*/ 	.short	0x010a
        /*0196*/ 	.byte	0x09
	.zero		1


	//   ....[14]....
        /*0198*/ 	.word	0x00002400
        /*019c*/ 	.word	0x000000ff
        /*01a0*/ 	.word	0x00026830
        /*01a4*/ 	.short	0x010a
        /*01a6*/ 	.byte	0x09
	.zero		1


	//   ....[15]....
        /*01a8*/ 	.word	0x00004730
        /*01ac*/ 	.word	0x000000ff
        /*01b0*/ 	.word	0x00000000
        /*01b4*/ 	.short	0x0101
        /*01b6*/ 	.byte	0x0c
	.zero		1


	//   ....[16]....
        /*01b8*/ 	.word	0x00004a20
        /*01bc*/ 	.word	0x000000ff
        /*01c0*/ 	.word	0x00000000
        /*01c4*/ 	.short	0x0101
        /*01c6*/ 	.byte	0x09
	.zero		1


	//   ....[17]....
        /*01c8*/ 	.word	0x000069b0
        /*01cc*/ 	.word	0x00000010
        /*01d0*/ 	.word	0x00026820
        /*01d4*/ 	.short	0x010a
        /*01d6*/ 	.byte	0x3f
	.zero		1


	//   ....[18]....
        /*01d8*/ 	.word	0x000072b0
        /*01dc*/ 	.word	0x00000010
        /*01e0*/ 	.word	0x00026840
        /*01e4*/ 	.short	0x010a
        /*01e6*/ 	.byte	0x3f
	.zero		1


	//   ....[19]....
        /*01e8*/ 	.word	0x000075c0
        /*01ec*/ 	.word	0x00000010
        /*01f0*/ 	.word	0x00026828
        /*01f4*/ 	.short	0x010a
        /*01f6*/ 	.byte	0x3f
	.zero		1


	//   ....[20]....
        /*01f8*/ 	.word	0x000078d0
        /*01fc*/ 	.word	0x00000010
        /*0200*/ 	.word	0x00026848
        /*0204*/ 	.short	0x010a
        /*0206*/ 	.byte	0x3f
	.zero		1


	//   ....[21]....
        /*0208*/ 	.word	0x00007b90
        /*020c*/ 	.word	0x00000010
        /*0210*/ 	.word	0x00026820
        /*0214*/ 	.short	0x010a
        /*0216*/ 	.byte	0x3f
	.zero		1


	//   ....[22]....
        /*0218*/ 	.word	0x00007f30
        /*021c*/ 	.word	0x00000010
        /*0220*/ 	.word	0x00026840
        /*0224*/ 	.short	0x010a
        /*0226*/ 	.byte	0x3f
	.zero		1


	//   ....[23]....
        /*0228*/ 	.word	0x00008210
        /*022c*/ 	.word	0x00000010
        /*0230*/ 	.word	0x00026828
        /*0234*/ 	.short	0x010a
        /*0236*/ 	.byte	0x3f
	.zero		1


	//   ....[24]....
        /*0238*/ 	.word	0x000085a0
        /*023c*/ 	.word	0x00000003
        /*0240*/ 	.word	0x00026840
        /*0244*/ 	.short	0x010a
        /*0246*/ 	.byte	0x3f
	.zero		1


	//   ....[25]....
        /*0248*/ 	.word	0x00008a50
        /*024c*/ 	.word	0x00000006
        /*0250*/ 	.word	0x00000000
        /*0254*/ 	.short	0x010a
        /*0256*/ 	.byte	0x3f
	.zero		1


	//   ....[26]....
        /*0258*/ 	.word	0x00008ab0
        /*025c*/ 	.word	0x00000003
        /*0260*/ 	.word	0x00000000
        /*0264*/ 	.short	0x010a
        /*0266*/ 	.byte	0x3f
	.zero		1


	//   ....[27]....
        /*0268*/ 	.word	0x00008b10
        /*026c*/ 	.word	0x00000000
        /*0270*/ 	.word	0x00000000
        /*0274*/ 	.short	0x010a
        /*0276*/ 	.byte	0x3f
	.zero		1


	//   ....[28]....
        /*0278*/ 	.word	0x00008b40
        /*027c*/ 	.word	0x00000003
        /*0280*/ 	.word	0x00000000
        /*0284*/ 	.short	0x010a
        /*0286*/ 	.byte	0x3f
	.zero		1


	//   ....[29]....
        /*0288*/ 	.word	0x00008c20
        /*028c*/ 	.word	0x000000eb
        /*0290*/ 	.word	0x00026800
        /*0294*/ 	.short	0x010a
        /*0296*/ 	.byte	0x3f
	.zero		1


	//   ....[30]....
        /*0298*/ 	.word	0x00008c80
        /*029c*/ 	.word	0x00000005
        /*02a0*/ 	.word	0x00026810
        /*02a4*/ 	.short	0x010a
        /*02a6*/ 	.byte	0x3f
	.zero		1


	//   ....[31]....
        /*02a8*/ 	.word	0x00008ce0
        /*02ac*/ 	.word	0x00000079
        /*02b0*/ 	.word	0x00026830
        /*02b4*/ 	.short	0x010a
        /*02b6*/ 	.byte	0x3f
	.zero		1


	//   ....[32]....
        /*02b8*/ 	.word	0x00008d30
        /*02bc*/ 	.word	0x00000010
        /*02c0*/ 	.word	0x00026820
        /*02c4*/ 	.short	0x010a
        /*02c6*/ 	.byte	0x3f
	.zero		1


	//   ....[33]....
        /*02c8*/ 	.word	0x00008d80
        /*02cc*/ 	.word	0x00000010
        /*02d0*/ 	.word	0x00026840
        /*02d4*/ 	.short	0x010a
        /*02d6*/ 	.byte	0x3f
	.zero		1


	//   ....[34]....
        /*02d8*/ 	.word	0x00008dd0
        /*02dc*/ 	.word	0x00000010
        /*02e0*/ 	.word	0x00026828
        /*02e4*/ 	.short	0x010a
        /*02e6*/ 	.byte	0x3f
	.zero		1


	//   ....[35]....
        /*02e8*/ 	.word	0x00008e20
        /*02ec*/ 	.word	0x00000010
        /*02f0*/ 	.word	0x00026848
        /*02f4*/ 	.short	0x010a
        /*02f6*/ 	.byte	0x3f
	.zero		1


	//   ....[36]....
        /*02f8*/ 	.word	0x00008e80
        /*02fc*/ 	.word	0x00000010
        /*0300*/ 	.word	0x00026820
        /*0304*/ 	.short	0x010a
        /*0306*/ 	.byte	0x3f
	.zero		1


	//   ....[37]....
        /*0308*/ 	.word	0x00008ed0
        /*030c*/ 	.word	0x00000010
        /*0310*/ 	.word	0x00026840
        /*0314*/ 	.short	0x010a
        /*0316*/ 	.byte	0x3f
	.zero		1


	//   ....[38]....
        /*0318*/ 	.word	0x00008f20
        /*031c*/ 	.word	0x00000010
        /*0320*/ 	.word	0x00026828
        /*0324*/ 	.short	0x010a
        /*0326*/ 	.byte	0x3f
	.zero		1


	//   ....[39]....
        /*0328*/ 	.word	0x00008f70
        /*032c*/ 	.word	0x00000003
        /*0330*/ 	.word	0x00026840
        /*0334*/ 	.short	0x010a
        /*0336*/ 	.byte	0x3f
	.zero		1


	//   ....[40]....
        /*0338*/ 	.word	0x00009040
        /*033c*/ 	.word	0x00000006
        /*0340*/ 	.word	0x00000000
        /*0344*/ 	.short	0x010a
        /*0346*/ 	.byte	0x3f
	.zero		1


	//   ....[41]....
        /*0348*/ 	.word	0x00009090
        /*034c*/ 	.word	0x00000003
        /*0350*/ 	.word	0x00000000
        /*0354*/ 	.short	0x010a
        /*0356*/ 	.byte	0x3f
	.zero		1


	//   ....[42]....
        /*0358*/ 	.word	0x000090e0
        /*035c*/ 	.word	0x00000000
        /*0360*/ 	.word	0x00000000
        /*0364*/ 	.short	0x010a
        /*0366*/ 	.byte	0x3f
	.zero		1


	//----- nvinfo : EIATTR_NUM_MBARRIERS
	.align		4
.L_691:
        /*0368*/ 	.byte	0x03, 0x38
        /*036a*/ 	.short	0x0009


	//----- nvinfo : EIATTR_EXIT_INSTR_OFFSETS
	.align		4
        /*036c*/ 	.byte	0x04, 0x1c
        /*036e*/ 	.short	(.L_693 - .L_692)


	//   ....[0]....
.L_692:
        /*0370*/ 	.word	0x00008b90


	//----- nvinfo : EIATTR_MAX_THREADS
	.align		4
.L_693:
        /*0374*/ 	.byte	0x04, 0x05
        /*0376*/ 	.short	(.L_695 - .L_694)
.L_694:
        /*0378*/ 	.word	0x00000180
        /*037c*/ 	.word	0x00000001
        /*0380*/ 	.word	0x00000001


	//----- nvinfo : EIATTR_CRS_STACK_SIZE
	.align		4
.L_695:
        /*0384*/ 	.byte	0x04, 0x1e
        /*0386*/ 	.short	(.L_697 - .L_696)
.L_696:
        /*0388*/ 	.word	0x00000000


	//----- nvinfo : EIATTR_CBANK_PARAM_SIZE
	.align		4
.L_697:
        /*038c*/ 	.byte	0x03, 0x19
        /*038e*/ 	.short	0x0770


	//----- nvinfo : EIATTR_PARAM_CBANK
	.align		4
        /*0390*/ 	.byte	0x04, 0x0a
        /*0392*/ 	.short	(.L_699 - .L_698)
	.align		4
.L_698:
        /*0394*/ 	.word	index@(.nv.constant0._ZN7cutlass13device_kernelIN5flash11enable_sm90INS1_16FlashAttnBwdSm90INS1_25CollectiveMainloopBwdSm90ILi2ELi2ELi2EN4cute5tupleIJNS5_1CILi1EEES8_S8_EEENS6_IJNS7_ILi64EEENS7_ILi128EEENS7_ILi96EEEEEENS_10bfloat16_tEfNS_4arch4Sm90ELb1ELb0ELb1ELb0ELb0ELb1ELb0ELb0ELi2ELi1ELi2ELi1ELb1EEENS1_24CollectiveEpilogueBwdGQAISD_fSG_Li256ELb0ELb0EEENS1_25SingleTileBwdLPTSchedulerILb0ELi128ELb0EEEEEEEEEvNT_6ParamsE)
        /*0398*/ 	.short	0x0210
        /*039a*/ 	.short	0x0770


	//----- nvinfo : EIATTR_SW_WAR
	.align		4
.L_699:
        /*039c*/ 	.byte	0x04, 0x36
        /*039e*/ 	.short	(.L_701 - .L_700)
.L_700:
        /*03a0*/ 	.word	0x00000008
.L_701:


//--------------------- .nv.info._ZN7cutlass13device_kernelIN5flash11enable_sm90INS1_16FlashAttnBwdSm90INS1_25CollectiveMainloopBwdSm90ILi2ELi2ELi2EN4cute5tupleIJNS5_1CILi1EEES8_S8_EEENS6_IJNS7_ILi64EEENS7_ILi128EEENS7_ILi96EEEEEENS_10bfloat16_tEfNS_4arch4Sm90ELb1ELb0ELb1ELb0ELb1ELb1ELb0ELb0ELi2ELi1ELi2ELi1ELb1EEENS1_24CollectiveEpilogueBwdGQAISD_fSG_Li256ELb0ELb1EEENS1_25SingleTileBwdLPTSchedulerILb0ELi128ELb1EEEEEEEEEvNT_6ParamsE --------------------------
	.section	.nv.info._ZN7cutlass13device_kernelIN5flash11enable_sm90INS1_16FlashAttnBwdSm90INS1_25CollectiveMainloopBwdSm90ILi2ELi2ELi2EN4cute5tupleIJNS5_1CILi1EEES8_S8_EEENS6_IJNS7_ILi64EEENS7_ILi128EEENS7_ILi96EEEEEENS_10bfloat16_tEfNS_4arch4Sm90ELb1ELb0ELb1ELb0ELb1ELb1ELb0ELb0ELi2ELi1ELi2ELi1ELb1EEENS1_24CollectiveEpilogueBwdGQAISD_fSG_Li256ELb0ELb1EEENS1_25SingleTileBwdLPTSchedulerILb0ELi128ELb1EEEEEEEEEvNT_6ParamsE,"",@"SHT_CUDA_INFO"
	.sectionflags	@""
	.align	4


	//----- nvinfo : EIATTR_CUDA_API_VERSION
	.align		4
        /*0000*/ 	.byte	0x04, 0x37
        /*0002*/ 	.short	(.L_703 - .L_702)
.L_702:
        /*0004*/ 	.word	0x00000082


	//----- nvinfo : EIATTR_KPARAM_INFO
	.align		4
.L_703:
        /*0008*/ 	.byte	0x04, 0x17
        /*000a*/ 	.short	(.L_705 - .L_704)
.L_704:
        /*000c*/ 	.word	0x00000000
        /*0010*/ 	.short	0x0000
        /*0012*/ 	.short	0x0070
        /*0014*/ 	.byte	0x00, 0xf0, 0x01, 0x1c


	//----- nvinfo : EIATTR_SPARSE_MMA_MASK
	.align		4
.L_705:
        /*0018*/ 	.byte	0x03, 0x50
        /*001a*/ 	.short	0x0000


	//----- nvinfo : EIATTR_MAXREG_COUNT
	.align		4
        /*001c*/ 	.byte	0x03, 0x1b
        /*001e*/ 	.short	0x00a8


	//----- nvinfo : EIATTR_NUM_BARRIERS
	.align		4
        /*0020*/ 	.byte	0x02, 0x4c
        /*0022*/ 	.byte	0x10
	.zero		1


	//----- nvinfo : EIATTR_EXTERNS
	.align		4
        /*0024*/ 	.byte	0x04, 0x0f
        /*0026*/ 	.short	(.L_707 - .L_706)


	//   ....[0]....
	.align		4
.L_706:
        /*0028*/ 	.word	index@(__assertfail)


	//----- nvinfo : EIATTR_ANNOTATIONS
	.align		4
.L_707:
        /*002c*/ 	.byte	0x04, 0x55
        /*002e*/ 	.short	(.L_709 - .L_708)


	//   ....[0]....
.L_708:
        /*0030*/ 	.word	0x00000001
        /*0034*/ 	.byte	0x60, 0x81, 0x00, 0x00, 0x01, 0x00, 0x00, 0x00, 0x10, 0x8e, 0x00, 0x00


	//----- nvinfo : EIATTR_MERCURY_ISA_VERSION
	.align		4
.L_709:
        /*0040*/ 	.byte	0x03, 0x5f
        /*0042*/ 	.short	0x0101


	//----- nvinfo : EIATTR_INT_WARP_WIDE_INSTR_OFFSETS
	.align		4
        /*0044*/ 	.byte	0x04, 0x31
        /*0046*/ 	.short	(.L_711 - .L_710)


	//   ....[0]....
.L_710:
        /*0048*/ 	.word	0x00000190


	//   ....[1]....
        /*004c*/ 	.word	0x000001c0


	//   ....[2]....
        /*0050*/ 	.word	0x00006670


	//   ....[3]....
        /*0054*/ 	.word	0x00006ce0


	//   ....[4]....
        /*0058*/ 	.word	0x00007200


	//----- nvinfo : EIATTR_COOP_GROUP_MASK_REGIDS
	.align		4
.L_711:
        /*005c*/ 	.byte	0x04, 0x29
        /*005e*/ 	.short	(.L_713 - .L_712)


	//   ....[0]....
.L_712:
        /*0060*/ 	.word	0xffffffff


	//   ....[1]....
        /*0064*/ 	.word	0xffffffff


	//   ....[2]....
        /*0068*/ 	.word	0xffffffff


	//   ....[3]....
        /*006c*/ 	.word	0xffffffff


	//   ....[4]....
        /*0070*/ 	.word	0xffffffff


	//   ....[5]....
        /*0074*/ 	.word	0xffffffff


	//   ....[6]....
        /*0078*/ 	.word	0xffffffff


	//   ....[7]....
        /*007c*/ 	.word	0xffffffff


	//   ....[8]....
        /*0080*/ 	.word	0xffffffff


	//   ....[9]....
        /*0084*/ 	.word	0xffffffff


	//   ....[10]....
        /*0088*/ 	.word	0xffffffff


	//   ....[11]....
        /*008c*/ 	.word	0xffffffff


	//   ....[12]....
        /*0090*/ 	.word	0xffffffff


	//   ....[13]....
        /*0094*/ 	.word	0xffffffff


	//   ....[14]....
        /*0098*/ 	.word	0xffffffff


	//   ....[15]....
        /*009c*/ 	.word	0xffffffff


	//   ....[16]....
        /*00a0*/ 	.word	0xffffffff


	//   ....[17]....
        /*00a4*/ 	.word	0x0500000f


	//   ....[18]....
        /*00a8*/ 	.word	0x0500000f


	//   ....[19]....
        /*00ac*/ 	.word	0x0500000f


	//   ....[20]....
        /*00b0*/ 	.word	0x0500000f


	//   ....[21]....
        /*00b4*/ 	.word	0x0500000f


	//   ....[22]....
        /*00b8*/ 	.word	0x0500000f


	//----- nvinfo : EIATTR_COOP_GROUP_INSTR_OFFSETS
	.align		4
.L_713:
        /*00bc*/ 	.byte	0x04, 0x28
        /*00be*/ 	.short	(.L_715 - .L_714)


	//   ....[0]....
.L_714:
        /*00c0*/ 	.word	0x00000070


	//   ....[1]....
        /*00c4*/ 	.word	0x000001a0


	//   ....[2]....
        /*00c8*/ 	.word	0x000001f0


	//   ....[3]....
        /*00cc*/ 	.word	0x000003e0


	//   ....[4]....
        /*00d0*/ 	.word	0x00000630


	//   ....[5]....
        /*00d4*/ 	.word	0x00001220


	//   ....[6]....
        /*00d8*/ 	.word	0x000053d0


	//   ....[7]....
        /*00dc*/ 	.word	0x00005550


	//   ....[8]....
        /*00e0*/ 	.word	0x00005800


	//   ....[9]....
        /*00e4*/ 	.word	0x00005990


	//   ....[10]....
        /*00e8*/ 	.word	0x00005aa0


	//   ....[11]....
        /*00ec*/ 	.word	0x00006270


	//   ....[12]....
        /*00f0*/ 	.word	0x000065a0


	//   ....[13]....
        /*00f4*/ 	.word	0x00006960


	//   ....[14]....
        /*00f8*/ 	.word	0x00006c10


	//   ....[15]....
        /*00fc*/ 	.word	0x00006ec0


	//   ....[16]....
        /*0100*/ 	.word	0x00007130


	//   ....[17]....
        /*0104*/ 	.word	0x00009b30


	//   ....[18]....
        /*0108*/ 	.word	0x00009ca0


	//   ....[19]....
        /*010c*/ 	.word	0x00009d10


	//   ....[20]....
        /*0110*/ 	.word	0x00009d80


	//   ....[21]....
        /*0114*/ 	.word	0x00009df0


	//   ....[22]....
        /*0118*/ 	.word	0x00009e60


	//----- nvinfo : EIATTR_REG_RECONFIG
	.align		4
.L_715:
        /*011c*/ 	.byte	0x01, 0x54
	.zero		2


	//----- nvinfo : EIATTR_SYSCALL_OFFSETS
	.align		4
        /*0120*/ 	.byte	0x04, 0x46
        /*0122*/ 	.short	(.L_717 - .L_716)


	//   ....[0]....
.L_716:
        /*0124*/ 	.word	0x00000e80


	//   ....[1]....
        /*0128*/ 	.word	0x00000f70


	//   ....[2]....
        /*012c*/ 	.word	0x000010d0


	//   ....[3]....
        /*0130*/ 	.word	0x000011c0


	//   ....[4]....
        /*0134*/ 	.word	0x00001440


	//----- nvinfo : EIATTR_MBARRIER_INSTR_OFFSETS
	.align		4
.L_717:
        /*0138*/ 	.byte	0x04, 0x39
        /*013a*/ 	.short	(.L_719 - .L_718)


	//   ....[0]....
.L_718:
        /*013c*/ 	.word	0x00000290
        /*0140*/ 	.word	0x000000ff
        /*0144*/ 	.word	0x00026800
        /*0148*/ 	.short	0x0100
        /*014a*/ 	.byte	0x06
	.zero		1


	//   ....[1]....
        /*014c*/ 	.word	0x00000390
        /*0150*/ 	.word	0x000000ff
        /*0154*/ 	.word	0x00026810
        /*0158*/ 	.short	0x0100
        /*015a*/ 	.byte	0x08
	.zero		1


	//   ....[2]....
        /*015c*/ 	.word	0x000003a0
        /*0160*/ 	.word	0x000000ff
        /*0164*/ 	.word	0x00026820
        /*0168*/ 	.short	0x0100
        /*016a*/ 	.byte	0x08
	.zero		1


	//   ....[3]....
        /*016c*/ 	.word	0x000003b0
        /*0170*/ 	.word	0x000000ff
        /*0174*/ 	.word	0x00026818
        /*0178*/ 	.short	0x0100
        /*017a*/ 	.byte	0x08
	.zero		1


	//   ....[4]....
        /*017c*/ 	.word	0x000003c0
        /*0180*/ 	.word	0x000000ff
        /*0184*/ 	.word	0x00026828
        /*0188*/ 	.short	0x0100
        /*018a*/ 	.byte	0x08
	.zero		1


	//   ....[5]....
        /*018c*/ 	.word	0x000004f0
        /*0190*/ 	.word	0x000000ff
        /*0194*/ 	.word	0x00026830
        /*0198*/ 	.short	0x0100
        /*019a*/ 	.byte	0x08
	.zero		1


	//   ....[6]....
        /*019c*/ 	.word	0x00000500
        /*01a0*/ 	.word	0x000000ff
        /*01a4*/ 	.word	0x00026840
        /*01a8*/ 	.short	0x0100
        /*01aa*/ 	.byte	0x08
	.zero		1


	//   ....[7]....
        /*01ac*/ 	.word	0x00000510
        /*01b0*/ 	.word	0x000000ff
        /*01b4*/ 	.word	0x00026838
        /*01b8*/ 	.short	0x0100
        /*01ba*/ 	.byte	0x08
	.zero		1


	//   ....[8]....
        /*01bc*/ 	.word	0x00000520
        /*01c0*/ 	.word	0x000000ff
        /*01c4*/ 	.word	0x00026848
        /*01c8*/ 	.short	0x0100
        /*01ca*/ 	.byte	0x08
	.zero		1


	//   ....[9]....
        /*01cc*/ 	.word	0x00001260
        /*01d0*/ 	.word	0x000000eb
        /*01d4*/ 	.word	0x00026800
        /*01d8*/ 	.short	0x010a
        /*01da*/ 	.byte	0x3f
	.zero		1


	//   ....[10]....
        /*01dc*/ 	.word	0x00001300
        /*01e0*/ 	.word	0x000000eb
        /*01e4*/ 	.word	0x00026800
        /*01e8*/ 	.short	0x010a
        /*01ea*/ 	.byte	0x3f
	.zero		1


	//   ....[11]....
        /*01ec*/ 	.word	0x00001c90
        /*01f0*/ 	.word	0x000000ff
        /*01f4*/ 	.word	0x00026810
        /*01f8*/ 	.short	0x010a
        /*01fa*/ 	.byte	0x09
	.zero		1


	//   ....[12]....
        /*01fc*/ 	.word	0x00001cd0
        /*0200*/ 	.word	0x000000ff
        /*0204*/ 	.word	0x00026810
        /*0208*/ 	.short	0x010a
        /*020a*/ 	.byte	0x09
	.zero		1


	//   ....[13]....
        /*020c*/ 	.word	0x00002110
        /*0210*/ 	.word	0x000000ff
        /*0214*/ 	.word	0x00026830
        /*0218*/ 	.short	0x010a
        /*021a*/ 	.byte	0x09
	.zero		1


	//   ....[14]....
        /*021c*/ 	.word	0x00002440
        /*0220*/ 	.word	0x000000ff
        /*0224*/ 	.word	0x00026830
        /*0228*/ 	.short	0x010a
        /*022a*/ 	.byte	0x09
	.zero		1


	//   ....[15]....
        /*022c*/ 	.word	0x00004770
        /*0230*/ 	.word	0x000000ff
        /*0234*/ 	.word	0x00000000
        /*0238*/ 	.short	0x0101
        /*023a*/ 	.byte	0x0a
	.zero		1


	//   ....[16]....
        /*023c*/ 	.word	0x00004a50
        /*0240*/ 	.word	0x000000ff
        /*0244*/ 	.word	0x00000000
        /*0248*/ 	.short	0x0101
        /*024a*/ 	.byte	0x09
	.zero		1


	//   ....[17]....
        /*024c*/ 	.word	0x000078f0
        /*0250*/ 	.word	0x00000010
        /*0254*/ 	.word	0x00026820
        /*0258*/ 	.short	0x010a
        /*025a*/ 	.byte	0x3f
	.zero		1


	//   ....[18]....
        /*025c*/ 	.word	0x000081f0
        /*0260*/ 	.word	0x00000010
        /*0264*/ 	.word	0x00026840
        /*0268*/ 	.short	0x010a
        /*026a*/ 	.byte	0x3f
	.zero		1


	//   ....[19]....
        /*026c*/ 	.word	0x00008500
        /*0270*/ 	.word	0x00000010
        /*0274*/ 	.word	0x00026828
        /*0278*/ 	.short	0x010a
        /*027a*/ 	.byte	0x3f
	.zero		1


	//   ....[20]....
        /*027c*/ 	.word	0x00008810
        /*0280*/ 	.word	0x00000010
        /*0284*/ 	.word	0x00026848
        /*0288*/ 	.short	0x010a
        /*028a*/ 	.byte	0x3f
	.zero		1


	//   ....[21]....
        /*028c*/ 	.word	0x00008ad0
        /*0290*/ 	.word	0x00000010
        /*0294*/ 	.word	0x00026820
        /*0298*/ 	.short	0x010a
        /*029a*/ 	.byte	0x3f
	.zero		1


	//   ....[22]....
        /*029c*/ 	.word	0x00008e70
        /*02a0*/ 	.word	0x00000010
        /*02a4*/ 	.word	0x00026840
        /*02a8*/ 	.short	0x010a
        /*02aa*/ 	.byte	0x3f
	.zero		1


	//   ....[23]....
        /*02ac*/ 	.word	0x00009150
        /*02b0*/ 	.word	0x00000010
        /*02b4*/ 	.word	0x00026828
        /*02b8*/ 	.short	0x010a
        /*02ba*/ 	.byte	0x3f
	.zero		1


	//   ....[24]....
        /*02bc*/ 	.word	0x000094e0
        /*02c0*/ 	.word	0x00000003
        /*02c4*/ 	.word	0x00026840
        /*02c8*/ 	.short	0x010a
        /*02ca*/ 	.byte	0x3f
	.zero		1


	//   ....[25]....
        /*02cc*/ 	.word	0x00009990
        /*02d0*/ 	.word	0x00000006
        /*02d4*/ 	.word	0x00000000
        /*02d8*/ 	.short	0x010a
        /*02da*/ 	.byte	0x3f
	.zero		1


	//   ....[26]....
        /*02dc*/ 	.word	0x000099f0
        /*02e0*/ 	.word	0x00000003
        /*02e4*/ 	.word	0x00000000
        /*02e8*/ 	.short	0x010a
        /*02ea*/ 	.byte	0x3f
	.zero		1


	//   ....[27]....
        /*02ec*/ 	.word	0x00009a50
        /*02f0*/ 	.word	0x00000000
        /*02f4*/ 	.word	0x00000000
        /*02f8*/ 	.short	0x010a
        /*02fa*/ 	.byte	0x3f
	.zero		1


	//   ....[28]....
        /*02fc*/ 	.word	0x00009a80
        /*0300*/ 	.word	0x00000003
        /*0304*/ 	.word	0x00000000
        /*0308*/ 	.short	0x010a
        /*030a*/ 	.byte	0x3f
	.zero		1


	//   ....[29]....
        /*030c*/ 	.word	0x00009b60
        /*0310*/ 	.word	0x000000eb
        /*0314*/ 	.word	0x00026800
        /*0318*/ 	.short	0x010a
        /*031a*/ 	.byte	0x3f
	.zero		1


	//   ....[30]....
        /*031c*/ 	.word	0x00009bc0
        /*0320*/ 	.word	0x00000005
        /*0324*/ 	.word	0x00026810
        /*0328*/ 	.short	0x010a
        /*032a*/ 	.byte	0x3f
	.zero		1


	//   ....[31]....
        /*032c*/ 	.word	0x00009c20
        /*0330*/ 	.word	0x00000079
        /*0334*/ 	.word	0x00026830
        /*0338*/ 	.short	0x010a
        /*033a*/ 	.byte	0x3f
	.zero		1


	//   ....[32]....
        /*033c*/ 	.word	0x00009ea0
        /*0340*/ 	.word	0x00000010
        /*0344*/ 	.word	0x00026820
        /*0348*/ 	.short	0x010a
        /*034a*/ 	.byte	0x3f
	.zero		1


	//   ....[33]....
        /*034c*/ 	.word	0x00009ef0
        /*0350*/ 	.word	0x00000010
        /*0354*/ 	.word	0x00026840
        /*0358*/ 	.short	0x010a
        /*035a*/ 	.byte	0x3f
	.zero		1


	//   ....[34]....
        /*035c*/ 	.word	0x00009f40
        /*0360*/ 	.word	0x00000010
        /*0364*/ 	.word	0x00026828
        /*0368*/ 	.short	0x010a
        /*036a*/ 	.byte	0x3f
	.zero		1


	//   ....[35]....
        /*036c*/ 	.word	0x00009f90
        /*0370*/ 	.word	0x00000010
        /*0374*/ 	.word	0x00026848
        /*0378*/ 	.short	0x010a
        /*037a*/ 	.byte	0x3f
	.zero		1


	//   ....[36]....
        /*037c*/ 	.word	0x00009ff0
        /*0380*/ 	.word	0x00000010
        /*0384*/ 	.word	0x00026820
        /*0388*/ 	.short	0x010a
        /*038a*/ 	.byte	0x3f
	.zero		1


	//   ....[37]....
        /*038c*/ 	.word	0x0000a040
        /*0390*/ 	.word	0x00000010
        /*0394*/ 	.word	0x00026840
        /*0398*/ 	.short	0x010a
        /*039a*/ 	.byte	0x3f
	.zero		1


	//   ....[38]....
        /*039c*/ 	.word	0x0000a090
        /*03a0*/ 	.word	0x00000010
        /*03a4*/ 	.word	0x00026828
        /*03a8*/ 	.short	0x010a
        /*03aa*/ 	.byte	0x3f
	.zero		1


	//   ....[39]....
        /*03ac*/ 	.word	0x0000a0e0
        /*03b0*/ 	.word	0x00000003
        /*03b4*/ 	.word	0x00026840
        /*03b8*/ 	.short	0x010a
        /*03ba*/ 	.byte	0x3f
	.zero		1


	//   ....[40]....
        /*03bc*/ 	.word	0x0000a1b0
        /*03c0*/ 	.word	0x00000006
        /*03c4*/ 	.word	0x00000000
        /*03c8*/ 	.short	0x010a
        /*03ca*/ 	.byte	0x3f
	.zero		1


	//   ....[41]....
        /*03cc*/ 	.word	0x0000a200
        /*03d0*/ 	.word	0x00000003
        /*03d4*/ 	.word	0x00000000
        /*03d8*/ 	.short	0x010a
        /*03da*/ 	.byte	0x3f
	.zero		1


	//   ....[42]....
        /*03dc*/ 	.word	0x0000a250
        /*03e0*/ 	.word	0x00000000
        /*03e4*/ 	.word	0x00000000
        /*03e8*/ 	.short	0x010a
        /*03ea*/ 	.byte	0x3f
	.zero		1


	//----- nvinfo : EIATTR_NUM_MBARRIERS
	.align		4
.L_719:
        /*03ec*/ 	.byte	0x03, 0x38
        /*03ee*/ 	.short	0x0009


	//----- nvinfo : EIATTR_EXIT_INSTR_OFFSETS
	.align		4
        /*03f0*/ 	.byte	0x04, 0x1c
        /*03f2*/ 	.short	(.L_721 - .L_720)


	//   ....[0]....
.L_720:
        /*03f4*/ 	.word	0x00009ad0


	//----- nvinfo : EIATTR_MAX_THREADS
	.align		4
.L_721:
        /*03f8*/ 	.byte	0x04, 0x05
        /*03fa*/ 	.short	(.L_723 - .L_722)
.L_722:
        /*03fc*/ 	.word	0x00000180
        /*0400*/ 	.word	0x00000001
        /*0404*/ 	.word	0x00000001


	//----- nvinfo : EIATTR_CRS_STACK_SIZE
	.align		4
.L_723:
        /*0408*/ 	.byte	0x04, 0x1e
        /*040a*/ 	.short	(.L_725 - .L_724)
.L_724:
        /*040c*/ 	.word	0x00000000


	//----- nvinfo : EIATTR_CBANK_PARAM_SIZE
	.align		4
.L_725:
        /*0410*/ 	.byte	0x03, 0x19
        /*0412*/ 	.short	0x0770


	//----- nvinfo : EIATTR_PARAM_CBANK
	.align		4
        /*0414*/ 	.byte	0x04, 0x0a
        /*0416*/ 	.short	(.L_727 - .L_726)
	.align		4
.L_726:
        /*0418*/ 	.word	index@(.nv.constant0._ZN7cutlass13device_kernelIN5flash11enable_sm90INS1_16FlashAttnBwdSm90INS1_25CollectiveMainloopBwdSm90ILi2ELi2ELi2EN4cute5tupleIJNS5_1CILi1EEES8_S8_EEENS6_IJNS7_ILi64EEENS7_ILi128EEENS7_ILi96EEEEEENS_10bfloat16_tEfNS_4arch4Sm90ELb1ELb0ELb1ELb0ELb1ELb1ELb0ELb0ELi2ELi1ELi2ELi1ELb1EEENS1_24CollectiveEpilogueBwdGQAISD_fSG_Li256ELb0ELb1EEENS1_25SingleTileBwdLPTSchedulerILb0ELi128ELb1EEEEEEEEEvNT_6ParamsE)
        /*041c*/ 	.short	0x0210
        /*041e*/ 	.short	0x0770


	//----- nvinfo : EIATTR_SW_WAR
	.align		4
.L_727:
        /*0420*/ 	.byte	0x04, 0x36
        /*0422*/ 	.short	(.L_729 - .L_728)
.L_728:
        /*0424*/ 	.word	0x00000008
.L_729:


//--------------------- .nv.info._ZN7cutlass13device_kernelIN5flash22FlashAttnBwdPreprocessIN4cute5tupleIJNS3_1CILi64EEENS5_ILi96EEEEEENS_10bfloat16_tEfNS_4arch4Sm90ELb1ELb0EEEEEvNT_6ParamsE --------------------------
	.section	.nv.info._ZN7cutlass13device_kernelIN5flash22FlashAttnBwdPreprocessIN4cute5tupleIJNS3_1CILi64EEENS5_ILi96EEEEEENS_10bfloat16_tEfNS_4arch4Sm90ELb1ELb0EEEEEvNT_6ParamsE,"",@"SHT_CUDA_INFO"
	.sectionflags	@""
	.align	4


	//----- nvinfo : EIATTR_CUDA_API_VERSION
	.align		4
        /*0000*/ 	.byte	0x04, 0x37
        /*0002*/ 	.short	(.L_731 - .L_730)
.L_730:
        /*0004*/ 	.word	0x00000082


	//----- nvinfo : EIATTR_KPARAM_INFO
	.align		4
.L_731:
        /*0008*/ 	.byte	0x04, 0x17
        /*000a*/ 	.short	(.L_733 - .L_732)
.L_732:
        /*000c*/ 	.word	0x00000000
        /*0010*/ 	.short	0x0000
        /*0012*/ 	.short	0x0000
        /*0014*/ 	.byte	0x00, 0xf0, 0xc1, 0x03


	//----- nvinfo : EIATTR_SPARSE_MMA_MASK
	.align		4
.L_733:
        /*0018*/ 	.byte	0x03, 0x50
        /*001a*/ 	.short	0x0000


	//----- nvinfo : EIATTR_MAXREG_COUNT
	.align		4
        /*001c*/ 	.byte	0x03, 0x1b
        /*001e*/ 	.short	0x0080


	//----- nvinfo : EIATTR_MERCURY_ISA_VERSION
	.align		4
        /*0020*/ 	.byte	0x03, 0x5f
        /*0022*/ 	.short	0x0101


	//----- nvinfo : EIATTR_COOP_GROUP_MASK_REGIDS
	.align		4
        /*0024*/ 	.byte	0x04, 0x29
        /*0026*/ 	.short	(.L_735 - .L_734)


	//   ....[0]....
.L_734:
        /*0028*/ 	.word	0xffffffff


	//   ....[1]....
        /*002c*/ 	.word	0xffffffff


	//----- nvinfo : EIATTR_COOP_GROUP_INSTR_OFFSETS
	.align		4
.L_735:
        /*0030*/ 	.byte	0x04, 0x28
        /*0032*/ 	.short	(.L_737 - .L_736)


	//   ....[0]....
.L_736:
        /*0034*/ 	.word	0x00000c10


	//   ....[1]....
        /*0038*/ 	.word	0x00000c40


	//----- nvinfo : EIATTR_EXIT_INSTR_OFFSETS
	.align		4
.L_737:
        /*003c*/ 	.byte	0x04, 0x1c
        /*003e*/ 	.short	(.L_739 - .L_738)


	//   ....[0]....
.L_738:
        /*0040*/ 	.word	0x000010f0


	//   ....[1]....
        /*0044*/ 	.word	0x00001170


	//----- nvinfo : EIATTR_MAX_THREADS
	.align		4
.L_739:
        /*0048*/ 	.byte	0x04, 0x05
        /*004a*/ 	.short	(.L_741 - .L_740)
.L_740:
        /*004c*/ 	.word	0x00000100
        /*0050*/ 	.word	0x00000001
        /*0054*/ 	.word	0x00000001


	//----- nvinfo : EIATTR_CRS_STACK_SIZE
	.align		4
.L_741:
        /*0058*/ 	.byte	0x04, 0x1e
        /*005a*/ 	.short	(.L_743 - .L_742)
.L_742:
        /*005c*/ 	.word	0x00000000


	//----- nvinfo : EIATTR_CBANK_PARAM_SIZE
	.align		4
.L_743:
        /*0060*/ 	.byte	0x03, 0x19
        /*0062*/ 	.short	0x00f0


	//----- nvinfo : EIATTR_PARAM_CBANK
	.align		4
        /*0064*/ 	.byte	0x04, 0x0a
        /*0066*/ 	.short	(.L_745 - .L_744)
	.align		4
.L_744:
        /*0068*/ 	.word	index@(.nv.constant0._ZN7cutlass13device_kernelIN5flash22FlashAttnBwdPreprocessIN4cute5tupleIJNS3_1CILi64EEENS5_ILi96EEEEEENS_10bfloat16_tEfNS_4arch4Sm90ELb1ELb0EEEEEvNT_6ParamsE)
        /*006c*/ 	.short	0x0210
        /*006e*/ 	.short	0x00f0


	//----- nvinfo : EIATTR_SW_WAR
	.align		4
.L_745:
        /*0070*/ 	.byte	0x04, 0x36
        /*0072*/ 	.short	(.L_747 - .L_746)
.L_746:
        /*0074*/ 	.word	0x00000008
.L_747:


//--------------------- .nv.info._ZN7cutlass13device_kernelIN5flash11enable_sm90INS1_16FlashAttnBwdSm90INS1_25CollectiveMainloopBwdSm90ILi2ELi2ELi2EN4cute5tupleIJNS5_1CILi1EEES8_S8_EEENS6_IJNS7_ILi64EEENS7_ILi128EEENS7_ILi96EEEEEENS_10bfloat16_tEfNS_4arch4Sm90ELb1ELb0ELb1ELb1ELb0ELb1ELb0ELb0ELi2ELi1ELi2ELi1ELb1EEENS1_21CollectiveEpilogueBwdISD_SE_SG_Li256ELb1ELb0ELi1EEENS1_25SingleTileBwdLPTSchedulerILb1ELi128ELb0EEEEEEEEEvNT_6ParamsE --------------------------
	.section	.nv.info._ZN7cutlass13device_kernelIN5flash11enable_sm90INS1_16FlashAttnBwdSm90INS1_25CollectiveMainloopBwdSm90ILi2ELi2ELi2EN4cute5tupleIJNS5_1CILi1EEES8_S8_EEENS6_IJNS7_ILi64EEENS7_ILi128EEENS7_ILi96EEEEEENS_10bfloat16_tEfNS_4arch4Sm90ELb1ELb0ELb1ELb1ELb0ELb1ELb0ELb0ELi2ELi1ELi2ELi1ELb1EEENS1_21CollectiveEpilogueBwdISD_SE_SG_Li256ELb1ELb0ELi1EEENS1_25SingleTileBwdLPTSchedulerILb1ELi128ELb0EEEEEEEEEvNT_6ParamsE,"",@"SHT_CUDA_INFO"
	.sectionflags	@""
	.align	4


	//----- nvinfo : EIATTR_CUDA_API_VERSION
	.align		4
        /*0000*/ 	.byte	0x04, 0x37
        /*0002*/ 	.short	(.L_749 - .L_748)
.L_748:
        /*0004*/ 	.word	0x00000082


	//----- nvinfo : EIATTR_KPARAM_INFO
	.align		4
.L_749:
        /*0008*/ 	.byte	0x04, 0x17
        /*000a*/ 	.short	(.L_751 - .L_750)
.L_750:
        /*000c*/ 	.word	0x00000000
        /*0010*/ 	.short	0x0000
        /*0012*/ 	.short	0x0070
        /*0014*/ 	.byte	0x00, 0xf0, 0x01, 0x1a


	//----- nvinfo : EIATTR_SPARSE_MMA_MASK
	.align		4
.L_751:
        /*0018*/ 	.byte	0x03, 0x50
        /*001a*/ 	.short	0x0000


	//----- nvinfo : EIATTR_MAXREG_COUNT
	.align		4
        /*001c*/ 	.byte	0x03, 0x1b
        /*001e*/ 	.short	0x00a8


	//----- nvinfo : EIATTR_NUM_BARRIERS
	.align		4
        /*0020*/ 	.byte	0x02, 0x4c
        /*0022*/ 	.byte	0x10
	.zero		1


	//----- nvinfo : EIATTR_EXTERNS
	.align		4
        /*0024*/ 	.byte	0x04, 0x0f
        /*0026*/ 	.short	(.L_753 - .L_752)


	//   ....[0]....
	.align		4
.L_752:
        /*0028*/ 	.word	index@(__assertfail)


	//----- nvinfo : EIATTR_ANNOTATIONS
	.align		4
.L_753:
        /*002c*/ 	.byte	0x04, 0x55
        /*002e*/ 	.short	(.L_755 - .L_754)


	//   ....[0]....
.L_754:
        /*0030*/ 	.word	0x00000001
        /*0034*/ 	.byte	0x50, 0x94, 0x00, 0x00, 0x01, 0x00, 0x00, 0x00, 0x80, 0x98, 0x00, 0x00, 0x01, 0x00, 0x00, 0x00
        /*0044*/ 	.byte	0xa0, 0xa5, 0x00, 0x00, 0x01, 0x00, 0x00, 0x00, 0xc0, 0xa5, 0x00, 0x00, 0x01, 0x00, 0x00, 0x00
        /*0054*/ 	.byte	0xa0, 0xa9, 0x00, 0x00


	//----- nvinfo : EIATTR_MERCURY_ISA_VERSION
	.align		4
.L_755:
        /*0058*/ 	.byte	0x03, 0x5f
        /*005a*/ 	.short	0x0101


	//----- nvinfo : EIATTR_INT_WARP_WIDE_INSTR_OFFSETS
	.align		4
        /*005c*/ 	.byte	0x04, 0x31
        /*005e*/ 	.short	(.L_757 - .L_756)


	//   ....[0]....
.L_756:
        /*0060*/ 	.word	0x00000190


	//   ....[1]....
        /*0064*/ 	.word	0x000001c0


	//----- nvinfo : EIATTR_COOP_GROUP_MASK_REGIDS
	.align		4
.L_757:
        /*0068*/ 	.byte	0x04, 0x29
        /*006a*/ 	.short	(.L_759 - .L_758)


	//   ....[0]....
.L_758:
        /*006c*/ 	.word	0xffffffff


	//   ....[1]....
        /*0070*/ 	.word	0xffffffff


	//   ....[2]....
        /*0074*/ 	.word	0xffffffff


	//   ....[3]....
        /*0078*/ 	.word	0xffffffff


	//   ....[4]....
        /*007c*/ 	.word	0xffffffff


	//   ....[5]....
        /*0080*/ 	.word	0xffffffff


	//   ....[6]....
        /*0084*/ 	.word	0xffffffff


	//   ....[7]....
        /*0088*/ 	.word	0x0500000f


	//----- nvinfo : EIATTR_COOP_GROUP_INSTR_OFFSETS
	.align		4
.L_759:
        /*008c*/ 	.byte	0x04, 0x28
        /*008e*/ 	.short	(.L_761 - .L_760)


	//   ....[0]....
.L_760:
        /*0090*/ 	.word	0x00000070


	//   ....[1]....
        /*0094*/ 	.word	0x000001a0


	//   ....[2]....
        /*0098*/ 	.word	0x000001f0


	//   ....[3]....
        /*009c*/ 	.word	0x000003e0


	//   ....[4]....
        /*00a0*/ 	.word	0x00000630


	//   ....[5]....
        /*00a4*/ 	.word	0x00001710


	//   ....[6]....
        /*00a8*/ 	.word	0x00006ed0


	//   ....[7]....
        /*00ac*/ 	.word	0x0000b2e0


	//----- nvinfo : EIATTR_REG_RECONFIG
	.align		4
.L_761:
        /*00b0*/ 	.byte	0x01, 0x54
	.zero		2


	//----- nvinfo : EIATTR_SYSCALL_OFFSETS
	.align		4
        /*00b4*/ 	.byte	0x04, 0x46
        /*00b6*/ 	.short	(.L_763 - .L_762)


	//   ....[0]....
.L_762:
        /*00b8*/ 	.word	0x00001370


	//   ....[1]....
        /*00bc*/ 	.word	0x00001460


	//   ....[2]....
        /*00c0*/ 	.word	0x000015c0


	//   ....[3]....
        /*00c4*/ 	.word	0x000016b0


	//   ....[4]....
        /*00c8*/ 	.word	0x00001930


	//----- nvinfo : EIATTR_MBARRIER_INSTR_OFFSETS
	.align		4
.L_763:
        /*00cc*/ 	.byte	0x04, 0x39
        /*00ce*/ 	.short	(.L_765 - .L_764)


	//   ....[0]....
.L_764:
        /*00d0*/ 	.word	0x00000290
        /*00d4*/ 	.word	0x000000ff
        /*00d8*/ 	.word	0x00026800
        /*00dc*/ 	.short	0x0100
        /*00de*/ 	.byte	0x06
	.zero		1


	//   ....[1]....
        /*00e0*/ 	.word	0x00000390
        /*00e4*/ 	.word	0x000000ff
        /*00e8*/ 	.word	0x00026810
        /*00ec*/ 	.short	0x0100
        /*00ee*/ 	.byte	0x08
	.zero		1


	//   ....[2]....
        /*00f0*/ 	.word	0x000003a0
        /*00f4*/ 	.word	0x000000ff
        /*00f8*/ 	.word	0x00026820
        /*00fc*/ 	.short	0x0100
        /*00fe*/ 	.byte	0x08
	.zero		1


	//   ....[3]....
        /*0100*/ 	.word	0x000003b0
        /*0104*/ 	.word	0x000000ff
        /*0108*/ 	.word	0x00026818
        /*010c*/ 	.short	0x0100
        /*010e*/ 	.byte	0x08
	.zero		1


	//   ....[4]....
        /*0110*/ 	.word	0x000003c0
        /*0114*/ 	.word	0x000000ff
        /*0118*/ 	.word	0x00026828
        /*011c*/ 	.short	0x0100
        /*011e*/ 	.byte	0x08
	.zero		1


	//   ....[5]....
        /*0120*/ 	.word	0x000004f0
        /*0124*/ 	.word	0x000000ff
        /*0128*/ 	.word	0x00026830
        /*012c*/ 	.short	0x0100
        /*012e*/ 	.byte	0x08
	.zero		1


	//   ....[6]....
        /*0130*/ 	.word	0x00000500
        /*0134*/ 	.word	0x000000ff
        /*0138*/ 	.word	0x00026840
        /*013c*/ 	.short	0x0100
        /*013e*/ 	.byte	0x08
	.zero		1


	//   ....[7]....
        /*0140*/ 	.word	0x00000510
        /*0144*/ 	.word	0x000000ff
        /*0148*/ 	.word	0x00026838
        /*014c*/ 	.short	0x0100
        /*014e*/ 	.byte	0x08
	.zero		1


	//   ....[8]....
        /*0150*/ 	.word	0x00000520
        /*0154*/ 	.word	0x000000ff
        /*0158*/ 	.word	0x00026848
        /*015c*/ 	.short	0x0100
        /*015e*/ 	.byte	0x08
	.zero		1


	//   ....[9]....
        /*0160*/ 	.word	0x00001750
        /*0164*/ 	.word	0x000000eb
        /*0168*/ 	.word	0x00026800
        /*016c*/ 	.short	0x010a
        /*016e*/ 	.byte	0x3f
	.zero		1


	//   ....[10]....
        /*0170*/ 	.word	0x000017f0
        /*0174*/ 	.word	0x000000eb
        /*0178*/ 	.word	0x00026800
        /*017c*/ 	.short	0x010a
        /*017e*/ 	.byte	0x3f
	.zero		1


	//   ....[11]....
        /*0180*/ 	.word	0x00002160
        /*0184*/ 	.word	0x000000ff
        /*0188*/ 	.word	0x00026810
        /*018c*/ 	.short	0x010a
        /*018e*/ 	.byte	0x07
	.zero		1


	//   ....[12]....
        /*0190*/ 	.word	0x000021a0
        /*0194*/ 	.word	0x000000ff
        /*0198*/ 	.word	0x00026810
        /*019c*/ 	.short	0x010a
        /*019e*/ 	.byte	0x07
	.zero		1


	//   ....[13]....
        /*01a0*/ 	.word	0x000025e0
        /*01a4*/ 	.word	0x000000ff
        /*01a8*/ 	.word	0x00026830
        /*01ac*/ 	.short	0x010a
        /*01ae*/ 	.byte	0x07
	.zero		1


	//   ....[14]....
        /*01b0*/ 	.word	0x00002910
        /*01b4*/ 	.word	0x000000ff
        /*01b8*/ 	.word	0x00026830
        /*01bc*/ 	.short	0x010a
        /*01be*/ 	.byte	0x07
	.zero		1


	//   ....[15]....
        /*01c0*/ 	.word	0x00004c40
        /*01c4*/ 	.word	0x000000ff
        /*01c8*/ 	.word	0x00000000
        /*01cc*/ 	.short	0x0101
        /*01ce*/ 	.byte	0x08
	.zero		1


	//   ....[16]....
        /*01d0*/ 	.word	0x00004f20
        /*01d4*/ 	.word	0x000000ff
        /*01d8*/ 	.word	0x00000000
        /*01dc*/ 	.short	0x0101
        /*01de*/ 	.byte	0x07
	.zero		1


	//   ....[17]....
        /*01e0*/ 	.word	0x00009020
        /*01e4*/ 	.word	0x0000000f
        /*01e8*/ 	.word	0x00026820
        /*01ec*/ 	.short	0x010a
        /*01ee*/ 	.byte	0x3f
	.zero		1


	//   ....[18]....
        /*01f0*/ 	.word	0x000098e0
        /*01f4*/ 	.word	0x0000000f
        /*01f8*/ 	.word	0x00026840
        /*01fc*/ 	.short	0x010a
        /*01fe*/ 	.byte	0x3f
	.zero		1


	//   ....[19]....
        /*0200*/ 	.word	0x00009c20
        /*0204*/ 	.word	0x0000000f
        /*0208*/ 	.word	0x00026828
        /*020c*/ 	.short	0x010a
        /*020e*/ 	.byte	0x3f
	.zero		1


	//   ....[20]....
        /*0210*/ 	.word	0x00009f60
        /*0214*/ 	.word	0x0000000f
        /*0218*/ 	.word	0x00026848
        /*021c*/ 	.short	0x010a
        /*021e*/ 	.byte	0x3f
	.zero		1


	//   ....[21]....
        /*0220*/ 	.word	0x0000a240
        /*0224*/ 	.word	0x0000000f
        /*0228*/ 	.word	0x00026820
        /*022c*/ 	.short	0x010a
        /*022e*/ 	.byte	0x3f
	.zero		1


	//   ....[22]....
        /*0230*/ 	.word	0x0000a5f0
        /*0234*/ 	.word	0x0000000f
        /*0238*/ 	.word	0x00026840
        /*023c*/ 	.short	0x010a
        /*023e*/ 	.byte	0x3f
	.zero		1


	//   ....[23]....
        /*0240*/ 	.word	0x0000a900
        /*0244*/ 	.word	0x0000000f
        /*0248*/ 	.word	0x00026828
        /*024c*/ 	.short	0x010a
        /*024e*/ 	.byte	0x3f
	.zero		1


	//   ....[24]....
        /*0250*/ 	.word	0x0000ac80
        /*0254*/ 	.word	0x00000003
        /*0258*/ 	.word	0x00026840
        /*025c*/ 	.short	0x010a
        /*025e*/ 	.byte	0x3f
	.zero		1


	//   ....[25]....
        /*0260*/ 	.word	0x0000b150
        /*0264*/ 	.word	0x00000007
        /*0268*/ 	.word	0x00000000
        /*026c*/ 	.short	0x010a
        /*026e*/ 	.byte	0x3f
	.zero		1


	//   ....[26]....
        /*0270*/ 	.word	0x0000b1a0
        /*0274*/ 	.word	0x00000003
        /*0278*/ 	.word	0x00000000
        /*027c*/ 	.short	0x010a
        /*027e*/ 	.byte	0x3f
	.zero		1


	//   ....[27]....
        /*0280*/ 	.word	0x0000b200
        /*0284*/ 	.word	0x00000005
        /*0288*/ 	.word	0x00000000
        /*028c*/ 	.short	0x010a
        /*028e*/ 	.byte	0x3f
	.zero		1


	//   ....[28]....
        /*0290*/ 	.word	0x0000b230
        /*0294*/ 	.word	0x00000003
        /*0298*/ 	.word	0x00000000
        /*029c*/ 	.short	0x010a
        /*029e*/ 	.byte	0x3f
	.zero		1


	//   ....[29]....
        /*02a0*/ 	.word	0x0000b310
        /*02a4*/ 	.word	0x000000eb
        /*02a8*/ 	.word	0x00026800
        /*02ac*/ 	.short	0x010a
        /*02ae*/ 	.byte	0x3f
	.zero		1


	//   ....[30]....
        /*02b0*/ 	.word	0x0000b370
        /*02b4*/ 	.word	0x00000005
        /*02b8*/ 	.word	0x00026810
        /*02bc*/ 	.short	0x010a
        /*02be*/ 	.byte	0x3f
	.zero		1


	//   ....[31]....
        /*02c0*/ 	.word	0x0000b3d0
        /*02c4*/ 	.word	0x00000079
        /*02c8*/ 	.word	0x00026830
        /*02cc*/ 	.short	0x010a
        /*02ce*/ 	.byte	0x3f
	.zero		1


	//   ....[32]....
        /*02d0*/ 	.word	0x0000b420
        /*02d4*/ 	.word	0x0000000f
        /*02d8*/ 	.word	0x00026820
        /*02dc*/ 	.short	0x010a
        /*02de*/ 	.byte	0x3f
	.zero		1


	//   ....[33]....
        /*02e0*/ 	.word	0x0000b470
        /*02e4*/ 	.word	0x0000000f
        /*02e8*/ 	.word	0x00026840
        /*02ec*/ 	.short	0x010a
        /*02ee*/ 	.byte	0x3f
	.zero		1


	//   ....[34]....
        /*02f0*/ 	.word	0x0000b4c0
        /*02f4*/ 	.word	0x0000000f
        /*02f8*/ 	.word	0x00026828
        /*02fc*/ 	.short	0x010a
        /*02fe*/ 	.byte	0x3f
	.zero		1


	//   ....[35]....
        /*0300*/ 	.word	0x0000b510
        /*0304*/ 	.word	0x0000000f
        /*0308*/ 	.word	0x00026848
        /*030c*/ 	.short	0x010a
        /*030e*/ 	.byte	0x3f
	.zero		1


	//   ....[36]....
        /*0310*/ 	.word	0x0000b570
        /*0314*/ 	.word	0x0000000f
        /*0318*/ 	.word	0x00026820
        /*031c*/ 	.short	0x010a
        /*031e*/ 	.byte	0x3f
	.zero		1


	//   ....[37]....
        /*0320*/ 	.word	0x0000b5c0
        /*0324*/ 	.word	0x0000000f
        /*0328*/ 	.word	0x00026840
        /*032c*/ 	.short	0x010a
        /*032e*/ 	.byte	0x3f
	.zero		1


	//   ....[38]....
        /*0330*/ 	.word	0x0000b610
        /*0334*/ 	.word	0x0000000f
        /*0338*/ 	.word	0x00026828
        /*033c*/ 	.short	0x010a
        /*033e*/ 	.byte	0x3f
	.zero		1


	//   ....[39]....
        /*0340*/ 	.word	0x0000b660
        /*0344*/ 	.word	0x00000003
        /*0348*/ 	.word	0x00026840
        /*034c*/ 	.short	0x010a
        /*034e*/ 	.byte	0x3f
	.zero		1


	//   ....[40]....
        /*0350*/ 	.word	0x0000b730
        /*0354*/ 	.word	0x00000007
        /*0358*/ 	.word	0x00000000
        /*035c*/ 	.short	0x010a
        /*035e*/ 	.byte	0x3f
	.zero		1


	//   ....[41]....
        /*0360*/ 	.word	0x0000b780
        /*0364*/ 	.word	0x00000003
        /*0368*/ 	.word	0x00000000
        /*036c*/ 	.short	0x010a
        /*036e*/ 	.byte	0x3f
	.zero		1


	//   ....[42]....
        /*0370*/ 	.word	0x0000b7d0
        /*0374*/ 	.word	0x00000005
        /*0378*/ 	.word	0x00000000
        /*037c*/ 	.short	0x010a
        /*037e*/ 	.byte	0x3f
	.zero		1


	//----- nvinfo : EIATTR_NUM_MBARRIERS
	.align		4
.L_765:
        /*0380*/ 	.byte	0x03, 0x38
        /*0382*/ 	.short	0x0009


	//----- nvinfo : EIATTR_EXIT_INSTR_OFFSETS
	.align		4
        /*0384*/ 	.byte	0x04, 0x1c
        /*0386*/ 	.short	(.L_767 - .L_766)


	//   ....[0]....
.L_766:
        /*0388*/ 	.word	0x0000b280


	//----- nvinfo : EIATTR_MAX_THREADS
	.align		4
.L_767:
        /*038c*/ 	.byte	0x04, 0x05
        /*038e*/ 	.short	(.L_769 - .L_768)
.L_768:
        /*0390*/ 	.word	0x00000180
        /*0394*/ 	.word	0x00000001
        /*0398*/ 	.word	0x00000001


	//----- nvinfo : EIATTR_CRS_STACK_SIZE
	.align		4
.L_769:
        /*039c*/ 	.byte	0x04, 0x1e
        /*039e*/ 	.short	(.L_771 - .L_770)
.L_770:
        /*03a0*/ 	.word	0x00000000


	//----- nvinfo : EIATTR_CBANK_PARAM_SIZE
	.align		4
.L_771:
        /*03a4*/ 	.byte	0x03, 0x19
        /*03a6*/ 	.short	0x06f0


	//----- nvinfo : EIATTR_PARAM_CBANK
	.align		4
        /*03a8*/ 	.byte	0x04, 0x0a
        /*03aa*/ 	.short	(.L_773 - .L_772)
	.align		4
.L_772:
        /*03ac*/ 	.word	index@(.nv.constant0._ZN7cutlass13device_kernelIN5flash11enable_sm90INS1_16FlashAttnBwdSm90INS1_25CollectiveMainloopBwdSm90ILi2ELi2ELi2EN4cute5tupleIJNS5_1CILi1EEES8_S8_EEENS6_IJNS7_ILi64EEENS7_ILi128EEENS7_ILi96EEEEEENS_10bfloat16_tEfNS_4arch4Sm90ELb1ELb0ELb1ELb1ELb0ELb1ELb0ELb0ELi2ELi1ELi2ELi1ELb1EEENS1_21CollectiveEpilogueBwdISD_SE_SG_Li256ELb1ELb0ELi1EEENS1_25SingleTileBwdLPTSchedulerILb1ELi128ELb0EEEEEEEEEvNT_6ParamsE)
        /*03b0*/ 	.short	0x0210
        /*03b2*/ 	.short	0x06f0


	//----- nvinfo : EIATTR_SW_WAR
	.align		4
.L_773:
        /*03b4*/ 	.byte	0x04, 0x36
        /*03b6*/ 	.short	(.L_775 - .L_774)
.L_774:
        /*03b8*/ 	.word	0x00000008
.L_775:


//--------------------- .nv.info._ZN7cutlass13device_kernelIN5flash11enable_sm90INS1_16FlashAttnBwdSm90INS1_25CollectiveMainloopBwdSm90ILi2ELi2ELi2EN4cute5tupleIJNS5_1CILi1EEES8_S8_EEENS6_IJNS7_ILi64EEENS7_ILi128EEENS7_ILi96EEEEEENS_10bfloat16_tEfNS_4arch4Sm90ELb1ELb0ELb1ELb1ELb1ELb1ELb0ELb0ELi2ELi1ELi2ELi1ELb1EEENS1_21CollectiveEpilogueBwdISD_SE_SG_Li256ELb1ELb0ELi1EEENS1_25SingleTileBwdLPTSchedulerILb1ELi128ELb1EEEEEEEEEvNT_6ParamsE --------------------------
	.section	.nv.info._ZN7cutlass13device_kernelIN5flash11enable_sm90INS1_16FlashAttnBwdSm90INS1_25CollectiveMainloopBwdSm90ILi2ELi2ELi2EN4cute5tupleIJNS5_1CILi1EEES8_S8_EEENS6_IJNS7_ILi64EEENS7_ILi128EEENS7_ILi96EEEEEENS_10bfloat16_tEfNS_4arch4Sm90ELb1ELb0ELb1ELb1ELb1ELb1ELb0ELb0ELi2ELi1ELi2ELi1ELb1EEENS1_21CollectiveEpilogueBwdISD_SE_SG_Li256ELb1ELb0ELi1EEENS1_25SingleTileBwdLPTSchedulerILb1ELi128ELb1EEEEEEEEEvNT_6ParamsE,"",@"SHT_CUDA_INFO"
	.sectionflags	@""
	.align	4


	//----- nvinfo : EIATTR_CUDA_API_VERSION
	.align		4
        /*0000*/ 	.byte	0x04, 0x37
        /*0002*/ 	.short	(.L_777 - .L_776)
.L_776:
        /*0004*/ 	.word	0x00000082


	//----- nvinfo : EIATTR_KPARAM_INFO
	.align		4
.L_777:
        /*0008*/ 	.byte	0x04, 0x17
        /*000a*/ 	.short	(.L_779 - .L_778)
.L_778:
        /*000c*/ 	.word	0x00000000
        /*0010*/ 	.short	0x0000
        /*0012*/ 	.short	0x0070
        /*0014*/ 	.byte	0x00, 0xf0, 0x01, 0x1a


	//----- nvinfo : EIATTR_SPARSE_MMA_MASK
	.align		4
.L_779:
        /*0018*/ 	.byte	0x03, 0x50
        /*001a*/ 	.short	0x0000


	//----- nvinfo : EIATTR_MAXREG_COUNT
	.align		4
        /*001c*/ 	.byte	0x03, 0x1b
        /*001e*/ 	.short	0x00a8


	//----- nvinfo : EIATTR_NUM_BARRIERS
	.align		4
        /*0020*/ 	.byte	0x02, 0x4c
        /*0022*/ 	.byte	0x10
	.zero		1


	//----- nvinfo : EIATTR_EXTERNS
	.align		4
        /*0024*/ 	.byte	0x04, 0x0f
        /*0026*/ 	.short	(.L_781 - .L_780)


	//   ....[0]....
	.align		4
.L_780:
        /*0028*/ 	.word	index@(__assertfail)


	//----- nvinfo : EIATTR_ANNOTATIONS
	.align		4
.L_781:
        /*002c*/ 	.byte	0x04, 0x55
        /*002e*/ 	.short	(.L_783 - .L_782)


	//   ....[0]....
.L_782:
        /*0030*/ 	.word	0x00000001
        /*0034*/ 	.byte	0x60, 0x9d, 0x00, 0x00, 0x01, 0x00, 0x00, 0x00, 0x90, 0xa1, 0x00, 0x00, 0x01, 0x00, 0x00, 0x00
        /*0044*/ 	.byte	0xb0, 0xae, 0x00, 0x00, 0x01, 0x00, 0x00, 0x00, 0xd0, 0xae, 0x00, 0x00, 0x01, 0x00, 0x00, 0x00
        /*0054*/ 	.byte	0xb0, 0xb2, 0x00, 0x00


	//----- nvinfo : EIATTR_MERCURY_ISA_VERSION
	.align		4
.L_783:
        /*0058*/ 	.byte	0x03, 0x5f
        /*005a*/ 	.short	0x0101


	//----- nvinfo : EIATTR_INT_WARP_WIDE_INSTR_OFFSETS
	.align		4
        /*005c*/ 	.byte	0x04, 0x31
        /*005e*/ 	.short	(.L_785 - .L_784)


	//   ....[0]....
.L_784:
        /*0060*/ 	.word	0x00000190


	//   ....[1]....
        /*0064*/ 	.word	0x000001c0


	//   ....[2]....
        /*0068*/ 	.word	0x000080a0


	//   ....[3]....
        /*006c*/ 	.word	0x00008750


	//   ....[4]....
        /*0070*/ 	.word	0x00008c70


	//----- nvinfo : EIATTR_COOP_GROUP_MASK_REGIDS
	.align		4
.L_785:
        /*0074*/ 	.byte	0x04, 0x29
        /*0076*/ 	.short	(.L_787 - .L_786)


	//   ....[0]....
.L_786:
        /*0078*/ 	.word	0xffffffff


	//   ....[1]....
        /*007c*/ 	.word	0xffffffff


	//   ....[2]....
        /*0080*/ 	.word	0xffffffff


	//   ....[3]....
        /*0084*/ 	.word	0xffffffff


	//   ....[4]....
        /*0088*/ 	.word	0xffffffff


	//   ....[5]....
        /*008c*/ 	.word	0xffffffff


	//   ....[6]....
        /*0090*/ 	.word	0xffffffff


	//   ....[7]....
        /*0094*/ 	.word	0xffffffff


	//   ....[8]....
        /*0098*/ 	.word	0xffffffff


	//   ....[9]....
        /*009c*/ 	.word	0xffffffff


	//   ....[10]....
        /*00a0*/ 	.word	0xffffffff


	//   ....[11]....
        /*00a4*/ 	.word	0xffffffff


	//   ....[12]....
        /*00a8*/ 	.word	0xffffffff


	//   ....[13]....
        /*00ac*/ 	.word	0x0500000f


	//   ....[14]....
        /*00b0*/ 	.word	0x0500000f


	//   ....[15]....
        /*00b4*/ 	.word	0x0500000f


	//   ....[16]....
        /*00b8*/ 	.word	0x0500000f


	//----- nvinfo : EIATTR_COOP_GROUP_INSTR_OFFSETS
	.align		4
.L_787:
        /*00bc*/ 	.byte	0x04, 0x28
        /*00be*/ 	.short	(.L_789 - .L_788)


	//   ....[0]....
.L_788:
        /*00c0*/ 	.word	0x00000070


	//   ....[1]....
        /*00c4*/ 	.word	0x000001a0


	//   ....[2]....
        /*00c8*/ 	.word	0x000001f0


	//   ....[3]....
        /*00cc*/ 	.word	0x000003e0


	//   ....[4]....
        /*00d0*/ 	.word	0x00000630


	//   ....[5]....
        /*00d4*/ 	.word	0x00001730


	//   ....[6]....
        /*00d8*/ 	.word	0x00006ef0


	//   ....[7]....
        /*00dc*/ 	.word	0x00007ca0


	//   ....[8]....
        /*00e0*/ 	.word	0x00007fd0


	//   ....[9]....
        /*00e4*/ 	.word	0x000083d0


	//   ....[10]....
        /*00e8*/ 	.word	0x00008680


	//   ....[11]....
        /*00ec*/ 	.word	0x00008930


	//   ....[12]....
        /*00f0*/ 	.word	0x00008ba0


	//   ....[13]....
        /*00f4*/ 	.word	0x0000bbf0


	//   ....[14]....
        /*00f8*/ 	.word	0x0000bd60


	//   ....[15]....
        /*00fc*/ 	.word	0x0000bdd0


	//   ....[16]....
        /*0100*/ 	.word	0x0000be40


	//----- nvinfo : EIATTR_REG_RECONFIG
	.align		4
.L_789:
        /*0104*/ 	.byte	0x01, 0x54
	.zero		2


	//----- nvinfo : EIATTR_SYSCALL_OFFSETS
	.align		4
        /*0108*/ 	.byte	0x04, 0x46
        /*010a*/ 	.short	(.L_791 - .L_790)


	//   ....[0]....
.L_790:
        /*010c*/ 	.word	0x00001390


	//   ....[1]....
        /*0110*/ 	.word	0x00001480


	//   ....[2]....
        /*0114*/ 	.word	0x000015e0


	//   ....[3]....
        /*0118*/ 	.word	0x000016d0


	//   ....[4]....
        /*011c*/ 	.word	0x00001950


	//----- nvinfo : EIATTR_MBARRIER_INSTR_OFFSETS
	.align		4
.L_791:
        /*0120*/ 	.byte	0x04, 0x39
        /*0122*/ 	.short	(.L_793 - .L_792)


	//   ....[0]....
.L_792:
        /*0124*/ 	.word	0x00000290
        /*0128*/ 	.word	0x000000ff
        /*012c*/ 	.word	0x00026800
        /*0130*/ 	.short	0x0100
        /*0132*/ 	.byte	0x06
	.zero		1


	//   ....[1]....
        /*0134*/ 	.word	0x00000390
        /*0138*/ 	.word	0x000000ff
        /*013c*/ 	.word	0x00026810
        /*0140*/ 	.short	0x0100
        /*0142*/ 	.byte	0x08
	.zero		1


	//   ....[2]....
        /*0144*/ 	.word	0x000003a0
        /*0148*/ 	.word	0x000000ff
        /*014c*/ 	.word	0x00026820
        /*0150*/ 	.short	0x0100
        /*0152*/ 	.byte	0x08
	.zero		1


	//   ....[3]....
        /*0154*/ 	.word	0x000003b0
        /*0158*/ 	.word	0x000000ff
        /*015c*/ 	.word	0x00026818
        /*0160*/ 	.short	0x0100
        /*0162*/ 	.byte	0x08
	.zero		1


	//   ....[4]....
        /*0164*/ 	.word	0x000003c0
        /*0168*/ 	.word	0x000000ff
        /*016c*/ 	.word	0x00026828
        /*0170*/ 	.short	0x0100
        /*0172*/ 	.byte	0x08
	.zero		1


	//   ....[5]....
        /*0174*/ 	.word	0x000004f0
        /*0178*/ 	.word	0x000000ff
        /*017c*/ 	.word	0x00026830
        /*0180*/ 	.short	0x0100
        /*0182*/ 	.byte	0x08
	.zero		1


	//   ....[6]....
        /*0184*/ 	.word	0x00000500
        /*0188*/ 	.word	0x000000ff
        /*018c*/ 	.word	0x00026840
        /*0190*/ 	.short	0x0100
        /*0192*/ 	.byte	0x08
	.zero		1


	//   ....[7]....
        /*0194*/ 	.word	0x00000510
        /*0198*/ 	.word	0x000000ff
        /*019c*/ 	.word	0x00026838
        /*01a0*/ 	.short	0x0100
        /*01a2*/ 	.byte	0x08
	.zero		1


	//   ....[8]....
        /*01a4*/ 	.word	0x00000520
        /*01a8*/ 	.word	0x000000ff
        /*01ac*/ 	.word	0x00026848
        /*01b0*/ 	.short	0x0100
        /*01b2*/ 	.byte	0x08
	.zero		1


	//   ....[9]....
        /*01b4*/ 	.word	0x00001770
        /*01b8*/ 	.word	0x000000eb
        /*01bc*/ 	.word	0x00026800
        /*01c0*/ 	.short	0x010a
        /*01c2*/ 	.byte	0x3f
	.zero		1


	//   ....[10]....
        /*01c4*/ 	.word	0x00001810
        /*01c8*/ 	.word	0x000000eb
        /*01cc*/ 	.word	0x00026800
        /*01d0*/ 	.short	0x010a
        /*01d2*/ 	.byte	0x3f
	.zero		1


	//   ....[11]....
        /*01d4*/ 	.word	0x00002180
        /*01d8*/ 	.word	0x000000ff
        /*01dc*/ 	.word	0x00026810
        /*01e0*/ 	.short	0x010a
        /*01e2*/ 	.byte	0x07
	.zero		1


	//   ....[12]....
        /*01e4*/ 	.word	0x000021c0
        /*01e8*/ 	.word	0x000000ff
        /*01ec*/ 	.word	0x00026810
        /*01f0*/ 	.short	0x010a
        /*01f2*/ 	.byte	0x07
	.zero		1


	//   ....[13]....
        /*01f4*/ 	.word	0x00002600
        /*01f8*/ 	.word	0x000000ff
        /*01fc*/ 	.word	0x00026830
        /*0200*/ 	.short	0x010a
        /*0202*/ 	.byte	0x07
	.zero		1


	//   ....[14]....
        /*0204*/ 	.word	0x00002930
        /*0208*/ 	.word	0x000000ff
        /*020c*/ 	.word	0x00026830
        /*0210*/ 	.short	0x010a
        /*0212*/ 	.byte	0x07
	.zero		1


	//   ....[15]....
        /*0214*/ 	.word	0x00004c60
        /*0218*/ 	.word	0x000000ff
        /*021c*/ 	.word	0x00000000
        /*0220*/ 	.short	0x0101
        /*0222*/ 	.byte	0x08
	.zero		1


	//   ....[16]....
        /*0224*/ 	.word	0x00004f40
        /*0228*/ 	.word	0x000000ff
        /*022c*/ 	.word	0x00000000
        /*0230*/ 	.short	0x0101
        /*0232*/ 	.byte	0x07
	.zero		1


	//   ....[17]....
        /*0234*/ 	.word	0x00009930
        /*0238*/ 	.word	0x0000000f
        /*023c*/ 	.word	0x00026820
        /*0240*/ 	.short	0x010a
        /*0242*/ 	.byte	0x3f
	.zero		1


	//   ....[18]....
        /*0244*/ 	.word	0x0000a1f0
        /*0248*/ 	.word	0x0000000f
        /*024c*/ 	.word	0x00026840
        /*0250*/ 	.short	0x010a
        /*0252*/ 	.byte	0x3f
	.zero		1


	//   ....[19]....
        /*0254*/ 	.word	0x0000a530
        /*0258*/ 	.word	0x0000000f
        /*025c*/ 	.word	0x00026828
        /*0260*/ 	.short	0x010a
        /*0262*/ 	.byte	0x3f
	.zero		1


	//   ....[20]....
        /*0264*/ 	.word	0x0000a870
        /*0268*/ 	.word	0x0000000f
        /*026c*/ 	.word	0x00026848
        /*0270*/ 	.short	0x010a
        /*0272*/ 	.byte	0x3f
	.zero		1


	//   ....[21]....
        /*0274*/ 	.word	0x0000ab50
        /*0278*/ 	.word	0x0000000f
        /*027c*/ 	.word	0x00026820
        /*0280*/ 	.short	0x010a
        /*0282*/ 	.byte	0x3f
	.zero		1


	//   ....[22]....
        /*0284*/ 	.word	0x0000af00
        /*0288*/ 	.word	0x0000000f
        /*028c*/ 	.word	0x00026840
        /*0290*/ 	.short	0x010a
        /*0292*/ 	.byte	0x3f
	.zero		1


	//   ....[23]....
        /*0294*/ 	.word	0x0000b210
        /*0298*/ 	.word	0x0000000f
        /*029c*/ 	.word	0x00026828
        /*02a0*/ 	.short	0x010a
        /*02a2*/ 	.byte	0x3f
	.zero		1


	//   ....[24]....
        /*02a4*/ 	.word	0x0000b590
        /*02a8*/ 	.word	0x00000003
        /*02ac*/ 	.word	0x00026840
        /*02b0*/ 	.short	0x010a
        /*02b2*/ 	.byte	0x3f
	.zero		1


	//   ....[25]....
        /*02b4*/ 	.word	0x0000ba60
        /*02b8*/ 	.word	0x00000007
        /*02bc*/ 	.word	0x00000000
        /*02c0*/ 	.short	0x010a
        /*02c2*/ 	.byte	0x3f
	.zero		1


	//   ....[26]....
        /*02c4*/ 	.word	0x0000bab0
        /*02c8*/ 	.word	0x00000003
        /*02cc*/ 	.word	0x00000000
        /*02d0*/ 	.short	0x010a
        /*02d2*/ 	.byte	0x3f
	.zero		1


	//   ....[27]....
        /*02d4*/ 	.word	0x0000bb10
        /*02d8*/ 	.word	0x00000005
        /*02dc*/ 	.word	0x00000000
        /*02e0*/ 	.short	0x010a
        /*02e2*/ 	.byte	0x3f
	.zero		1


	//   ....[28]....
        /*02e4*/ 	.word	0x0000bb40
        /*02e8*/ 	.word	0x00000003
        /*02ec*/ 	.word	0x00000000
        /*02f0*/ 	.short	0x010a
        /*02f2*/ 	.byte	0x3f
	.zero		1


	//   ....[29]....
        /*02f4*/ 	.word	0x0000bc20
        /*02f8*/ 	.word	0x000000eb
        /*02fc*/ 	.word	0x00026800
        /*0300*/ 	.short	0x010a
        /*0302*/ 	.byte	0x3f
	.zero		1


	//   ....[30]....
        /*0304*/ 	.word	0x0000bc80
        /*0308*/ 	.word	0x00000005
        /*030c*/ 	.word	0x00026810
        /*0310*/ 	.short	0x010a
        /*0312*/ 	.byte	0x3f
	.zero		1


	//   ....[31]....
        /*0314*/ 	.word	0x0000bce0
        /*0318*/ 	.word	0x00000079
        /*031c*/ 	.word	0x00026830
        /*0320*/ 	.short	0x010a
        /*0322*/ 	.byte	0x3f
	.zero		1


	//   ....[32]....
        /*0324*/ 	.word	0x0000be80
        /*0328*/ 	.word	0x0000000f
        /*032c*/ 	.word	0x00026820
        /*0330*/ 	.short	0x010a
        /*0332*/ 	.byte	0x3f
	.zero		1


	//   ....[33]....
        /*0334*/ 	.word	0x0000bed0
        /*0338*/ 	.word	0x0000000f
        /*033c*/ 	.word	0x00026840
        /*0340*/ 	.short	0x010a
        /*0342*/ 	.byte	0x3f
	.zero		1


	//   ....[34]....
        /*0344*/ 	.word	0x0000bf20
        /*0348*/ 	.word	0x0000000f
        /*034c*/ 	.word	0x00026828
        /*0350*/ 	.short	0x010a
        /*0352*/ 	.byte	0x3f
	.zero		1


	//   ....[35]....
        /*0354*/ 	.word	0x0000bf70
        /*0358*/ 	.word	0x0000000f
        /*035c*/ 	.word	0x00026848
        /*0360*/ 	.short	0x010a
        /*0362*/ 	.byte	0x3f
	.zero		1


	//   ....[36]....
        /*0364*/ 	.word	0x0000bfd0
        /*0368*/ 	.word	0x0000000f
        /*036c*/ 	.word	0x00026820
        /*0370*/ 	.short	0x010a
        /*0372*/ 	.byte	0x3f
	.zero		1


	//   ....[37]....
        /*0374*/ 	.word	0x0000c020
        /*0378*/ 	.word	0x0000000f
        /*037c*/ 	.word	0x00026840
        /*0380*/ 	.short	0x010a
        /*0382*/ 	.byte	0x3f
	.zero		1


	//   ....[38]....
        /*0384*/ 	.word	0x0000c070
        /*0388*/ 	.word	0x0000000f
        /*038c*/ 	.word	0x00026828
        /*0390*/ 	.short	0x010a
        /*0392*/ 	.byte	0x3f
	.zero		1


	//   ....[39]....
        /*0394*/ 	.word	0x0000c0c0
        /*0398*/ 	.word	0x00000003
        /*039c*/ 	.word	0x00026840
        /*03a0*/ 	.short	0x010a
        /*03a2*/ 	.byte	0x3f
	.zero		1


	//   ....[40]....
        /*03a4*/ 	.word	0x0000c190
        /*03a8*/ 	.word	0x00000007
        /*03ac*/ 	.word	0x00000000
        /*03b0*/ 	.short	0x010a
        /*03b2*/ 	.byte	0x3f
	.zero		1


	//   ....[41]....
        /*03b4*/ 	.word	0x0000c1e0
        /*03b8*/ 	.word	0x00000003
        /*03bc*/ 	.word	0x00000000
        /*03c0*/ 	.short	0x010a
        /*03c2*/ 	.byte	0x3f
	.zero		1


	//   ....[42]....
        /*03c4*/ 	.word	0x0000c230
        /*03c8*/ 	.word	0x00000005
        /*03cc*/ 	.word	0x00000000
        /*03d0*/ 	.short	0x010a
        /*03d2*/ 	.byte	0x3f
	.zero		1


	//----- nvinfo : EIATTR_NUM_MBARRIERS
	.align		4
.L_793:
        /*03d4*/ 	.byte	0x03, 0x38
        /*03d6*/ 	.short	0x0009


	//----- nvinfo : EIATTR_EXIT_INSTR_OFFSETS
	.align		4
        /*03d8*/ 	.byte	0x04, 0x1c
        /*03da*/ 	.short	(.L_795 - .L_794)


	//   ....[0]....
.L_794:
        /*03dc*/ 	.word	0x0000bb90


	//----- nvinfo : EIATTR_MAX_THREADS
	.align		4
.L_795:
        /*03e0*/ 	.byte	0x04, 0x05
        /*03e2*/ 	.short	(.L_797 - .L_796)
.L_796:
        /*03e4*/ 	.word	0x00000180
        /*03e8*/ 	.word	0x00000001
        /*03ec*/ 	.word	0x00000001


	//----- nvinfo : EIATTR_CRS_STACK_SIZE
	.align		4
.L_797:
        /*03f0*/ 	.byte	0x04, 0x1e
        /*03f2*/ 	.short	(.L_799 - .L_798)
.L_798:
        /*03f4*/ 	.word	0x00000000


	//----- nvinfo : EIATTR_CBANK_PARAM_SIZE
	.align		4
.L_799:
        /*03f8*/ 	.byte	0x03, 0x19
        /*03fa*/ 	.short	0x06f0


	//----- nvinfo : EIATTR_PARAM_CBANK
	.align		4
        /*03fc*/ 	.byte	0x04, 0x0a
        /*03fe*/ 	.short	(.L_801 - .L_800)
	.align		4
.L_800:
        /*0400*/ 	.word	index@(.nv.constant0._ZN7cutlass13device_kernelIN5flash11enable_sm90INS1_16FlashAttnBwdSm90INS1_25CollectiveMainloopBwdSm90ILi2ELi2ELi2EN4cute5tupleIJNS5_1CILi1EEES8_S8_EEENS6_IJNS7_ILi64EEENS7_ILi128EEENS7_ILi96EEEEEENS_10bfloat16_tEfNS_4arch4Sm90ELb1ELb0ELb1ELb1ELb1ELb1ELb0ELb0ELi2ELi1ELi2ELi1ELb1EEENS1_21CollectiveEpilogueBwdISD_SE_SG_Li256ELb1ELb0ELi1EEENS1_25SingleTileBwdLPTSchedulerILb1ELi128ELb1EEEEEEEEEvNT_6ParamsE)
        /*0404*/ 	.short	0x0210
        /*0406*/ 	.short	0x06f0


	//----- nvinfo : EIATTR_SW_WAR
	.align		4
.L_801:
        /*0408*/ 	.byte	0x04, 0x36
        /*040a*/ 	.short	(.L_803 - .L_802)
.L_802:
        /*040c*/ 	.word	0x00000008
.L_803:


//--------------------- .nv.info._ZN7cutlass13device_kernelIN5flash11enable_sm90INS1_16FlashAttnBwdSm90INS1_25CollectiveMainloopBwdSm90ILi2ELi2ELi2EN4cute5tupleIJNS5_1CILi1EEES8_S8_EEENS6_IJNS7_ILi64EEENS7_ILi128EEENS7_ILi96EEEEEENS_10bfloat16_tEfNS_4arch4Sm90ELb1ELb0ELb1ELb1ELb0ELb1ELb0ELb0ELi2ELi1ELi2ELi1ELb1EEENS1_24CollectiveEpilogueBwdGQAISD_fSG_Li256ELb1ELb0EEENS1_25SingleTileBwdLPTSchedulerILb1ELi128ELb0EEEEEEEEEvNT_6ParamsE --------------------------
	.section	.nv.info._ZN7cutlass13device_kernelIN5flash11enable_sm90INS1_16FlashAttnBwdSm90INS1_25CollectiveMainloopBwdSm90ILi2ELi2ELi2EN4cute5tupleIJNS5_1CILi1EEES8_S8_EEENS6_IJNS7_ILi64EEENS7_ILi128EEENS7_ILi96EEEEEENS_10bfloat16_tEfNS_4arch4Sm90ELb1ELb0ELb1ELb1ELb0ELb1ELb0ELb0ELi2ELi1ELi2ELi1ELb1EEENS1_24CollectiveEpilogueBwdGQAISD_fSG_Li256ELb1ELb0EEENS1_25SingleTileBwdLPTSchedulerILb1ELi128ELb0EEEEEEEEEvNT_6ParamsE,"",@"SHT_CUDA_INFO"
	.sectionflags	@""
	.align	4


	//----- nvinfo : EIATTR_CUDA_API_VERSION
	.align		4
        /*0000*/ 	.byte	0x04, 0x37
        /*0002*/ 	.short	(.L_805 - .L_804)
.L_804:
        /*0004*/ 	.word	0x00000082


	//----- nvinfo : EIATTR_KPARAM_INFO
	.align		4
.L_805:
        /*0008*/ 	.byte	0x04, 0x17
        /*000a*/ 	.short	(.L_807 - .L_806)
.L_806:
        /*000c*/ 	.word	0x00000000
        /*0010*/ 	.short	0x0000
        /*0012*/ 	.short	0x0070
        /*0014*/ 	.byte	0x00, 0xf0, 0x01, 0x1c


	//----- nvinfo : EIATTR_SPARSE_MMA_MASK
	.align		4
.L_807:
        /*0018*/ 	.byte	0x03, 0x50
        /*001a*/ 	.short	0x0000


	//----- nvinfo : EIATTR_MAXREG_COUNT
	.align		4
        /*001c*/ 	.byte	0x03, 0x1b
        /*001e*/ 	.short	0x00a8


	//----- nvinfo : EIATTR_NUM_BARRIERS
	.align		4
        /*0020*/ 	.byte	0x02, 0x4c
        /*0022*/ 	.byte	0x10
	.zero		1


	//----- nvinfo : EIATTR_EXTERNS
	.align		4
        /*0024*/ 	.byte	0x04, 0x0f
        /*0026*/ 	.short	(.L_809 - .L_808)


	//   ....[0]....
	.align		4
.L_808:
        /*0028*/ 	.word	index@(__assertfail)


	//----- nvinfo : EIATTR_ANNOTATIONS
	.align		4
.L_809:
        /*002c*/ 	.byte	0x04, 0x55
        /*002e*/ 	.short	(.L_811 - .L_810)


	//   ....[0]....
.L_810:
        /*0030*/ 	.word	0x00000001
        /*0034*/ 	.byte	0x20, 0x81, 0x00, 0x00, 0x01, 0x00, 0x00, 0x00, 0x50, 0x85, 0x00, 0x00, 0x01, 0x00, 0x00, 0x00
        /*0044*/ 	.byte	0x70, 0x92, 0x00, 0x00, 0x01, 0x00, 0x00, 0x00, 0x90, 0x92, 0x00, 0x00, 0x01, 0x00, 0x00, 0x00
        /*0054*/ 	.byte	0x70, 0x96, 0x00, 0x00


	//----- nvinfo : EIATTR_MERCURY_ISA_VERSION
	.align		4
.L_811:
        /*0058*/ 	.byte	0x03, 0x5f
        /*005a*/ 	.short	0x0101


	//----- nvinfo : EIATTR_INT_WARP_WIDE_INSTR_OFFSETS
	.align		4
        /*005c*/ 	.byte	0x04, 0x31
        /*005e*/ 	.short	(.L_813 - .L_812)


	//   ....[0]....
.L_812:
        /*0060*/ 	.word	0x00000190


	//   ....[1]....
        /*0064*/ 	.word	0x000001c0


	//----- nvinfo : EIATTR_COOP_GROUP_MASK_REGIDS
	.align		4
.L_813:
        /*0068*/ 	.byte	0x04, 0x29
        /*006a*/ 	.short	(.L_815 - .L_814)


	//   ....[0]....
.L_814:
        /*006c*/ 	.word	0xffffffff


	//   ....[1]....
        /*0070*/ 	.word	0xffffffff


	//   ....[2]....
        /*0074*/ 	.word	0xffffffff


	//   ....[3]....
        /*0078*/ 	.word	0xffffffff


	//   ....[4]....
        /*007c*/ 	.word	0xffffffff


	//   ....[5]....
        /*0080*/ 	.word	0xffffffff


	//   ....[6]....
        /*0084*/ 	.word	0xffffffff


	//   ....[7]....
        /*0088*/ 	.word	0x0500000f


	//----- nvinfo : EIATTR_COOP_GROUP_INSTR_OFFSETS
	.align		4
.L_815:
        /*008c*/ 	.byte	0x04, 0x28
        /*008e*/ 	.short	(.L_817 - .L_816)


	//   ....[0]....
.L_816:
        /*0090*/ 	.word	0x00000070


	//   ....[1]....
        /*0094*/ 	.word	0x000001a0


	//   ....[2]....
        /*0098*/ 	.word	0x000001f0


	//   ....[3]....
        /*009c*/ 	.word	0x000003e0


	//   ....[4]....
        /*00a0*/ 	.word	0x00000630


	//   ....[5]....
        /*00a4*/ 	.word	0x00001700


	//   ....[6]....
        /*00a8*/ 	.word	0x00005ba0


	//   ....[7]....
        /*00ac*/ 	.word	0x00009fb0


	//----- nvinfo : EIATTR_REG_RECONFIG
	.align		4
.L_817:
        /*00b0*/ 	.byte	0x01, 0x54
	.zero		2


	//----- nvinfo : EIATTR_SYSCALL_OFFSETS
	.align		4
        /*00b4*/ 	.byte	0x04, 0x46
        /*00b6*/ 	.short	(.L_819 - .L_818)


	//   ....[0]....
.L_818:
        /*00b8*/ 	.word	0x00001360


	//   ....[1]....
        /*00bc*/ 	.word	0x00001450


	//   ....[2]....
        /*00c0*/ 	.word	0x000015b0


	//   ....[3]....
        /*00c4*/ 	.word	0x000016a0


	//   ....[4]....
        /*00c8*/ 	.word	0x00001920


	//----- nvinfo : EIATTR_MBARRIER_INSTR_OFFSETS
	.align		4
.L_819:
        /*00cc*/ 	.byte	0x04, 0x39
        /*00ce*/ 	.short	(.L_821 - .L_820)


	//   ....[0]....
.L_820:
        /*00d0*/ 	.word	0x00000290
        /*00d4*/ 	.word	0x000000ff
        /*00d8*/ 	.word	0x00026800
        /*00dc*/ 	.short	0x0100
        /*00de*/ 	.byte	0x06
	.zero		1


	//   ....[1]....
        /*00e0*/ 	.word	0x00000390
        /*00e4*/ 	.word	0x000000ff
        /*00e8*/ 	.word	0x00026810
        /*00ec*/ 	.short	0x0100
        /*00ee*/ 	.byte	0x08
	.zero		1


	//   ....[2]....
        /*00f0*/ 	.word	0x000003a0
        /*00f4*/ 	.word	0x000000ff
        /*00f8*/ 	.word	0x00026820
        /*00fc*/ 	.short	0x0100
        /*00fe*/ 	.byte	0x08
	.zero		1


	//   ....[3]....
        /*0100*/ 	.word	0x000003b0
        /*0104*/ 	.word	0x000000ff
        /*0108*/ 	.word	0x00026818
        /*010c*/ 	.short	0x0100
        /*010e*/ 	.byte	0x08
	.zero		1


	//   ....[4]....
        /*0110*/ 	.word	0x000003c0
        /*0114*/ 	.word	0x000000ff
        /*0118*/ 	.word	0x00026828
        /*011c*/ 	.short	0x0100
        /*011e*/ 	.byte	0x08
	.zero		1


	//   ....[5]....
        /*0120*/ 	.word	0x000004f0
        /*0124*/ 	.word	0x000000ff
        /*0128*/ 	.word	0x00026830
        /*012c*/ 	.short	0x0100
        /*012e*/ 	.byte	0x08
	.zero		1


	//   ....[6]....
        /*0130*/ 	.word	0x00000500
        /*0134*/ 	.word	0x000000ff
        /*0138*/ 	.word	0x00026840
        /*013c*/ 	.short	0x0100
        /*013e*/ 	.byte	0x08
	.zero		1


	//   ....[7]....
        /*0140*/ 	.word	0x00000510
        /*0144*/ 	.word	0x000000ff
        /*0148*/ 	.word	0x00026838
        /*014c*/ 	.short	0x0100
        /*014e*/ 	.byte	0x08
	.zero		1


	//   ....[8]....
        /*0150*/ 	.word	0x00000520
        /*0154*/ 	.word	0x000000ff
        /*0158*/ 	.word	0x00026848
        /*015c*/ 	.short	0x0100
        /*015e*/ 	.byte	0x08
	.zero		1


	//   ....[9]....
        /*0160*/ 	.word	0x00001740
        /*0164*/ 	.word	0x000000eb
        /*0168*/ 	.word	0x00026800
        /*016c*/ 	.short	0x010a
        /*016e*/ 	.byte	0x3f
	.zero		1


	//   ....[10]....
        /*0170*/ 	.word	0x000017e0
        /*0174*/ 	.word	0x000000eb
        /*0178*/ 	.word	0x00026800
        /*017c*/ 	.short	0x010a
        /*017e*/ 	.byte	0x3f
	.zero		1


	//   ....[11]....
        /*0180*/ 	.word	0x00002150
        /*0184*/ 	.word	0x000000ff
        /*0188*/ 	.word	0x00026810
        /*018c*/ 	.short	0x010a
        /*018e*/ 	.byte	0x08
	.zero		1


	//   ....[12]....
        /*0190*/ 	.word	0x00002190
        /*0194*/ 	.word	0x000000ff
        /*0198*/ 	.word	0x00026810
        /*019c*/ 	.short	0x010a
        /*019e*/ 	.byte	0x08
	.zero		1


	//   ....[13]....
        /*01a0*/ 	.word	0x000025d0
        /*01a4*/ 	.word	0x000000ff
        /*01a8*/ 	.word	0x00026830
        /*01ac*/ 	.short	0x010a
        /*01ae*/ 	.byte	0x08
	.zero		1


	//   ....[14]....
        /*01b0*/ 	.word	0x00002900
        /*01b4*/ 	.word	0x000000ff
        /*01b8*/ 	.word	0x00026830
        /*01bc*/ 	.short	0x010a
        /*01be*/ 	.byte	0x08
	.zero		1


	//   ....[15]....
        /*01c0*/ 	.word	0x00004c30
        /*01c4*/ 	.word	0x000000ff
        /*01c8*/ 	.word	0x00000000
        /*01cc*/ 	.short	0x0101
        /*01ce*/ 	.byte	0x0a
	.zero		1


	//   ....[16]....
        /*01d0*/ 	.word	0x00004f10
        /*01d4*/ 	.word	0x000000ff
        /*01d8*/ 	.word	0x00000000
        /*01dc*/ 	.short	0x0101
        /*01de*/ 	.byte	0x08
	.zero		1


	//   ....[17]....
        /*01e0*/ 	.word	0x00007cf0
        /*01e4*/ 	.word	0x0000000f
        /*01e8*/ 	.word	0x00026820
        /*01ec*/ 	.short	0x010a
        /*01ee*/ 	.byte	0x3f
	.zero		1


	//   ....[18]....
        /*01f0*/ 	.word	0x000085b0
        /*01f4*/ 	.word	0x0000000f
        /*01f8*/ 	.word	0x00026840
        /*01fc*/ 	.short	0x010a
        /*01fe*/ 	.byte	0x3f
	.zero		1


	//   ....[19]....
        /*0200*/ 	.word	0x000088f0
        /*0204*/ 	.word	0x0000000f
        /*0208*/ 	.word	0x00026828
        /*020c*/ 	.short	0x010a
        /*020e*/ 	.byte	0x3f
	.zero		1


	//   ....[20]....
        /*0210*/ 	.word	0x00008c30
        /*0214*/ 	.word	0x0000000f
        /*0218*/ 	.word	0x00026848
        /*021c*/ 	.short	0x010a
        /*021e*/ 	.byte	0x3f
	.zero		1


	//   ....[21]....
        /*0220*/ 	.word	0x00008f10
        /*0224*/ 	.word	0x0000000f
        /*0228*/ 	.word	0x00026820
        /*022c*/ 	.short	0x010a
        /*022e*/ 	.byte	0x3f
	.zero		1


	//   ....[22]....
        /*0230*/ 	.word	0x000092c0
        /*0234*/ 	.word	0x0000000f
        /*0238*/ 	.word	0x00026840
        /*023c*/ 	.short	0x010a
        /*023e*/ 	.byte	0x3f
	.zero		1


	//   ....[23]....
        /*0240*/ 	.word	0x000095d0
        /*0244*/ 	.word	0x0000000f
        /*0248*/ 	.word	0x00026828
        /*024c*/ 	.short	0x010a
        /*024e*/ 	.byte	0x3f
	.zero		1


	//   ....[24]....
        /*0250*/ 	.word	0x00009950
        /*0254*/ 	.word	0x00000003
        /*0258*/ 	.word	0x00026840
        /*025c*/ 	.short	0x010a
        /*025e*/ 	.byte	0x3f
	.zero		1


	//   ....[25]....
        /*0260*/ 	.word	0x00009e20
        /*0264*/ 	.word	0x00000007
        /*0268*/ 	.word	0x00000000
        /*026c*/ 	.short	0x010a
        /*026e*/ 	.byte	0x3f
	.zero		1


	//   ....[26]....
        /*0270*/ 	.word	0x00009e70
        /*0274*/ 	.word	0x00000003
        /*0278*/ 	.word	0x00000000
        /*027c*/ 	.short	0x010a
        /*027e*/ 	.byte	0x3f
	.zero		1


	//   ....[27]....
        /*0280*/ 	.word	0x00009ed0
        /*0284*/ 	.word	0x00000005
        /*0288*/ 	.word	0x00000000
        /*028c*/ 	.short	0x010a
        /*028e*/ 	.byte	0x3f
	.zero		1


	//   ....[28]....
        /*0290*/ 	.word	0x00009f00
        /*0294*/ 	.word	0x00000003
        /*0298*/ 	.word	0x00000000
        /*029c*/ 	.short	0x010a
        /*029e*/ 	.byte	0x3f
	.zero		1


	//   ....[29]....
        /*02a0*/ 	.word	0x00009fe0
        /*02a4*/ 	.word	0x000000eb
        /*02a8*/ 	.word	0x00026800
        /*02ac*/ 	.short	0x010a
        /*02ae*/ 	.byte	0x3f
	.zero		1


	//   ....[30]....
        /*02b0*/ 	.word	0x0000a040
        /*02b4*/ 	.word	0x00000005
        /*02b8*/ 	.word	0x00026810
        /*02bc*/ 	.short	0x010a
        /*02be*/ 	.byte	0x3f
	.zero		1


	//   ....[31]....
        /*02c0*/ 	.word	0x0000a0a0
        /*02c4*/ 	.word	0x00000079
        /*02c8*/ 	.word	0x00026830
        /*02cc*/ 	.short	0x010a
        /*02ce*/ 	.byte	0x3f
	.zero		1


	//   ....[32]....
        /*02d0*/ 	.word	0x0000a0f0
        /*02d4*/ 	.word	0x0000000f
        /*02d8*/ 	.word	0x00026820
        /*02dc*/ 	.short	0x010a
        /*02de*/ 	.byte	0x3f
	.zero		1


	//   ....[33]....
        /*02e0*/ 	.word	0x0000a140
        /*02e4*/ 	.word	0x0000000f
        /*02e8*/ 	.word	0x00026840
        /*02ec*/ 	.short	0x010a
        /*02ee*/ 	.byte	0x3f
	.zero		1


	//   ....[34]....
        /*02f0*/ 	.word	0x0000a190
        /*02f4*/ 	.word	0x0000000f
        /*02f8*/ 	.word	0x00026828
        /*02fc*/ 	.short	0x010a
        /*02fe*/ 	.byte	0x3f
	.zero		1


	//   ....[35]....
        /*0300*/ 	.word	0x0000a1e0
        /*0304*/ 	.word	0x0000000f
        /*0308*/ 	.word	0x00026848
        /*030c*/ 	.short	0x010a
        /*030e*/ 	.byte	0x3f
	.zero		1


	//   ....[36]....
        /*0310*/ 	.word	0x0000a240
        /*0314*/ 	.word	0x0000000f
        /*0318*/ 	.word	0x00026820
        /*031c*/ 	.short	0x010a
        /*031e*/ 	.byte	0x3f
	.zero		1


	//   ....[37]....
        /*0320*/ 	.word	0x0000a290
        /*0324*/ 	.word	0x0000000f
        /*0328*/ 	.word	0x00026840
        /*032c*/ 	.short	0x010a
        /*032e*/ 	.byte	0x3f
	.zero		1


	//   ....[38]....
        /*0330*/ 	.word	0x0000a2e0
        /*0334*/ 	.word	0x0000000f
        /*0338*/ 	.word	0x00026828
        /*033c*/ 	.short	0x010a
        /*033e*/ 	.byte	0x3f
	.zero		1


	//   ....[39]....
        /*0340*/ 	.word	0x0000a330
        /*0344*/ 	.word	0x00000003
        /*0348*/ 	.word	0x00026840
        /*034c*/ 	.short	0x010a
        /*034e*/ 	.byte	0x3f
	.zero		1


	//   ....[40]....
        /*0350*/ 	.word	0x0000a400
        /*0354*/ 	.word	0x00000007
        /*0358*/ 	.word	0x00000000
        /*035c*/ 	.short	0x010a
        /*035e*/ 	.byte	0x3f
	.zero		1


	//   ....[41]....
        /*0360*/ 	.word	0x0000a450
        /*0364*/ 	.word	0x00000003
        /*0368*/ 	.word	0x00000000
        /*036c*/ 	.short	0x010a
        /*036e*/ 	.byte	0x3f
	.zero		1


	//   ....[42]....
        /*0370*/ 	.word	0x0000a4a0
        /*0374*/ 	.word	0x00000005
        /*0378*/ 	.word	0x00000000
        /*037c*/ 	.short	0x010a
        /*037e*/ 	.byte	0x3f
	.zero		1


	//----- nvinfo : EIATTR_NUM_MBARRIERS
	.align		4
.L_821:
        /*0380*/ 	.byte	0x03, 0x38
        /*0382*/ 	.short	0x0009


	//----- nvinfo : EIATTR_EXIT_INSTR_OFFSETS
	.align		4
        /*0384*/ 	.byte	0x04, 0x1c
        /*0386*/ 	.short	(.L_823 - .L_822)


	//   ....[0]....
.L_822:
        /*0388*/ 	.word	0x00009f50


	//----- nvinfo : EIATTR_MAX_THREADS
	.align		4
.L_823:
        /*038c*/ 	.byte	0x04, 0x05
        /*038e*/ 	.short	(.L_825 - .L_824)
.L_824:
        /*0390*/ 	.word	0x00000180
        /*0394*/ 	.word	0x00000001
        /*0398*/ 	.word	0x00000001


	//----- nvinfo : EIATTR_CRS_STACK_SIZE
	.align		4
.L_825:
        /*039c*/ 	.byte	0x04, 0x1e
        /*039e*/ 	.short	(.L_827 - .L_826)
.L_826:
        /*03a0*/ 	.word	0x00000000


	//----- nvinfo : EIATTR_CBANK_PARAM_SIZE
	.align		4
.L_827:
        /*03a4*/ 	.byte	0x03, 0x19
        /*03a6*/ 	.short	0x0770


	//----- nvinfo : EIATTR_PARAM_CBANK
	.align		4
        /*03a8*/ 	.byte	0x04, 0x0a
        /*03aa*/ 	.short	(.L_829 - .L_828)
	.align		4
.L_828:
        /*03ac*/ 	.word	index@(.nv.constant0._ZN7cutlass13device_kernelIN5flash11enable_sm90INS1_16FlashAttnBwdSm90INS1_25CollectiveMainloopBwdSm90ILi2ELi2ELi2EN4cute5tupleIJNS5_1CILi1EEES8_S8_EEENS6_IJNS7_ILi64EEENS7_ILi128EEENS7_ILi96EEEEEENS_10bfloat16_tEfNS_4arch4Sm90ELb1ELb0ELb1ELb1ELb0ELb1ELb0ELb0ELi2ELi1ELi2ELi1ELb1EEENS1_24CollectiveEpilogueBwdGQAISD_fSG_Li256ELb1ELb0EEENS1_25SingleTileBwdLPTSchedulerILb1ELi128ELb0EEEEEEEEEvNT_6ParamsE)
        /*03b0*/ 	.short	0x0210
        /*03b2*/ 	.short	0x0770


	//----- nvinfo : EIATTR_SW_WAR
	.align		4
.L_829:
        /*03b4*/ 	.byte	0x04, 0x36
        /*03b6*/ 	.short	(.L_831 - .L_830)
.L_830:
        /*03b8*/ 	.word	0x00000008
.L_831:


//--------------------- .nv.info._ZN7cutlass13device_kernelIN5flash32FlashAttnBwdPostprocessConvertdQIN4cute5tupleIJNS3_1CILi128EEENS5_ILi96EEEEEENS_10bfloat16_tEfNS_4arch4Sm90ELi256ENS3_8TiledMMAINS3_8MMA_AtomIJNS3_4SM904GMMA27MMA_64x96x16_F32BF16BF16_RSILNSF_5MajorE0ELSH_1ELNSF_7ScaleInE1ELSI_1EEEEEENS3_6LayoutINS4_IJNS5_ILi2EEENS5_ILi1EEESN_EEENS4_IJSN_NS5_ILi0EEESP_EEEEENS4_IJNS3_10UnderscoreESS_SS_EEEEELb0EEEEEvNT_6ParamsE --------------------------
	.section	.nv.info._ZN7cutlass13device_kernelIN5flash32FlashAttnBwdPostprocessConvertdQIN4cute5tupleIJNS3_1CILi128EEENS5_ILi96EEEEEENS_10bfloat16_tEfNS_4arch4Sm90ELi256ENS3_8TiledMMAINS3_8MMA_AtomIJNS3_4SM904GMMA27MMA_64x96x16_F32BF16BF16_RSILNSF_5MajorE0ELSH_1ELNSF_7ScaleInE1ELSI_1EEEEEENS3_6LayoutINS4_IJNS5_ILi2EEENS5_ILi1EEESN_EEENS4_IJSN_NS5_ILi0EEESP_EEEEENS4_IJNS3_10UnderscoreESS_SS_EEEEELb0EEEEEvNT_6ParamsE,"",@"SHT_CUDA_INFO"
	.sectionflags	@""
	.align	4


	//----- nvinfo : EIATTR_CUDA_API_VERSION
	.align		4
        /*0000*/ 	.byte	0x04, 0x37
        /*0002*/ 	.short	(.L_833 - .L_832)
.L_832:
        /*0004*/ 	.word	0x00000082


	//----- nvinfo : EIATTR_KPARAM_INFO
	.align		4
.L_833:
        /*0008*/ 	.byte	0x04, 0x17
        /*000a*/ 	.short	(.L_835 - .L_834)
.L_834:
        /*000c*/ 	.word	0x00000000
        /*0010*/ 	.short	0x0000
        /*0012*/ 	.short	0x0000
        /*0014*/ 	.byte	0x00, 0xf0, 0xc1, 0x01


	//----- nvinfo : EIATTR_SPARSE_MMA_MASK
	.align		4
.L_835:
        /*0018*/ 	.byte	0x03, 0x50
        /*001a*/ 	.short	0x0000


	//----- nvinfo : EIATTR_MAXREG_COUNT
	.align		4
        /*001c*/ 	.byte	0x03, 0x1b
        /*001e*/ 	.short	0x0080


	//----- nvinfo : EIATTR_NUM_BARRIERS
	.align		4
        /*0020*/ 	.byte	0x02, 0x4c
        /*0022*/ 	.byte	0x01
	.zero		1


	//----- nvinfo : EIATTR_MERCURY_ISA_VERSION
	.align		4
        /*0024*/ 	.byte	0x03, 0x5f
        /*0026*/ 	.short	0x0101


	//----- nvinfo : EIATTR_MBARRIER_INSTR_OFFSETS
	.align		4
        /*0028*/ 	.byte	0x04, 0x39
        /*002a*/ 	.short	(.L_837 - .L_836)


	//   ....[0]....
.L_836:
        /*002c*/ 	.word	0x000004a0
        /*0030*/ 	.word	0x000000ff
        /*0034*/ 	.word	0x00012000
        /*0038*/ 	.short	0x0100
        /*003a*/ 	.byte	0x06
	.zero		1


	//   ....[1]....
        /*003c*/ 	.word	0x000005b0
        /*0040*/ 	.word	0x00000004
        /*0044*/ 	.word	0x00012000
        /*0048*/ 	.short	0x010a
        /*004a*/ 	.byte	0x3f
	.zero		1


	//----- nvinfo : EIATTR_NUM_MBARRIERS
	.align		4
.L_837:
        /*004c*/ 	.byte	0x03, 0x38
        /*004e*/ 	.short	0x0001


	//----- nvinfo : EIATTR_EXIT_INSTR_OFFSETS
	.align		4
        /*0050*/ 	.byte	0x04, 0x1c
        /*0052*/ 	.short	(.L_839 - .L_838)


	//   ....[0]....
.L_838:
        /*0054*/ 	.word	0x000001b0


	//   ....[1]....
        /*0058*/ 	.word	0x000011e0


	//   ....[2]....
        /*005c*/ 	.word	0x000013f0


	//   ....[3]....
        /*0060*/ 	.word	0x00001410


	//----- nvinfo : EIATTR_MAX_THREADS
	.align		4
.L_839:
        /*0064*/ 	.byte	0x04, 0x05
        /*0066*/ 	.short	(.L_841 - .L_840)
.L_840:
        /*0068*/ 	.word	0x00000100
        /*006c*/ 	.word	0x00000001
        /*0070*/ 	.word	0x00000001


	//----- nvinfo : EIATTR_CRS_STACK_SIZE
	.align		4
.L_841:
        /*0074*/ 	.byte	0x04, 0x1e
        /*0076*/ 	.short	(.L_843 - .L_842)
.L_842:
        /*0078*/ 	.word	0x00000000


	//----- nvinfo : EIATTR_CBANK_PARAM_SIZE
	.align		4
.L_843:
        /*007c*/ 	.byte	0x03, 0x19
        /*007e*/ 	.short	0x0070


	//----- nvinfo : EIATTR_PARAM_CBANK
	.align		4
        /*0080*/ 	.byte	0x04, 0x0a
        /*0082*/ 	.short	(.L_845 - .L_844)
	.align		4
.L_844:
        /*0084*/ 	.word	index@(.nv.constant0._ZN7cutlass13device_kernelIN5flash32FlashAttnBwdPostprocessConvertdQIN4cute5tupleIJNS3_1CILi128EEENS5_ILi96EEEEEENS_10bfloat16_tEfNS_4arch4Sm90ELi256ENS3_8TiledMMAINS3_8MMA_AtomIJNS3_4SM904GMMA27MMA_64x96x16_F32BF16BF16_RSILNSF_5MajorE0ELSH_1ELNSF_7ScaleInE1ELSI_1EEEEEENS3_6LayoutINS4_IJNS5_ILi2EEENS5_ILi1EEESN_EEENS4_IJSN_NS5_ILi0EEESP_EEEEENS4_IJNS3_10UnderscoreESS_SS_EEEEELb0EEEEEvNT_6ParamsE)
        /*0088*/ 	.short	0x0210
        /*008a*/ 	.short	0x0070


	//----- nvinfo : EIATTR_SW_WAR
	.align		4
.L_845:
        /*008c*/ 	.byte	0x04, 0x36
        /*008e*/ 	.short	(.L_847 - .L_846)
.L_846:
        /*0090*/ 	.word	0x00000008
.L_847:


//--------------------- .nv.info._ZN7cutlass13device_kernelIN5flash32FlashAttnBwdPostprocessConvertdQIN4cute5tupleIJNS3_1CILi64EEENS5_ILi96EEEEEENS_10bfloat16_tEfNS_4arch4Sm90ELi256ENS3_8TiledMMAINS3_8MMA_AtomIJNS3_4SM904GMMA27MMA_64x16x16_F32BF16BF16_SSILNSF_5MajorE0ELSH_1ELNSF_7ScaleInE1ELSI_1EEEEEENS3_6LayoutINS4_IJNS5_ILi1EEENS5_ILi2EEESM_EEENS4_IJNS5_ILi0EEESM_SP_EEEEENS4_IJNS3_10UnderscoreESS_SS_EEEEELb0EEEEEvNT_6ParamsE --------------------------
	.section	.nv.info._ZN7cutlass13device_kernelIN5flash32FlashAttnBwdPostprocessConvertdQIN4cute5tupleIJNS3_1CILi64EEENS5_ILi96EEEEEENS_10bfloat16_tEfNS_4arch4Sm90ELi256ENS3_8TiledMMAINS3_8MMA_AtomIJNS3_4SM904GMMA27MMA_64x16x16_F32BF16BF16_SSILNSF_5MajorE0ELSH_1ELNSF_7ScaleInE1ELSI_1EEEEEENS3_6LayoutINS4_IJNS5_ILi1EEENS5_ILi2EEESM_EEENS4_IJNS5_ILi0EEESM_SP_EEEEENS4_IJNS3_10UnderscoreESS_SS_EEEEELb0EEEEEvNT_6ParamsE,"",@"SHT_CUDA_INFO"
	.sectionflags	@""
	.align	4


	//----- nvinfo : EIATTR_CUDA_API_VERSION
	.align		4
        /*0000*/ 	.byte	0x04, 0x37
        /*0002*/ 	.short	(.L_849 - .L_848)
.L_848:
        /*0004*/ 	.word	0x00000082


	//----- nvinfo : EIATTR_KPARAM_INFO
	.align		4
.L_849:
        /*0008*/ 	.byte	0x04, 0x17
        /*000a*/ 	.short	(.L_851 - .L_850)
.L_850:
        /*000c*/ 	.word	0x00000000
        /*0010*/ 	.short	0x0000
        /*0012*/ 	.short	0x0000
        /*0014*/ 	.byte	0x00, 0xf0, 0xc1, 0x01


	//----- nvinfo : EIATTR_SPARSE_MMA_MASK
	.align		4
.L_851:
        /*0018*/ 	.byte	0x03, 0x50
        /*001a*/ 	.short	0x0000


	//----- nvinfo : EIATTR_MAXREG_COUNT
	.align		4
        /*001c*/ 	.byte	0x03, 0x1b
        /*001e*/ 	.short	0x0080


	//----- nvinfo : EIATTR_NUM_BARRIERS
	.align		4
        /*0020*/ 	.byte	0x02, 0x4c
        /*0022*/ 	.byte	0x01
	.zero		1


	//----- nvinfo : EIATTR_MERCURY_ISA_VERSION
	.align		4
        /*0024*/ 	.byte	0x03, 0x5f
        /*0026*/ 	.short	0x0101


	//----- nvinfo : EIATTR_MBARRIER_INSTR_OFFSETS
	.align		4
        /*0028*/ 	.byte	0x04, 0x39
        /*002a*/ 	.short	(.L_853 - .L_852)


	//   ....[0]....
.L_852:
        /*002c*/ 	.word	0x000004a0
        /*0030*/ 	.word	0x000000ff
        /*0034*/ 	.word	0x00009000
        /*0038*/ 	.short	0x0100
        /*003a*/ 	.byte	0x06
	.zero		1


	//   ....[1]....
        /*003c*/ 	.word	0x000005b0
        /*0040*/ 	.word	0x00000006
        /*0044*/ 	.word	0x00009000
        /*0048*/ 	.short	0x010a
        /*004a*/ 	.byte	0x3f
	.zero		1


	//----- nvinfo : EIATTR_NUM_MBARRIERS
	.align		4
.L_853:
        /*004c*/ 	.byte	0x03, 0x38
        /*004e*/ 	.short	0x0001


	//----- nvinfo : EIATTR_EXIT_INSTR_OFFSETS
	.align		4
        /*0050*/ 	.byte	0x04, 0x1c
        /*0052*/ 	.short	(.L_855 - .L_854)


	//   ....[0]....
.L_854:
        /*0054*/ 	.word	0x000001b0


	//   ....[1]....
        /*0058*/ 	.word	0x00000ca0


	//   ....[2]....
        /*005c*/ 	.word	0x00000ed0


	//   ....[3]....
        /*0060*/ 	.word	0x00000f00


	//----- nvinfo : EIATTR_MAX_THREADS
	.align		4
.L_855:
        /*0064*/ 	.byte	0x04, 0x05
        /*0066*/ 	.short	(.L_857 - .L_856)
.L_856:
        /*0068*/ 	.word	0x00000100
        /*006c*/ 	.word	0x00000001
        /*0070*/ 	.word	0x00000001


	//----- nvinfo : EIATTR_CRS_STACK_SIZE
	.align		4
.L_857:
        /*0074*/ 	.byte	0x04, 0x1e
        /*0076*/ 	.short	(.L_859 - .L_858)
.L_858:
        /*0078*/ 	.word	0x00000000


	//----- nvinfo : EIATTR_CBANK_PARAM_SIZE
	.align		4
.L_859:
        /*007c*/ 	.byte	0x03, 0x19
        /*007e*/ 	.short	0x0070


	//----- nvinfo : EIATTR_PARAM_CBANK
	.align		4
        /*0080*/ 	.byte	0x04, 0x0a
        /*0082*/ 	.short	(.L_861 - .L_860)
	.align		4
.L_860:
        /*0084*/ 	.word	index@(.nv.constant0._ZN7cutlass13device_kernelIN5flash32FlashAttnBwdPostprocessConvertdQIN4cute5tupleIJNS3_1CILi64EEENS5_ILi96EEEEEENS_10bfloat16_tEfNS_4arch4Sm90ELi256ENS3_8TiledMMAINS3_8MMA_AtomIJNS3_4SM904GMMA27MMA_64x16x16_F32BF16BF16_SSILNSF_5MajorE0ELSH_1ELNSF_7ScaleInE1ELSI_1EEEEEENS3_6LayoutINS4_IJNS5_ILi1EEENS5_ILi2EEESM_EEENS4_IJNS5_ILi0EEESM_SP_EEEEENS4_IJNS3_10UnderscoreESS_SS_EEEEELb0EEEEEvNT_6ParamsE)
        /*0088*/ 	.short	0x0210
        /*008a*/ 	.short	0x0070


	//----- nvinfo : EIATTR_SW_WAR
	.align		4
.L_861:
        /*008c*/ 	.byte	0x04, 0x36
        /*008e*/ 	.short	(.L_863 - .L_862)
.L_862:
        /*0090*/ 	.word	0x00000008
.L_863:


//--------------------- .nv.info._ZN7cutlass13device_kernelIN5flash11enable_sm90INS1_16FlashAttnBwdSm90INS1_25CollectiveMainloopBwdSm90ILi2ELi2ELi2EN4cute5tupleIJNS5_1CILi1EEES8_S8_EEENS6_IJNS7_ILi64EEENS7_ILi128EEENS7_ILi96EEEEEENS_10bfloat16_tEfNS_4arch4Sm90ELb1ELb0ELb1ELb1ELb1ELb1ELb0ELb0ELi2ELi1ELi2ELi1ELb1EEENS1_24CollectiveEpilogueBwdGQAISD_fSG_Li256ELb1ELb1EEENS1_25SingleTileBwdLPTSchedulerILb1ELi128ELb1EEEEEEEEEvNT_6ParamsE --------------------------
	.section	.nv.info._ZN7cutlass13device_kernelIN5flash11enable_sm90INS1_16FlashAttnBwdSm90INS1_25CollectiveMainloopBwdSm90ILi2ELi2ELi2EN4cute5tupleIJNS5_1CILi1EEES8_S8_EEENS6_IJNS7_ILi64EEENS7_ILi128EEENS7_ILi96EEEEEENS_10bfloat16_tEfNS_4arch4Sm90ELb1ELb0ELb1ELb1ELb1ELb1ELb0ELb0ELi2ELi1ELi2ELi1ELb1EEENS1_24CollectiveEpilogueBwdGQAISD_fSG_Li256ELb1ELb1EEENS1_25SingleTileBwdLPTSchedulerILb1ELi128ELb1EEEEEEEEEvNT_6ParamsE,"",@"SHT_CUDA_INFO"
	.sectionflags	@""
	.align	4


	//----- nvinfo : EIATTR_CUDA_API_VERSION
	.align		4
        /*0000*/ 	.byte	0x04, 0x37
        /*0002*/ 	.short	(.L_865 - .L_864)
.L_864:
        /*0004*/ 	.word	0x00000082


	//----- nvinfo : EIATTR_KPARAM_INFO
	.align		4
.L_865:
        /*0008*/ 	.byte	0x04, 0x17
        /*000a*/ 	.short	(.L_867 - .L_866)
.L_866:
        /*000c*/ 	.word	0x00000000
        /*0010*/ 	.short	0x0000
        /*0012*/ 	.short	0x0070
        /*0014*/ 	.byte	0x00, 0xf0, 0x01, 0x1c


	//----- nvinfo : EIATTR_SPARSE_MMA_MASK
	.align		4
.L_867:
        /*0018*/ 	.byte	0x03, 0x50
        /*001a*/ 	.short	0x0000


	//----- nvinfo : EIATTR_MAXREG_COUNT
	.align		4
        /*001c*/ 	.byte	0x03, 0x1b
        /*001e*/ 	.short	0x00a8


	//----- nvinfo : EIATTR_NUM_BARRIERS
	.align		4
        /*0020*/ 	.byte	0x02, 0x4c
        /*0022*/ 	.byte	0x10
	.zero		1


	//----- nvinfo : EIATTR_EXTERNS
	.align		4
        /*0024*/ 	.byte	0x04, 0x0f
        /*0026*/ 	.short	(.L_869 - .L_868)


	//   ....[0]....
	.align		4
.L_868:
        /*0028*/ 	.word	index@(__assertfail)


	//----- nvinfo : EIATTR_ANNOTATIONS
	.align		4
.L_869:
        /*002c*/ 	.byte	0x04, 0x55
        /*002e*/ 	.short	(.L_871 - .L_870)


	//   ....[0]....
.L_870:
        /*0030*/ 	.word	0x00000001
        /*0034*/ 	.byte	0x10, 0x8f, 0x00, 0x00, 0x01, 0x00, 0x00, 0x00, 0x40, 0x93, 0x00, 0x00, 0x01, 0x00, 0x00, 0x00
        /*0044*/ 	.byte	0x60, 0xa0, 0x00, 0x00, 0x01, 0x00, 0x00, 0x00, 0x80, 0xa0, 0x00, 0x00, 0x01, 0x00, 0x00, 0x00
        /*0054*/ 	.byte	0x60, 0xa4, 0x00, 0x00


	//----- nvinfo : EIATTR_MERCURY_ISA_VERSION
	.align		4
.L_871:
        /*0058*/ 	.byte	0x03, 0x5f
        /*005a*/ 	.short	0x0101


	//----- nvinfo : EIATTR_INT_WARP_WIDE_INSTR_OFFSETS
	.align		4
        /*005c*/ 	.byte	0x04, 0x31
        /*005e*/ 	.short	(.L_873 - .L_872)


	//   ....[0]....
.L_872:
        /*0060*/ 	.word	0x00000190


	//   ....[1]....
        /*0064*/ 	.word	0x000001c0


	//   ....[2]....
        /*0068*/ 	.word	0x00007250


	//   ....[3]....
        /*006c*/ 	.word	0x00007900


	//   ....[4]....
        /*0070*/ 	.word	0x00007e20


	//----- nvinfo : EIATTR_COOP_GROUP_MASK_REGIDS
	.align		4
.L_873:
        /*0074*/ 	.byte	0x04, 0x29
        /*0076*/ 	.short	(.L_875 - .L_874)


	//   ....[0]....
.L_874:
        /*0078*/ 	.word	0xffffffff


	//   ....[1]....
        /*007c*/ 	.word	0xffffffff


	//   ....[2]....
        /*0080*/ 	.word	0xffffffff


	//   ....[3]....
        /*0084*/ 	.word	0xffffffff


	//   ....[4]....
        /*0088*/ 	.word	0xffffffff


	//   ....[5]....
        /*008c*/ 	.word	0xffffffff


	//   ....[6]....
        /*0090*/ 	.word	0xffffffff


	//   ....[7]....
        /*0094*/ 	.word	0xffffffff


	//   ....[8]....
        /*0098*/ 	.word	0xffffffff


	//   ....[9]....
        /*009c*/ 	.word	0xffffffff


	//   ....[10]....
        /*00a0*/ 	.word	0xffffffff


	//   ....[11]....
        /*00a4*/ 	.word	0xffffffff


	//   ....[12]....
        /*00a8*/ 	.word	0xffffffff


	//   ....[13]....
        /*00ac*/ 	.word	0xffffffff


	//   ....[14]....
        /*00b0*/ 	.word	0xffffffff


	//   ....[15]....
        /*00b4*/ 	.word	0xffffffff


	//   ....[16]....
        /*00b8*/ 	.word	0xffffffff


	//   ....[17]....
        /*00bc*/ 	.word	0x0500000f


	//   ....[18]....
        /*00c0*/ 	.word	0x0500000f


	//   ....[19]....
        /*00c4*/ 	.word	0x0500000f


	//   ....[20]....
        /*00c8*/ 	.word	0x0500000f


	//   ....[21]....
        /*00cc*/ 	.word	0x0500000f


	//   ....[22]....
        /*00d0*/ 	.word	0x0500000f


	//----- nvinfo : EIATTR_COOP_GROUP_INSTR_OFFSETS
	.align		4
.L_875:
        /*00d4*/ 	.byte	0x04, 0x28
        /*00d6*/ 	.short	(.L_877 - .L_876)


	//   ....[0]....
.L_876:
        /*00d8*/ 	.word	0x00000070


	//   ....[1]....
        /*00dc*/ 	.word	0x000001a0


	//   ....[2]....
        /*00e0*/ 	.word	0x000001f0


	//   ....[3]....
        /*00e4*/ 	.word	0x000003e0


	//   ....[4]....
        /*00e8*/ 	.word	0x00000630


	//   ....[5]....
        /*00ec*/ 	.word	0x00001720


	//   ....[6]....
        /*00f0*/ 	.word	0x000059d0


	//   ....[7]....
        /*00f4*/ 	.word	0x00005b50


	//   ....[8]....
        /*00f8*/ 	.word	0x00005e00


	//   ....[9]....
        /*00fc*/ 	.word	0x00005f90


	//   ....[10]....
        /*0100*/ 	.word	0x000060a0


	//   ....[11]....
        /*0104*/ 	.word	0x00006e50


	//   ....[12]....
        /*0108*/ 	.word	0x00007180


	//   ....[13]....
        /*010c*/ 	.word	0x00007580


	//   ....[14]....
        /*0110*/ 	.word	0x00007830


	//   ....[15]....
        /*0114*/ 	.word	0x00007ae0


	//   ....[16]....
        /*0118*/ 	.word	0x00007d50


	//   ....[17]....
        /*011c*/ 	.word	0x0000ada0


	//   ....[18]....
        /*0120*/ 	.word	0x0000af10


	//   ....[19]....
        /*0124*/ 	.word	0x0000af80


	//   ....[20]....
        /*0128*/ 	.word	0x0000aff0


	//   ....[21]....
        /*012c*/ 	.word	0x0000b060


	//   ....[22]....
        /*0130*/ 	.word	0x0000b0d0


	//----- nvinfo : EIATTR_REG_RECONFIG
	.align		4
.L_877:
        /*0134*/ 	.byte	0x01, 0x54
	.zero		2


	//----- nvinfo : EIATTR_SYSCALL_OFFSETS
	.align		4
        /*0138*/ 	.byte	0x04, 0x46
        /*013a*/ 	.short	(.L_879 - .L_878)


	//   ....[0]....
.L_878:
        /*013c*/ 	.word	0x00001380


	//   ....[1]....
        /*0140*/ 	.word	0x00001470


	//   ....[2]....
        /*0144*/ 	.word	0x000015d0


	//   ....[3]....
        /*0148*/ 	.word	0x000016c0


	//   ....[4]....
        /*014c*/ 	.word	0x00001940


	//----- nvinfo : EIATTR_MBARRIER_INSTR_OFFSETS
	.align		4
.L_879:
        /*0150*/ 	.byte	0x04, 0x39
        /*0152*/ 	.short	(.L_881 - .L_880)


	//   ....[0]....
.L_880:
        /*0154*/ 	.word	0x00000290
        /*0158*/ 	.word	0x000000ff
        /*015c*/ 	.word	0x00026800
        /*0160*/ 	.short	0x0100
        /*0162*/ 	.byte	0x06
	.zero		1


	//   ....[1]....
        /*0164*/ 	.word	0x00000390
        /*0168*/ 	.word	0x000000ff
        /*016c*/ 	.word	0x00026810
        /*0170*/ 	.short	0x0100
        /*0172*/ 	.byte	0x08
	.zero		1


	//   ....[2]....
        /*0174*/ 	.word	0x000003a0
        /*0178*/ 	.word	0x000000ff
        /*017c*/ 	.word	0x00026820
        /*0180*/ 	.short	0x0100
        /*0182*/ 	.byte	0x08
	.zero		1


	//   ....[3]....
        /*0184*/ 	.word	0x000003b0
        /*0188*/ 	.word	0x000000ff
        /*018c*/ 	.word	0x00026818
        /*0190*/ 	.short	0x0100
        /*0192*/ 	.byte	0x08
	.zero		1


	//   ....[4]....
        /*0194*/ 	.word	0x000003c0
        /*0198*/ 	.word	0x000000ff
        /*019c*/ 	.word	0x00026828
        /*01a0*/ 	.short	0x0100
        /*01a2*/ 	.byte	0x08
	.zero		1


	//   ....[5]....
        /*01a4*/ 	.word	0x000004f0
        /*01a8*/ 	.word	0x000000ff
        /*01ac*/ 	.word	0x00026830
        /*01b0*/ 	.short	0x0100
        /*01b2*/ 	.byte	0x08
	.zero		1


	//   ....[6]....
        /*01b4*/ 	.word	0x00000500
        /*01b8*/ 	.word	0x000000ff
        /*01bc*/ 	.word	0x00026840
        /*01c0*/ 	.short	0x0100
        /*01c2*/ 	.byte	0x08
	.zero		1


	//   ....[7]....
        /*01c4*/ 	.word	0x00000510
        /*01c8*/ 	.word	0x000000ff
        /*01cc*/ 	.word	0x00026838
        /*01d0*/ 	.short	0x0100
        /*01d2*/ 	.byte	0x08
	.zero		1


	//   ....[8]....
        /*01d4*/ 	.word	0x00000520
        /*01d8*/ 	.word	0x000000ff
        /*01dc*/ 	.word	0x00026848
        /*01e0*/ 	.short	0x0100
        /*01e2*/ 	.byte	0x08
	.zero		1


	//   ....[9]....
        /*01e4*/ 	.word	0x00001760
        /*01e8*/ 	.word	0x000000eb
        /*01ec*/ 	.word	0x00026800
        /*01f0*/ 	.short	0x010a
        /*01f2*/ 	.byte	0x3f
	.zero		1


	//   ....[10]....
        /*01f4*/ 	.word	0x00001800
        /*01f8*/ 	.word	0x000000eb
        /*01fc*/ 	.word	0x00026800
        /*0200*/ 	.short	0x010a
        /*0202*/ 	.byte	0x3f
	.zero		1


	//   ....[11]....
        /*0204*/ 	.word	0x00002170
        /*0208*/ 	.word	0x000000ff
        /*020c*/ 	.word	0x00026810
        /*0210*/ 	.short	0x010a
        /*0212*/ 	.byte	0x08
	.zero		1


	//   ....[12]....
        /*0214*/ 	.word	0x000021b0
        /*0218*/ 	.word	0x000000ff
        /*021c*/ 	.word	0x00026810
        /*0220*/ 	.short	0x010a
        /*0222*/ 	.byte	0x08
	.zero		1


	//   ....[13]....
        /*0224*/ 	.word	0x000025f0
        /*0228*/ 	.word	0x000000ff
        /*022c*/ 	.word	0x00026830
        /*0230*/ 	.short	0x010a
        /*0232*/ 	.byte	0x08
	.zero		1


	//   ....[14]....
        /*0234*/ 	.word	0x00002920
        /*0238*/ 	.word	0x000000ff
        /*023c*/ 	.word	0x00026830
        /*0240*/ 	.short	0x010a
        /*0242*/ 	.byte	0x08
	.zero		1


	//   ....[15]....
        /*0244*/ 	.word	0x00004c50
        /*0248*/ 	.word	0x000000ff
        /*024c*/ 	.word	0x00000000
        /*0250*/ 	.short	0x0101
        /*0252*/ 	.byte	0x0a
	.zero		1


	//   ....[16]....
        /*0254*/ 	.word	0x00004f30
        /*0258*/ 	.word	0x000000ff
        /*025c*/ 	.word	0x00000000
        /*0260*/ 	.short	0x0101
        /*0262*/ 	.byte	0x08
	.zero		1


	//   ....[17]....
        /*0264*/ 	.word	0x00008ae0
        /*0268*/ 	.word	0x0000000f
        /*026c*/ 	.word	0x00026820
        /*0270*/ 	.short	0x010a
        /*0272*/ 	.byte	0x3f
	.zero		1


	//   ....[18]....
        /*0274*/ 	.word	0x000093a0
        /*0278*/ 	.word	0x0000000f
        /*027c*/ 	.word	0x00026840
        /*0280*/ 	.short	0x010a
        /*0282*/ 	.byte	0x3f
	.zero		1


	//   ....[19]....
        /*0284*/ 	.word	0x000096e0
        /*0288*/ 	.word	0x0000000f
        /*028c*/ 	.word	0x00026828
        /*0290*/ 	.short	0x010a
        /*0292*/ 	.byte	0x3f
	.zero		1


	//   ....[20]....
        /*0294*/ 	.word	0x00009a20
        /*0298*/ 	.word	0x0000000f
        /*029c*/ 	.word	0x00026848
        /*02a0*/ 	.short	0x010a
        /*02a2*/ 	.byte	0x3f
	.zero		1


	//   ....[21]....
        /*02a4*/ 	.word	0x00009d00
        /*02a8*/ 	.word	0x0000000f
        /*02ac*/ 	.word	0x00026820
        /*02b0*/ 	.short	0x010a
        /*02b2*/ 	.byte	0x3f
	.zero		1


	//   ....[22]....
        /*02b4*/ 	.word	0x0000a0b0
        /*02b8*/ 	.word	0x0000000f
        /*02bc*/ 	.word	0x00026840
        /*02c0*/ 	.short	0x010a
        /*02c2*/ 	.byte	0x3f
	.zero		1


	//   ....[23]....
        /*02c4*/ 	.word	0x0000a3c0
        /*02c8*/ 	.word	0x0000000f
        /*02cc*/ 	.word	0x00026828
        /*02d0*/ 	.short	0x010a
        /*02d2*/ 	.byte	0x3f
	.zero		1


	//   ....[24]....
        /*02d4*/ 	.word	0x0000a740
        /*02d8*/ 	.word	0x00000003
        /*02dc*/ 	.word	0x00026840
        /*02e0*/ 	.short	0x010a
        /*02e2*/ 	.byte	0x3f
	.zero		1


	//   ....[25]....
        /*02e4*/ 	.word	0x0000ac10
        /*02e8*/ 	.word	0x00000007
        /*02ec*/ 	.word	0x00000000
        /*02f0*/ 	.short	0x010a
        /*02f2*/ 	.byte	0x3f
	.zero		1


	//   ....[26]....
        /*02f4*/ 	.word	0x0000ac60
        /*02f8*/ 	.word	0x00000003
        /*02fc*/ 	.word	0x00000000
        /*0300*/ 	.short	0x010a
        /*0302*/ 	.byte	0x3f
	.zero		1


	//   ....[27]....
        /*0304*/ 	.word	0x0000acc0
        /*0308*/ 	.word	0x00000005
        /*030c*/ 	.word	0x00000000
        /*0310*/ 	.short	0x010a
        /*0312*/ 	.byte	0x3f
	.zero		1


	//   ....[28]....
        /*0314*/ 	.word	0x0000acf0
        /*0318*/ 	.word	0x00000003
        /*031c*/ 	.word	0x00000000
        /*0320*/ 	.short	0x010a
        /*0322*/ 	.byte	0x3f
	.zero		1


	//   ....[29]....
        /*0324*/ 	.word	0x0000add0
        /*0328*/ 	.word	0x000000eb
        /*032c*/ 	.word	0x00026800
        /*0330*/ 	.short	0x010a
        /*0332*/ 	.byte	0x3f
	.zero		1


	//   ....[30]....
        /*0334*/ 	.word	0x0000ae30
        /*0338*/ 	.word	0x00000005
        /*033c*/ 	.word	0x00026810
        /*0340*/ 	.short	0x010a
        /*0342*/ 	.byte	0x3f
	.zero		1


	//   ....[31]....
        /*0344*/ 	.word	0x0000ae90
        /*0348*/ 	.word	0x00000079
        /*034c*/ 	.word	0x00026830
        /*0350*/ 	.short	0x010a
        /*0352*/ 	.byte	0x3f
	.zero		1


	//   ....[32]....
        /*0354*/ 	.word	0x0000b110
        /*0358*/ 	.word	0x0000000f
        /*035c*/ 	.word	0x00026820
        /*0360*/ 	.short	0x010a
        /*0362*/ 	.byte	0x3f
	.zero		1


	//   ....[33]....
        /*0364*/ 	.word	0x0000b160
        /*0368*/ 	.word	0x0000000f
        /*036c*/ 	.word	0x00026840
        /*0370*/ 	.short	0x010a
        /*0372*/ 	.byte	0x3f
	.zero		1


	//   ....[34]....
        /*0374*/ 	.word	0x0000b1b0
        /*0378*/ 	.word	0x0000000f
        /*037c*/ 	.word	0x00026828
        /*0380*/ 	.short	0x010a
        /*0382*/ 	.byte	0x3f
	.zero		1


	//   ....[35]....
        /*0384*/ 	.word	0x0000b200
        /*0388*/ 	.word	0x0000000f
        /*038c*/ 	.word	0x00026848
        /*0390*/ 	.short	0x010a
        /*0392*/ 	.byte	0x3f
	.zero		1


	//   ....[36]....
        /*0394*/ 	.word	0x0000b260
        /*0398*/ 	.word	0x0000000f
        /*039c*/ 	.word	0x00026820
        /*03a0*/ 	.short	0x010a
        /*03a2*/ 	.byte	0x3f
	.zero		1


	//   ....[37]....
        /*03a4*/ 	.word	0x0000b2b0
        /*03a8*/ 	.word	0x0000000f
        /*03ac*/ 	.word	0x00026840
        /*03b0*/ 	.short	0x010a
        /*03b2*/ 	.byte	0x3f
	.zero		1


	//   ....[38]....
        /*03b4*/ 	.word	0x0000b300
        /*03b8*/ 	.word	0x0000000f
        /*03bc*/ 	.word	0x00026828
        /*03c0*/ 	.short	0x010a
        /*03c2*/ 	.byte	0x3f
	.zero		1


	//   ....[39]....
        /*03c4*/ 	.word	0x0000b350
        /*03c8*/ 	.word	0x00000003
        /*03cc*/ 	.word	0x00026840
        /*03d0*/ 	.short	0x010a
        /*03d2*/ 	.byte	0x3f
	.zero		1


	//   ....[40]....
        /*03d4*/ 	.word	0x0000b420
        /*03d8*/ 	.word	0x00000007
        /*03dc*/ 	.word	0x00000000
        /*03e0*/ 	.short	0x010a
        /*03e2*/ 	.byte	0x3f
	.zero		1


	//   ....[41]....
        /*03e4*/ 	.word	0x0000b470
        /*03e8*/ 	.word	0x00000003
        /*03ec*/ 	.word	0x00000000
        /*03f0*/ 	.short	0x010a
        /*03f2*/ 	.byte	0x3f
	.zero		1


	//   ....[42]....
        /*03f4*/ 	.word	0x0000b4c0
        /*03f8*/ 	.word	0x00000005
        /*03fc*/ 	.word	0x00000000
        /*0400*/ 	.short	0x010a
        /*0402*/ 	.byte	0x3f
	.zero		1


	//----- nvinfo : EIATTR_NUM_MBARRIERS
	.align		4
.L_881:
        /*0404*/ 	.byte	0x03, 0x38
        /*0406*/ 	.short	0x0009


	//----- nvinfo : EIATTR_EXIT_INSTR_OFFSETS
	.align		4
        /*0408*/ 	.byte	0x04, 0x1c
        /*040a*/ 	.short	(.L_883 - .L_882)


	//   ....[0]....
.L_882:
        /*040c*/ 	.word	0x0000ad40


	//----- nvinfo : EIATTR_MAX_THREADS
	.align		4
.L_883:
        /*0410*/ 	.byte	0x04, 0x05
        /*0412*/ 	.short	(.L_885 - .L_884)
.L_884:
        /*0414*/ 	.word	0x00000180
        /*0418*/ 	.word	0x00000001
        /*041c*/ 	.word	0x00000001


	//----- nvinfo : EIATTR_CRS_STACK_SIZE
	.align		4
.L_885:
        /*0420*/ 	.byte	0x04, 0x1e
        /*0422*/ 	.short	(.L_887 - .L_886)
.L_886:
        /*0424*/ 	.word	0x00000000


	//----- nvinfo : EIATTR_CBANK_PARAM_SIZE
	.align		4
.L_887:
        /*0428*/ 	.byte	0x03, 0x19
        /*042a*/ 	.short	0x0770


	//----- nvinfo : EIATTR_PARAM_CBANK
	.align		4
        /*042c*/ 	.byte	0x04, 0x0a
        /*042e*/ 	.short	(.L_889 - .L_888)
	.align		4
.L_888:
        /*0430*/ 	.word	index@(.nv.constant0._ZN7cutlass13device_kernelIN5flash11enable_sm90INS1_16FlashAttnBwdSm90INS1_25CollectiveMainloopBwdSm90ILi2ELi2ELi2EN4cute5tupleIJNS5_1CILi1EEES8_S8_EEENS6_IJNS7_ILi64EEENS7_ILi128EEENS7_ILi96EEEEEENS_10bfloat16_tEfNS_4arch4Sm90ELb1ELb0ELb1ELb1ELb1ELb1ELb0ELb0ELi2ELi1ELi2ELi1ELb1EEENS1_24CollectiveEpilogueBwdGQAISD_fSG_Li256ELb1ELb1EEENS1_25SingleTileBwdLPTSchedulerILb1ELi128ELb1EEEEEEEEEvNT_6ParamsE)
        /*0434*/ 	.short	0x0210
        /*0436*/ 	.short	0x0770


	//----- nvinfo : EIATTR_SW_WAR
	.align		4
.L_889:
        /*0438*/ 	.byte	0x04, 0x36
        /*043a*/ 	.short	(.L_891 - .L_890)
.L_890:
        /*043c*/ 	.word	0x00000008
.L_891:


//--------------------- .nv.info._ZN7cutlass13device_kernelIN5flash22FlashAttnBwdPreprocessIN4cute5tupleIJNS3_1CILi64EEENS5_ILi96EEEEEENS_10bfloat16_tEfNS_4arch4Sm90ELb1ELb1EEEEEvNT_6ParamsE --------------------------
	.section	.nv.info._ZN7cutlass13device_kernelIN5flash22FlashAttnBwdPreprocessIN4cute5tupleIJNS3_1CILi64EEENS5_ILi96EEEEEENS_10bfloat16_tEfNS_4arch4Sm90ELb1ELb1EEEEEvNT_6ParamsE,"",@"SHT_CUDA_INFO"
	.sectionflags	@""
	.align	4


	//----- nvinfo : EIATTR_CUDA_API_VERSION
	.align		4
        /*0000*/ 	.byte	0x04, 0x37
        /*0002*/ 	.short	(.L_893 - .L_892)
.L_892:
        /*0004*/ 	.word	0x00000082


	//----- nvinfo : EIATTR_KPARAM_INFO
	.align		4
.L_893:
        /*0008*/ 	.byte	0x04, 0x17
        /*000a*/ 	.short	(.L_895 - .L_894)
.L_894:
        /*000c*/ 	.word	0x00000000
        /*0010*/ 	.short	0x0000
        /*0012*/ 	.short	0x0000
        /*0014*/ 	.byte	0x00, 0xf0, 0xc1, 0x03


	//----- nvinfo : EIATTR_SPARSE_MMA_MASK
	.align		4
.L_895:
        /*0018*/ 	.byte	0x03, 0x50
        /*001a*/ 	.short	0x0000


	//----- nvinfo : EIATTR_MAXREG_COUNT
	.align		4
        /*001c*/ 	.byte	0x03, 0x1b
        /*001e*/ 	.short	0x0080


	//----- nvinfo : EIATTR_MERCURY_ISA_VERSION
	.align		4
        /*0020*/ 	.byte	0x03, 0x5f
        /*0022*/ 	.short	0x0101


	//----- nvinfo : EIATTR_COOP_GROUP_MASK_REGIDS
	.align		4
        /*0024*/ 	.byte	0x04, 0x29
        /*0026*/ 	.short	(.L_897 - .L_896)


	//   ....[0]....
.L_896:
        /*0028*/ 	.word	0xffffffff


	//   ....[1]....
        /*002c*/ 	.word	0xffffffff


	//----- nvinfo : EIATTR_COOP_GROUP_INSTR_OFFSETS
	.align		4
.L_897:
        /*0030*/ 	.byte	0x04, 0x28
        /*0032*/ 	.short	(.L_899 - .L_898)


	//   ....[0]....
.L_898:
        /*0034*/ 	.word	0x00000e20


	//   ....[1]....
        /*0038*/ 	.word	0x00000e80


	//----- nvinfo : EIATTR_EXIT_INSTR_OFFSETS
	.align		4
.L_899:
        /*003c*/ 	.byte	0x04, 0x1c
        /*003e*/ 	.short	(.L_901 - .L_900)


	//   ....[0]....
.L_900:
        /*0040*/ 	.word	0x000001c0


	//   ....[1]....
        /*0044*/ 	.word	0x000013f0


	//   ....[2]....
        /*0048*/ 	.word	0x00001470


	//----- nvinfo : EIATTR_MAX_THREADS
	.align		4
.L_901:
        /*004c*/ 	.byte	0x04, 0x05
        /*004e*/ 	.short	(.L_903 - .L_902)
.L_902:
        /*0050*/ 	.word	0x00000100
        /*0054*/ 	.word	0x00000001
        /*0058*/ 	.word	0x00000001


	//----- nvinfo : EIATTR_CRS_STACK_SIZE
	.align		4
.L_903:
        /*005c*/ 	.byte	0x04, 0x1e
        /*005e*/ 	.short	(.L_905 - .L_904)
.L_904:
        /*0060*/ 	.word	0x00000000


	//----- nvinfo : EIATTR_CBANK_PARAM_SIZE
	.align		4
.L_905:
        /*0064*/ 	.byte	0x03, 0x19
        /*0066*/ 	.short	0x00f0


	//----- nvinfo : EIATTR_PARAM_CBANK
	.align		4
        /*0068*/ 	.byte	0x04, 0x0a
        /*006a*/ 	.short	(.L_907 - .L_906)
	.align		4
.L_906:
        /*006c*/ 	.word	index@(.nv.constant0._ZN7cutlass13device_kernelIN5flash22FlashAttnBwdPreprocessIN4cute5tupleIJNS3_1CILi64EEENS5_ILi96EEEEEENS_10bfloat16_tEfNS_4arch4Sm90ELb1ELb1EEEEEvNT_6ParamsE)
        /*0070*/ 	.short	0x0210
        /*0072*/ 	.short	0x00f0


	//----- nvinfo : EIATTR_SW_WAR
	.align		4
.L_907:
        /*0074*/ 	.byte	0x04, 0x36
        /*0076*/ 	.short	(.L_909 - .L_908)
.L_908:
        /*0078*/ 	.word	0x00000008
.L_909:


//--------------------- .nv.callgraph             --------------------------
	.section	.nv.callgraph,"",@"SHT_CUDA_CALLGRAPH"
	.align	4
	.sectionentsize	8
	.align		4
        /*0000*/ 	.word	0x00000000
	.align		4
        /*0004*/ 	.word	0xffffffff
	.align		4
        /*0008*/ 	.word	index@(_ZN7cutlass13device_kernelIN5flash11enable_sm90INS1_16FlashAttnBwdSm90INS1_25CollectiveMainloopBwdSm90ILi2ELi2ELi2EN4cute5tupleIJNS5_1CILi1EEES8_S8_EEENS6_IJNS7_ILi64EEENS7_ILi128EEENS7_ILi96EEEEEENS_10bfloat16_tEfNS_4arch4Sm90ELb0ELb0ELb1ELb0ELb0ELb1ELb0ELb0ELi2ELi1ELi2ELi1ELb1EEENS1_21CollectiveEpilogueBwdISD_SE_SG_Li256ELb0ELb0ELi1EEENS1_19SingleTileSchedulerILb0ELb0ELb0ELi128EEEEEEEEEvNT_6ParamsE)
	.align		4
        /*000c*/ 	.word	index@(__assertfail)
	.align		4
        /*0010*/ 	.word	index@(_ZN7cutlass13device_kernelIN5flash11enable_sm90INS1_16FlashAttnBwdSm90INS1_25CollectiveMainloopBwdSm90ILi2ELi2ELi2EN4cute5tupleIJNS5_1CILi1EEES8_S8_EEENS6_IJNS7_ILi64EEENS7_ILi128EEENS7_ILi96EEEEEENS_10bfloat16_tEfNS_4arch4Sm90ELb0ELb0ELb1ELb0ELb1ELb1ELb0ELb0ELi2ELi1ELi2ELi1ELb1EEENS1_21CollectiveEpilogueBwdISD_SE_SG_Li256ELb0ELb0ELi1EEENS1_19SingleTileSchedulerILb0ELb0ELb0ELi128EEEEEEEEEvNT_6ParamsE)
	.align		4
        /*0014*/ 	.word	index@(__assertfail)
	.align		4
        /*0018*/ 	.word	index@(_ZN7cutlass13device_kernelIN5flash11enable_sm90INS1_16FlashAttnBwdSm90INS1_25CollectiveMainloopBwdSm90ILi2ELi2ELi2EN4cute5tupleIJNS5_1CILi1EEES8_S8_EEENS6_IJNS7_ILi64EEENS7_ILi128EEENS7_ILi96EEEEEENS_10bfloat16_tEfNS_4arch4Sm90ELb0ELb0ELb1ELb0ELb0ELb1ELb0ELb0ELi2ELi1ELi2ELi1ELb1EEENS1_24CollectiveEpilogueBwdGQAISD_fSG_Li256ELb0ELb0EEENS1_19SingleTileSchedulerILb0ELb0ELb0ELi128EEEEEEEEEvNT_6ParamsE)
	.align		4
        /*001c*/ 	.word	index@(__assertfail)
	.align		4
        /*0020*/ 	.word	index@(_ZN7cutlass13device_kernelIN5flash11enable_sm90INS1_16FlashAttnBwdSm90INS1_25CollectiveMainloopBwdSm90ILi2ELi2ELi2EN4cute5tupleIJNS5_1CILi1EEES8_S8_EEENS6_IJNS7_ILi64EEENS7_ILi128EEENS7_ILi96EEEEEENS_10bfloat16_tEfNS_4arch4Sm90ELb0ELb0ELb1ELb0ELb1ELb1ELb0ELb0ELi2ELi1ELi2ELi1ELb1EEENS1_24CollectiveEpilogueBwdGQAISD_fSG_Li256ELb0ELb1EEENS1_19SingleTileSchedulerILb0ELb0ELb0ELi128EEEEEEEEEvNT_6ParamsE)
	.align		4
        /*0024*/ 	.word	index@(__assertfail)
	.align		4
        /*0028*/ 	.word	index@(_ZN7cutlass13device_kernelIN5flash11enable_sm90INS1_16FlashAttnBwdSm90INS1_25CollectiveMainloopBwdSm90ILi2ELi2ELi2EN4cute5tupleIJNS5_1CILi1EEES8_S8_EEENS6_IJNS7_ILi64EEENS7_ILi128EEENS7_ILi96EEEEEENS_10bfloat16_tEfNS_4arch4Sm90ELb0ELb0ELb1ELb1ELb0ELb1ELb0ELb0ELi2ELi1ELi2ELi1ELb1EEENS1_21CollectiveEpilogueBwdISD_SE_SG_Li256ELb1ELb0ELi1EEENS1_19SingleTileSchedulerILb1ELb0ELb0ELi128EEEEEEEEEvNT_6ParamsE)
	.align		4
        /*002c*/ 	.word	index@(__assertfail)
	.align		4
        /*0030*/ 	.word	index@(_ZN7cutlass13device_kernelIN5flash11enable_sm90INS1_16FlashAttnBwdSm90INS1_25CollectiveMainloopBwdSm90ILi2ELi2ELi2EN4cute5tupleIJNS5_1CILi1EEES8_S8_EEENS6_IJNS7_ILi64EEENS7_ILi128EEENS7_ILi96EEEEEENS_10bfloat16_tEfNS_4arch4Sm90ELb0ELb0ELb1ELb1ELb1ELb1ELb0ELb0ELi2ELi1ELi2ELi1ELb1EEENS1_21CollectiveEpilogueBwdISD_SE_SG_Li256ELb1ELb0ELi1EEENS1_19SingleTileSchedulerILb1ELb0ELb0ELi128EEEEEEEEEvNT_6ParamsE)
	.align		4
        /*0034*/ 	.word	index@(__assertfail)
	.align		4
        /*0038*/ 	.word	index@(_ZN7cutlass13device_kernelIN5flash11enable_sm90INS1_16FlashAttnBwdSm90INS1_25CollectiveMainloopBwdSm90ILi2ELi2ELi2EN4cute5tupleIJNS5_1CILi1EEES8_S8_EEENS6_IJNS7_ILi64EEENS7_ILi128EEENS7_ILi96EEEEEENS_10bfloat16_tEfNS_4arch4Sm90ELb0ELb0ELb1ELb1ELb0ELb1ELb0ELb0ELi2ELi1ELi2ELi1ELb1EEENS1_24CollectiveEpilogueBwdGQAISD_fSG_Li256ELb1ELb0EEENS1_19SingleTileSchedulerILb1ELb0ELb0ELi128EEEEEEEEEvNT_6ParamsE)
	.align		4
        /*003c*/ 	.word	index@(__assertfail)
	.align		4
        /*0040*/ 	.word	index@(_ZN7cutlass13device_kernelIN5flash11enable_sm90INS1_16FlashAttnBwdSm90INS1_25CollectiveMainloopBwdSm90ILi2ELi2ELi2EN4cute5tupleIJNS5_1CILi1EEES8_S8_EEENS6_IJNS7_ILi64EEENS7_ILi128EEENS7_ILi96EEEEEENS_10bfloat16_tEfNS_4arch4Sm90ELb0ELb0ELb1ELb1ELb1ELb1ELb0ELb0ELi2ELi1ELi2ELi1ELb1EEENS1_24CollectiveEpilogueBwdGQAISD_fSG_Li256ELb1ELb1EEENS1_19SingleTileSchedulerILb1ELb0ELb0ELi128EEEEEEEEEvNT_6ParamsE)
	.align		4
        /*0044*/ 	.word	index@(__assertfail)
	.align		4
        /*0048*/ 	.word	index@(_ZN7cutlass13device_kernelIN5flash11enable_sm90INS1_16FlashAttnBwdSm90INS1_25CollectiveMainloopBwdSm90ILi2ELi2ELi2EN4cute5tupleIJNS5_1CILi1EEES8_S8_EEENS6_IJNS7_ILi64EEENS7_ILi128EEENS7_ILi96EEEEEENS_10bfloat16_tEfNS_4arch4Sm90ELb0ELb1ELb1ELb0ELb0ELb1ELb0ELb0ELi2ELi1ELi2ELi1ELb1EEENS1_21CollectiveEpilogueBwdISD_SE_SG_Li256ELb0ELb0ELi1EEENS1_19SingleTileSchedulerILb0ELb0ELb0ELi128EEEEEEEEEvNT_6ParamsE)
	.align		4
        /*004c*/ 	.word	index@(__assertfail)
	.align		4
        /*0050*/ 	.word	index@(_ZN7cutlass13device_kernelIN5flash11enable_sm90INS1_16FlashAttnBwdSm90INS1_25CollectiveMainloopBwdSm90ILi2ELi2ELi2EN4cute5tupleIJNS5_1CILi1EEES8_S8_EEENS6_IJNS7_ILi64EEENS7_ILi128EEENS7_ILi96EEEEEENS_10bfloat16_tEfNS_4arch4Sm90ELb0ELb1ELb1ELb0ELb1ELb1ELb0ELb0ELi2ELi1ELi2ELi1ELb1EEENS1_21CollectiveEpilogueBwdISD_SE_SG_Li256ELb0ELb0ELi1EEENS1_19SingleTileSchedulerILb0ELb0ELb0ELi128EEEEEEEEEvNT_6ParamsE)
	.align		4
        /*0054*/ 	.word	index@(__assertfail)
	.align		4
        /*0058*/ 	.word	index@(_ZN7cutlass13device_kernelIN5flash11enable_sm90INS1_16FlashAttnBwdSm90INS1_25CollectiveMainloopBwdSm90ILi2ELi2ELi2EN4cute5tupleIJNS5_1CILi1EEES8_S8_EEENS6_IJNS7_ILi64EEENS7_ILi128EEENS7_ILi96EEEEEENS_10bfloat16_tEfNS_4arch4Sm90ELb0ELb1ELb1ELb0ELb0ELb1ELb0ELb0ELi2ELi1ELi2ELi1ELb1EEENS1_24CollectiveEpilogueBwdGQAISD_fSG_Li256ELb0ELb0EEENS1_19SingleTileSchedulerILb0ELb0ELb0ELi128EEEEEEEEEvNT_6ParamsE)
	.align		4
        /*005c*/ 	.word	index@(__assertfail)
	.align		4
        /*0060*/ 	.word	index@(_ZN7cutlass13device_kernelIN5flash11enable_sm90INS1_16FlashAttnBwdSm90INS1_25CollectiveMainloopBwdSm90ILi2ELi2ELi2EN4cute5tupleIJNS5_1CILi1EEES8_S8_EEENS6_IJNS7_ILi64EEENS7_ILi128EEENS7_ILi96EEEEEENS_10bfloat16_tEfNS_4arch4Sm90ELb0ELb1ELb1ELb0ELb1ELb1ELb0ELb0ELi2ELi1ELi2ELi1ELb1EEENS1_24CollectiveEpilogueBwdGQAISD_fSG_Li256ELb0ELb1EEENS1_19SingleTileSchedulerILb0ELb0ELb0ELi128EEEEEEEEEvNT_6ParamsE)
	.align		4
        /*0064*/ 	.word	index@(__assertfail)
	.align		4
        /*0068*/ 	.word	index@(_ZN7cutlass13device_kernelIN5flash11enable_sm90INS1_16FlashAttnBwdSm90INS1_25CollectiveMainloopBwdSm90ILi2ELi2ELi2EN4cute5tupleIJNS5_1CILi1EEES8_S8_EEENS6_IJNS7_ILi64EEENS7_ILi128EEENS7_ILi96EEEEEENS_10bfloat16_tEfNS_4arch4Sm90ELb0ELb1ELb1ELb1ELb0ELb1ELb0ELb0ELi2ELi1ELi2ELi1ELb1EEENS1_21CollectiveEpilogueBwdISD_SE_SG_Li256ELb1ELb0ELi1EEENS1_19SingleTileSchedulerILb1ELb0ELb0ELi128EEEEEEEEEvNT_6ParamsE)
	.align		4
        /*006c*/ 	.word	index@(__assertfail)
	.align		4
        /*0070*/ 	.word	index@(_ZN7cutlass13device_kernelIN5flash11enable_sm90INS1_16FlashAttnBwdSm90INS1_25CollectiveMainloopBwdSm90ILi2ELi2ELi2EN4cute5tupleIJNS5_1CILi1EEES8_S8_EEENS6_IJNS7_ILi64EEENS7_ILi128EEENS7_ILi96EEEEEENS_10bfloat16_tEfNS_4arch4Sm90ELb0ELb1ELb1ELb1ELb1ELb1ELb0ELb0ELi2ELi1ELi2ELi1ELb1EEENS1_21CollectiveEpilogueBwdISD_SE_SG_Li256ELb1ELb0ELi1EEENS1_19SingleTileSchedulerILb1ELb0ELb0ELi128EEEEEEEEEvNT_6ParamsE)
	.align		4
        /*0074*/ 	.word	index@(__assertfail)
	.align		4
        /*0078*/ 	.word	index@(_ZN7cutlass13device_kernelIN5flash11enable_sm90INS1_16FlashAttnBwdSm90INS1_25CollectiveMainloopBwdSm90ILi2ELi2ELi2EN4cute5tupleIJNS5_1CILi1EEES8_S8_EEENS6_IJNS7_ILi64EEENS7_ILi128EEENS7_ILi96EEEEEENS_10bfloat16_tEfNS_4arch4Sm90ELb0ELb1ELb1ELb1ELb0ELb1ELb0ELb0ELi2ELi1ELi2ELi1ELb1EEENS1_24CollectiveEpilogueBwdGQAISD_fSG_Li256ELb1ELb0EEENS1_19SingleTileSchedulerILb1ELb0ELb0ELi128EEEEEEEEEvNT_6ParamsE)
	.align		4
        /*007c*/ 	.word	index@(__assertfail)
	.align		4
        /*0080*/ 	.word	index@(_ZN7cutlass13device_kernelIN5flash11enable_sm90INS1_16FlashAttnBwdSm90INS1_25CollectiveMainloopBwdSm90ILi2ELi2ELi2EN4cute5tupleIJNS5_1CILi1EEES8_S8_EEENS6_IJNS7_ILi64EEENS7_ILi128EEENS7_ILi96EEEEEENS_10bfloat16_tEfNS_4arch4Sm90ELb0ELb1ELb1ELb1ELb1ELb1ELb0ELb0ELi2ELi1ELi2ELi1ELb1EEENS1_24CollectiveEpilogueBwdGQAISD_fSG_Li256ELb1ELb1EEENS1_19SingleTileSchedulerILb1ELb0ELb0ELi128EEEEEEEEEvNT_6ParamsE)
	.align		4
        /*0084*/ 	.word	index@(__assertfail)
	.align		4
        /*0088*/ 	.word	index@(_ZN7cutlass13device_kernelIN5flash11enable_sm90INS1_16FlashAttnBwdSm90INS1_25CollectiveMainloopBwdSm90ILi2ELi2ELi2EN4cute5tupleIJNS5_1CILi1EEES8_S8_EEENS6_IJNS7_ILi64EEENS7_ILi128EEENS7_ILi96EEEEEENS_10bfloat16_tEfNS_4arch4Sm90ELb1ELb0ELb1ELb0ELb0ELb1ELb0ELb0ELi2ELi1ELi2ELi1ELb1EEENS1_21CollectiveEpilogueBwdISD_SE_SG_Li256ELb0ELb0ELi1EEENS1_25SingleTileBwdLPTSchedulerILb0ELi128ELb0EEEEEEEEEvNT_6ParamsE)
	.align		4
        /*008c*/ 	.word	index@(__assertfail)
	.align		4
        /*0090*/ 	.word	index@(_ZN7cutlass13device_kernelIN5flash11enable_sm90INS1_16FlashAttnBwdSm90INS1_25CollectiveMainloopBwdSm90ILi2ELi2ELi2EN4cute5tupleIJNS5_1CILi1EEES8_S8_EEENS6_IJNS7_ILi64EEENS7_ILi128EEENS7_ILi96EEEEEENS_10bfloat16_tEfNS_4arch4Sm90ELb1ELb0ELb1ELb0ELb1ELb1ELb0ELb0ELi2ELi1ELi2ELi1ELb1EEENS1_21CollectiveEpilogueBwdISD_SE_SG_Li256ELb0ELb0ELi1EEENS1_25SingleTileBwdLPTSchedulerILb0ELi128ELb1EEEEEEEEEvNT_6ParamsE)
	.align		4
        /*0094*/ 	.word	index@(__assertfail)
	.align		4
        /*0098*/ 	.word	index@(_ZN7cutlass13device_kernelIN5flash11enable_sm90INS1_16FlashAttnBwdSm90INS1_25CollectiveMainloopBwdSm90ILi2ELi2ELi2EN4cute5tupleIJNS5_1CILi1EEES8_S8_EEENS6_IJNS7_ILi64EEENS7_ILi128EEENS7_ILi96EEEEEENS_10bfloat16_tEfNS_4arch4Sm90ELb1ELb0ELb1ELb0ELb0ELb1ELb0ELb0ELi2ELi1ELi2ELi1ELb1EEENS1_24CollectiveEpilogueBwdGQAISD_fSG_Li256ELb0ELb0EEENS1_25SingleTileBwdLPTSchedulerILb0ELi128ELb0EEEEEEEEEvNT_6ParamsE)
	.align		4
        /*009c*/ 	.word	index@(__assertfail)
	.align		4
        /*00a0*/ 	.word	index@(_ZN7cutlass13device_kernelIN5flash11enable_sm90INS1_16FlashAttnBwdSm90INS1_25CollectiveMainloopBwdSm90ILi2ELi2ELi2EN4cute5tupleIJNS5_1CILi1EEES8_S8_EEENS6_IJNS7_ILi64EEENS7_ILi128EEENS7_ILi96EEEEEENS_10bfloat16_tEfNS_4arch4Sm90ELb1ELb0ELb1ELb0ELb1ELb1ELb0ELb0ELi2ELi1ELi2ELi1ELb1EEENS1_24CollectiveEpilogueBwdGQAISD_fSG_Li256ELb0ELb1EEENS1_25SingleTileBwdLPTSchedulerILb0ELi128ELb1EEEEEEEEEvNT_6ParamsE)
	.align		4
        /*00a4*/ 	.word	index@(__assertfail)
	.align		4
        /*00a8*/ 	.word	index@(_ZN7cutlass13device_kernelIN5flash11enable_sm90INS1_16FlashAttnBwdSm90INS1_25CollectiveMainloopBwdSm90ILi2ELi2ELi2EN4cute5tupleIJNS5_1CILi1EEES8_S8_EEENS6_IJNS7_ILi64EEENS7_ILi128EEENS7_ILi96EEEEEENS_10bfloat16_tEfNS_4arch4Sm90ELb1ELb0ELb1ELb1ELb0ELb1ELb0ELb0ELi2ELi1ELi2ELi1ELb1EEENS1_21CollectiveEpilogueBwdISD_SE_SG_Li256ELb1ELb0ELi1EEENS1_25SingleTileBwdLPTSchedulerILb1ELi128ELb0EEEEEEEEEvNT_6ParamsE)
	.align		4
        /*00ac*/ 	.word	index@(__assertfail)
	.align		4
        /*00b0*/ 	.word	index@(_ZN7cutlass13device_kernelIN5flash11enable_sm90INS1_16FlashAttnBwdSm90INS1_25CollectiveMainloopBwdSm90ILi2ELi2ELi2EN4cute5tupleIJNS5_1CILi1EEES8_S8_EEENS6_IJNS7_ILi64EEENS7_ILi128EEENS7_ILi96EEEEEENS_10bfloat16_tEfNS_4arch4Sm90ELb1ELb0ELb1ELb1ELb1ELb1ELb0ELb0ELi2ELi1ELi2ELi1ELb1EEENS1_21CollectiveEpilogueBwdISD_SE_SG_Li256ELb1ELb0ELi1EEENS1_25SingleTileBwdLPTSchedulerILb1ELi128ELb1EEEEEEEEEvNT_6ParamsE)
	.align		4
        /*00b4*/ 	.word	index@(__assertfail)
	.align		4
        /*00b8*/ 	.word	index@(_ZN7cutlass13device_kernelIN5flash11enable_sm90INS1_16FlashAttnBwdSm90INS1_25CollectiveMainloopBwdSm90ILi2ELi2ELi2EN4cute5tupleIJNS5_1CILi1EEES8_S8_EEENS6_IJNS7_ILi64EEENS7_ILi128EEENS7_ILi96EEEEEENS_10bfloat16_tEfNS_4arch4Sm90ELb1ELb0ELb1ELb1ELb0ELb1ELb0ELb0ELi2ELi1ELi2ELi1ELb1EEENS1_24CollectiveEpilogueBwdGQAISD_fSG_Li256ELb1ELb0EEENS1_25SingleTileBwdLPTSchedulerILb1ELi128ELb0EEEEEEEEEvNT_6ParamsE)
	.align		4
        /*00bc*/ 	.word	index@(__assertfail)
	.align		4
        /*00c0*/ 	.word	index@(_ZN7cutlass13device_kernelIN5flash11enable_sm90INS1_16FlashAttnBwdSm90INS1_25CollectiveMainloopBwdSm90ILi2ELi2ELi2EN4cute5tupleIJNS5_1CILi1EEES8_S8_EEENS6_IJNS7_ILi64EEENS7_ILi128EEENS7_ILi96EEEEEENS_10bfloat16_tEfNS_4arch4Sm90ELb1ELb0ELb1ELb1ELb1ELb1ELb0ELb0ELi2ELi1ELi2ELi1ELb1EEENS1_24CollectiveEpilogueBwdGQAISD_fSG_Li256ELb1ELb1EEENS1_25SingleTileBwdLPTSchedulerILb1ELi128ELb1EEEEEEEEEvNT_6ParamsE)
	.align		4
        /*00c4*/ 	.word	index@(__assertfail)
	.align		4
        /*00c8*/ 	.word	0x00000000
	.align		4
        /*00cc*/ 	.word	0xfffffffe
	.align		4
        /*00d0*/ 	.word	0x00000000
	.align		4
        /*00d4*/ 	.word	0xfffffffd
	.align		4
        /*00d8*/ 	.word	0x00000000
	.align		4
        /*00dc*/ 	.word	0xfffffffc


//--------------------- .nv.constant4             --------------------------
	.section	.nv.constant4,"a",@progbits
	.align	8
	.align		8
.nv.constant4:
        /*0000*/ 	.dword	__assertfail
	.align		8
        /*0008*/ 	.dword	__unnamed_1
	.align		8
        /*0010*/ 	.dword	__unnamed_2
	.align		8
        /*0018*/ 	.dword	__unnamed_3
	.align		8
        /*0020*/ 	.dword	__unnamed_4
	.align		8
        /*0028*/ 	.dword	__unnamed_5
	.align		8
        /*0030*/ 	.dword	_ZN73_INTERNAL_41cdafbe_37_flash_bwd_hdim96_bf16_softcap_sm90_cu_c04999b1_30254cuda3std3__45__cpo5beginE
	.align		8
        /*0038*/ 	.dword	_ZN73_INTERNAL_41cdafbe_37_flash_bwd_hdim96_bf16_softcap_sm90_cu_c04999b1_30254cuda3std3__45__cpo3endE
	.align		8
        /*0040*/ 	.dword	_ZN73_INTERNAL_41cdafbe_37_flash_bwd_hdim96_bf16_softcap_sm90_cu_c04999b1_30254cuda3std3__45__cpo6cbeginE
	.align		8
        /*0048*/ 	.dword	_ZN73_INTERNAL_41cdafbe_37_flash_bwd_hdim96_bf16_softcap_sm90_cu_c04999b1_30254cuda3std3__45__cpo4cendE
	.align		8
        /*0050*/ 	.dword	_ZN73_INTERNAL_41cdafbe_37_flash_bwd_hdim96_bf16_softcap_sm90_cu_c04999b1_30254cuda3std3__475_GLOBAL__N__41cdafbe_37_flash_bwd_hdim96_bf16_softcap_sm90_cu_c04999b1_30256ignoreE
	.align		8
        /*0058*/ 	.dword	_ZN73_INTERNAL_41cdafbe_37_flash_bwd_hdim96_bf16_softcap_sm90_cu_c04999b1_30254cuda3std3__419piecewise_constructE
	.align		8
        /*0060*/ 	.dword	_ZN73_INTERNAL_41cdafbe_37_flash_bwd_hdim96_bf16_softcap_sm90_cu_c04999b1_30254cuda3std3__48in_placeE
	.align		8
        /*0068*/ 	.dword	_ZN73_INTERNAL_41cdafbe_37_flash_bwd_hdim96_bf16_softcap_sm90_cu_c04999b1_30254cuda3std6ranges3__45__cpo4swapE
	.align		8
        /*0070*/ 	.dword	_ZN73_INTERNAL_41cdafbe_37_flash_bwd_hdim96_bf16_softcap_sm90_cu_c04999b1_30254cuda3std6ranges3__45__cpo9iter_moveE
	.align		8
        /*0078*/ 	.dword	_ZN73_INTERNAL_41cdafbe_37_flash_bwd_hdim96_bf16_softcap_sm90_cu_c04999b1_30254cute7productE
	.align		8
        /*0080*/ 	.dword	_ZN73_INTERNAL_41cdafbe_37_flash_bwd_hdim96_bf16_softcap_sm90_cu_c04999b1_30254cute1_E
	.align		8
        /*0088*/ 	.dword	$str$23
	.align		8
        /*0090*/ 	.dword	$str$24


//--------------------- .text._ZN7cutlass13device_kernelIN5flash11enable_sm90INS1_16FlashAttnBwdSm90INS1_25CollectiveMainloopBwdSm90ILi2ELi2ELi2EN4cute5tupleIJNS5_1CILi1EEES8_S8_EEENS6_IJNS7_ILi64EEENS7_ILi128EEENS7_ILi96EEEEEENS_10bfloat16_tEfNS_4arch4Sm90ELb0ELb0ELb1ELb0ELb0ELb1ELb0ELb0ELi2ELi1ELi2ELi1ELb1EEENS1_21CollectiveEpilogueBwdISD_SE_SG_Li256ELb0ELb0ELi1EEENS1_19SingleTileSchedulerILb0ELb0ELb0ELi128EEEEEEEEEvNT_6ParamsE --------------------------
	.section	.text._ZN7cutlass13device_kernelIN5flash11enable_sm90INS1_16FlashAttnBwdSm90INS1_25CollectiveMainloopBwdSm90ILi2ELi2ELi2EN4cute5tupleIJNS5_1CILi1EEES8_S8_EEENS6_IJNS7_ILi64EEENS7_ILi128EEENS7_ILi96EEEEEENS_10bfloat16_tEfNS_4arch4Sm90ELb0ELb0ELb1ELb0ELb0ELb1ELb0ELb0ELi2ELi1ELi2ELi1ELb1EEENS1_21CollectiveEpilogueBwdISD_SE_SG_Li256ELb0ELb0ELi1EEENS1_19SingleTileSchedulerILb0ELb0ELb0ELi128EEEEEEEEEvNT_6ParamsE,"ax",@progbits
	.align	128
.text._ZN7cutlass13device_kernelIN5flash11enable_sm90INS1_16FlashAttnBwdSm90INS1_25CollectiveMainloopBwdSm90ILi2ELi2ELi2EN4cute5tupleIJNS5_1CILi1EEES8_S8_EEENS6_IJNS7_ILi64EEENS7_ILi128EEENS7_ILi96EEEEEENS_10bfloat16_tEfNS_4arch4Sm90ELb0ELb0ELb1ELb0ELb0ELb1ELb0ELb0ELi2ELi1ELi2ELi1ELb1EEENS1_21CollectiveEpilogueBwdISD_SE_SG_Li256ELb0ELb0ELi1EEENS1_19SingleTileSchedulerILb0ELb0ELb0ELi128EEEEEEEEEvNT_6ParamsE:
        .type           _ZN7cutlass13device_kernelIN5flash11enable_sm90INS1_16FlashAttnBwdSm90INS1_25CollectiveMainloopBwdSm90ILi2ELi2ELi2EN4cute5tupleIJNS5_1CILi1EEES8_S8_EEENS6_IJNS7_ILi64EEENS7_ILi128EEENS7_ILi96EEEEEENS_10bfloat16_tEfNS_4arch4Sm90ELb0ELb0ELb1ELb0ELb0ELb1ELb0ELb0ELi2ELi1ELi2ELi1ELb1EEENS1_21CollectiveEpilogueBwdISD_SE_SG_Li256ELb0ELb0ELi1EEENS1_19SingleTileSchedulerILb0ELb0ELb0ELi128EEEEEEEEEvNT_6ParamsE,@function
        .size           _ZN7cutlass13device_kernelIN5flash11enable_sm90INS1_16FlashAttnBwdSm90INS1_25CollectiveMainloopBwdSm90ILi2ELi2ELi2EN4cute5tupleIJNS5_1CILi1EEES8_S8_EEENS6_IJNS7_ILi64EEENS7_ILi128EEENS7_ILi96EEEEEENS_10bfloat16_tEfNS_4arch4Sm90ELb0ELb0ELb1ELb0ELb0ELb1ELb0ELb0ELi2ELi1ELi2ELi1ELb1EEENS1_21CollectiveEpilogueBwdISD_SE_SG_Li256ELb0ELb0ELi1EEENS1_19SingleTileSchedulerILb0ELb0ELb0ELi128EEEEEEEEEvNT_6ParamsE,(.L_x_3293 - _ZN7cutlass13device_kernelIN5flash11enable_sm90INS1_16FlashAttnBwdSm90INS1_25CollectiveMainloopBwdSm90ILi2ELi2ELi2EN4cute5tupleIJNS5_1CILi1EEES8_S8_EEENS6_IJNS7_ILi64EEENS7_ILi128EEENS7_ILi96EEEEEENS_10bfloat16_tEfNS_4arch4Sm90ELb0ELb0ELb1ELb0ELb0ELb1ELb0ELb0ELi2ELi1ELi2ELi1ELb1EEENS1_21CollectiveEpilogueBwdISD_SE_SG_Li256ELb0ELb0ELi1EEENS1_19SingleTileSchedulerILb0ELb0ELb0ELi128EEEEEEEEEvNT_6ParamsE)
        .other          _ZN7cutlass13device_kernelIN5flash11enable_sm90INS1_16FlashAttnBwdSm90INS1_25CollectiveMainloopBwdSm90ILi2ELi2ELi2EN4cute5tupleIJNS5_1CILi1EEES8_S8_EEENS6_IJNS7_ILi64EEENS7_ILi128EEENS7_ILi96EEEEEENS_10bfloat16_tEfNS_4arch4Sm90ELb0ELb0ELb1ELb0ELb0ELb1ELb0ELb0ELi2ELi1ELi2ELi1ELb1EEENS1_21CollectiveEpilogueBwdISD_SE_SG_Li256ELb0ELb0ELi1EEENS1_19SingleTileSchedulerILb0ELb0ELb0ELi128EEEEEEEEEvNT_6ParamsE,@"STO_CUDA_ENTRY STV_DEFAULT"
_ZN7cutlass13device_kernelIN5flash11enable_sm90INS1_16FlashAttnBwdSm90INS1_25CollectiveMainloopBwdSm90ILi2ELi2ELi2EN4cute5tupleIJNS5_1CILi1EEES8_S8_EEENS6_IJNS7_ILi64EEENS7_ILi128EEENS7_ILi96EEEEEENS_10bfloat16_tEfNS_4arch4Sm90ELb0ELb0ELb1ELb0ELb0ELb1ELb0ELb0ELi2ELi1ELi2ELi1ELb1EEENS1_21CollectiveEpilogueBwdISD_SE_SG_Li256ELb0ELb0ELi1EEENS1_19SingleTileSchedulerILb0ELb0ELb0ELi128EEEEEEEEEvNT_6ParamsE:
[----:B------:R-:W1:Y:S01]  /*0000*/  LDC R1, c[0x0][0x28] ;  /* 0x00000a00ff017b82 */ /* 0x000e620000000800 */
[----:B------:R-:W2:Y:S01]  /*0010*/  S2R R3, SR_TID.X ;  /* 0x0000000000037919 */ /* 0x000ea20000002100 */
[----:B------:R-:W-:Y:S01]  /*0020*/  ELECT P0, URZ, PT ;  /* 0x00000000003f782f */ /* 0x000fe20003800000 */
[----:B------:R-:W-:Y:S01]  /*0030*/  BSSY B0, `(.L_x_0) ;  /* 0x000001a000007945 */ /* 0x000fe20003800000 */
[----:B--2---:R-:W-:-:S05]  /*0040*/  SHF.R.U32.HI R0, RZ, 0x5, R3 ;  /* 0x00000005ff007819 */ /* 0x004fca0000011603 */
[----:B------:R-:W2:Y:S02]  /*0050*/  SHFL.IDX PT, R2, R0, RZ, 0x1f ;  /* 0x00001fff00027589 */ /* 0x000ea400000e0000 */
[----:B--2---:R-:W-:Y:S02]  /*0060*/  ISETP.EQ.AND P0, PT, R2, RZ, P0 ;  /* 0x000000ff0200720c */ /* 0x004fe40000702270 */
[----:B------:R-:W-:-:S11]  /*0070*/  SHF.R.U32.HI R2, RZ, 0x7, R3 ;  /* 0x00000007ff027819 */ /* 0x000fd60000011603 */
[----:B-1----:R-:W-:Y:S05]  /*0080*/  @!P0 BRA `(.L_x_1) ;  /* 0x0000000000508947 */ /* 0x002fea0003800000 */
[----:B------:R-:W-:Y:S02]  /*0090*/  ULDC.64 UR4, c[0x0][0x198] ;  /* 0x0000660000047ab9 */ /* 0x000fe40000000a00 */
[----:B------:R-:W-:Y:S02]  /*00a0*/  UIADD3 UR6, UP0, UR4, 0xf0, URZ ;  /* 0x000000f004067890 */ /* 0x000fe4000ff1e03f */
[----:B------:R-:W-:Y:S02]  /*00b0*/  UIADD3 UR8, UP1, UR4, 0x1f0, URZ ;  /* 0x000001f004087890 */ /* 0x000fe4000ff3e03f */
[----:B------:R-:W-:Y:S02]  /*00c0*/  UIADD3 UR10, UP2, UR4, 0x2f0, URZ ;  /* 0x000002f0040a7890 */ /* 0x000fe4000ff5e03f */
[----:B------:R-:W-:Y:S02]  /*00d0*/  UIADD3 UR12, UP3, UR4, 0x3f0, URZ ;  /* 0x000003f0040c7890 */ /* 0x000fe4000ff7e03f */
[----:B------:R-:W-:-:S02]  /*00e0*/  UIADD3 UR14, UP4, UR4, 0x670, URZ ;  /* 0x00000670040e7890 */ /* 0x000fc4000ff9e03f */
[----:B------:R-:W-:Y:S02]  /*00f0*/  UIADD3.X UR7, URZ, UR5, URZ, UP0, !UPT ;  /* 0x000000053f077290 */ /* 0x000fe400087fe43f */
[----:B------:R-:W-:Y:S02]  /*0100*/  UIADD3 UR4, UP5, UR4, 0x770, URZ ;  /* 0x0000077004047890 */ /* 0x000fe4000ffbe03f */
[----:B------:R-:W-:Y:S02]  /*0110*/  UIADD3.X UR9, URZ, UR5, URZ, UP1, !UPT ;  /* 0x000000053f097290 */ /* 0x000fe40008ffe43f */
[----:B------:R-:W-:Y:S02]  /*0120*/  UIADD3.X UR11, URZ, UR5, URZ, UP2, !UPT ;  /* 0x000000053f0b7290 */ /* 0x000fe400097fe43f */
[----:B------:R-:W-:Y:S01]  /*0130*/  UIADD3.X UR13, URZ, UR5, URZ, UP3, !UPT ;  /* 0x000000053f0d7290 */ /* 0x000fe20009ffe43f */
[----:B------:R1:W-:Y:S01]  /*0140*/  UTMACCTL.PF [UR6] ;  /* 0x00000000060079b9 */ /* 0x0003e20008040000 */
[----:B------:R-:W-:-:S03]  /*0150*/  UIADD3.X UR15, URZ, UR5, URZ, UP4, !UPT ;  /* 0x000000053f0f7290 */ /* 0x000fc6000a7fe43f */
[----:B------:R1:W-:Y:S01]  /*0160*/  UTMACCTL.PF [UR8] ;  /* 0x00000000080079b9 */ /* 0x0003e20008040000 */
[----:B------:R-:W-:Y:S01]  /*0170*/  UIADD3.X UR5, URZ, UR5, URZ, UP5, !UPT ;  /* 0x000000053f057290 */ /* 0x000fe2000affe43f */
[----:B------:R1:W-:Y:S02]  /*0180*/  UTMACCTL.PF [UR10] ;  /* 0x000000000a0079b9 */ /* 0x0003e40008040000 */
[----:B------:R1:W-:Y:S02]  /*0190*/  UTMACCTL.PF [UR12] ;  /* 0x000000000c0079b9 */ /* 0x0003e40008040000 */
[----:B------:R1:W-:Y:S04]  /*01a0*/  UTMACCTL.PF [UR14] ;  /* 0x000000000e0079b9 */ /* 0x0003e80008040000 */
[----:B------:R1:W-:Y:S02]  /*01b0*/  UTMACCTL.PF [UR4] ;  /* 0x00000000040079b9 */ /* 0x0003e40008040000 */
[----:B-1----:R-:W-:Y:S01]  /*01c0*/  NOP ;  /* 0x0000000000007918 */ /* 0x002fe20000000000 */
.L_x_1:
[----:B------:R-:W-:Y:S05]  /*01d0*/  BSYNC B0 ;  /* 0x0000000000007941 */ /* 0x000fea0003800000 */
.L_x_0:
[----:B------:R-:W-:Y:S01]  /*01e0*/  VOTEU.ANY UP0, P0 ;  /* 0x00000000003f7886 */ /* 0x000fe20000000100 */
[----:B------:R-:W1:Y:S01]  /*01f0*/  SHFL.IDX PT, R4, R2, RZ, 0x1f ;  /* 0x00001fff02047589 */ /* 0x000e6200000e0000 */
[----:B------:R-:W-:Y:S01]  /*0200*/  UMOV UR4, 0x1 ;  /* 0x0000000100047882 */ /* 0x000fe20000000000 */
[----:B------:R-:W-:Y:S01]  /*0210*/  VOTEU.ANY UP1, P0 ;  /* 0x00000000003f7886 */ /* 0x000fe20000020100 */
[----:B------:R-:W-:Y:S01]  /*0220*/  UMOV UR38, 0x1 ;  /* 0x0000000100267882 */ /* 0x000fe20000000000 */
[----:B------:R-:W2:Y:S01]  /*0230*/  @UP0 S2UR UR7, SR_CgaCtaId ;  /* 0x00000000000709c3 */ /* 0x000ea20000008800 */
[----:B------:R-:W3:Y:S01]  /*0240*/  SHFL.IDX PT, R3, R0, RZ, 0x1f ;  /* 0x00001fff00037589 */ /* 0x000ee200000e0000 */
[----:B------:R-:W-:Y:S01]  /*0250*/  @UP0 UMOV UR6, 0x400 ;  /* 0x0000040000060882 */ /* 0x000fe20000000000 */
[----:B------:R-:W-:-:S04]  /*0260*/  @UP0 UIADD3 UR4, -UR4, 0x100000, URZ ;  /* 0x0010000004040890 */ /* 0x000fc8000fffe13f */
[----:B------:R-:W-:Y:S02]  /*0270*/  @UP0 USHF.L.U32 UR5, UR4, 0xb, URZ ;  /* 0x0000000b04050899 */ /* 0x000fe4000800063f */
[----:B------:R-:W-:Y:S01]  /*0280*/  @UP0 USHF.L.U32 UR4, UR4, 0x1, URZ ;  /* 0x0000000104040899 */ /* 0x000fe2000800063f */
[----:B-1----:R-:W-:Y:S01]  /*0290*/  R2UR UR8, R4 ;  /* 0x00000000040872ca */ /* 0x002fe200000e0000 */
[----:B--2---:R-:W-:Y:S01]  /*02a0*/  @UP0 ULEA UR6, UR7, UR6, 0x18 ;  /* 0x0000000607060291 */ /* 0x004fe2000f8ec03f */
[----:B---3--:R-:W-:-:S11]  /*02b0*/  ISETP.NE.AND P1, PT, R3, RZ, PT ;  /* 0x000000ff0300720c */ /* 0x008fd60003f25270 */
[----:B------:R-:W-:Y:S01]  /*02c0*/  UISETP.NE.AND UP0, UPT, UR8, URZ, UPT ;  /* 0x0000003f0800728c */ /* 0x000fe2000bf05270 */
[----:B------:R-:W1:Y:S02]  /*02d0*/  FENCE.VIEW.ASYNC.S ;  /* 0x00000000000073c6 */ /* 0x000e640000000000 */
[----:B-1----:R1:W2:Y:S01]  /*02e0*/  @UP1 SYNCS.EXCH.64 URZ, [UR6+0x26800], UR4 ;  /* 0x02680004063f15b2 */ /* 0x0022a20008000100 */
[----:B------:R-:W-:Y:S01]  /*02f0*/  USEL UR38, UR38, 0x2, !UP0 ;  /* 0x0000000226267887 */ /* 0x000fe2000c000000 */
[----:B------:R-:W-:Y:S11]  /*0300*/  @P1 BRA `(.L_x_2) ;  /* 0x0000000000481947 */ /* 0x000ff60003800000 */
[----:B-1----:R-:W1:Y:S01]  /*0310*/  S2UR UR5, SR_CgaCtaId ;  /* 0x00000000000579c3 */ /* 0x002e620000008800 */
[----:B------:R-:W-:Y:S01]  /*0320*/  UMOV UR4, 0x400 ;  /* 0x0000040000047882 */ /* 0x000fe20000000000 */
[----:B------:R-:W-:Y:S01]  /*0330*/  UMOV UR6, 0x1 ;  /* 0x0000000100067882 */ /* 0x000fe20000000000 */
[----:B------:R-:W-:Y:S01]  /*0340*/  UMOV UR9, 0x100 ;  /* 0x0000010000097882 */ /* 0x000fe20000000000 */
[----:B------:R-:W-:-:S04]  /*0350*/  UIADD3 UR6, -UR6, 0x100000, URZ ;  /* 0x0010000006067890 */ /* 0x000fc8000fffe13f */
[----:B------:R-:W-:Y:S02]  /*0360*/  USHF.L.U32 UR7, UR6, 0xb, URZ ;  /* 0x0000000b06077899 */ /* 0x000fe4000800063f */
[----:B------:R-:W-:Y:S01]  /*0370*/  USHF.L.U32 UR6, UR6, 0x1, URZ ;  /* 0x0000000106067899 */ /* 0x000fe2000800063f */
[----:B------:R-:W-:Y:S01]  /*0380*/  ELECT P0, URZ, PT ;  /* 0x00000000003f782f */ /* 0x000fe20003800000 */
[----:B-1----:R-:W-:Y:S02]  /*0390*/  ULEA UR8, UR5, UR4, 0x18 ;  /* 0x0000000405087291 */ /* 0x002fe4000f8ec03f */
[----:B------:R-:W-:-:S04]  /*03a0*/  UIADD3 UR4, -UR9, 0x100000, URZ ;  /* 0x0010000009047890 */ /* 0x000fc8000fffe13f */
[----:B------:R-:W-:Y:S02]  /*03b0*/  USHF.L.U32 UR5, UR4, 0xb, URZ ;  /* 0x0000000b04057899 */ /* 0x000fe4000800063f */
[----:B------:R-:W-:Y:S01]  /*03c0*/  USHF.L.U32 UR4, UR4, 0x1, URZ ;  /* 0x0000000104047899 */ /* 0x000fe2000800063f */
[----:B------:R-:W1:Y:S03]  /*03d0*/  FENCE.VIEW.ASYNC.S ;  /* 0x00000000000073c6 */ /* 0x000e660000000000 */
[----:B-1----:R3:W4:Y:S08]  /*03e0*/  SYNCS.EXCH.64 URZ, [UR8+0x26810], UR6 ;  /* 0x02681006083f75b2 */ /* 0x0027300008000100 */
[----:B------:R3:W5:Y:S01]  /*03f0*/  SYNCS.EXCH.64 URZ, [UR8+0x26820], UR4 ;  /* 0x02682004083f75b2 */ /* 0x0007620008000100 */
[----:B------:R3:W1:Y:S01]  /*0400*/  SYNCS.EXCH.64 URZ, [UR8+0x26818], UR6 ;  /* 0x02681806083f75b2 */ /* 0x0006620008000100 */
[----:B------:R3:W1:Y:S02]  /*0410*/  SYNCS.EXCH.64 URZ, [UR8+0x26828], UR4 ;  /* 0x02682804083f75b2 */ /* 0x0006640008000100 */
[----:B---3--:R-:W-:Y:S01]  /*0420*/  NOP ;  /* 0x0000000000007918 */ /* 0x008fe20000000000 */
.L_x_2:
[----:B------:R-:W3:Y:S01]  /*0430*/  SHFL.IDX PT, R3, R0, RZ, 0x1f ;  /* 0x00001fff00037589 */ /* 0x000ee200000e0000 */
[----:B------:R-:W-:Y:S01]  /*0440*/  NOP ;  /* 0x0000000000007918 */ /* 0x000fe20000000000 */
[----:B---3--:R-:W-:-:S13]  /*0450*/  ISETP.NE.AND P0, PT, R3, RZ, PT ;  /* 0x000000ff0300720c */ /* 0x008fda0003f05270 */
[----:B------:R-:W-:Y:S05]  /*0460*/  @P0 BRA `(.L_x_3) ;  /* 0x0000000000480947 */ /* 0x000fea0003800000 */
[----:B-1----:R-:W1:Y:S01]  /*0470*/  S2UR UR5, SR_CgaCtaId ;  /* 0x00000000000579c3 */ /* 0x002e620000008800 */
[----:B------:R-:W-:Y:S01]  /*0480*/  UMOV UR4, 0x400 ;  /* 0x0000040000047882 */ /* 0x000fe20000000000 */
[----:B------:R-:W-:Y:S01]  /*0490*/  UMOV UR6, 0x1 ;  /* 0x0000000100067882 */ /* 0x000fe20000000000 */
[----:B------:R-:W-:Y:S01]  /*04a0*/  UMOV UR7, 0x100 ;  /* 0x0000010000077882 */ /* 0x000fe20000000000 */
[----:B------:R-:W-:Y:S01]  /*04b0*/  ELECT P0, URZ, PT ;  /* 0x00000000003f782f */ /* 0x000fe20003800000 */
[----:B-1----:R-:W-:Y:S02]  /*04c0*/  ULEA UR8, UR5, UR4, 0x18 ;  /* 0x0000000405087291 */ /* 0x002fe4000f8ec03f */
[----:B------:R-:W-:-:S04]  /*04d0*/  UIADD3 UR4, -UR6, 0x100000, URZ ;  /* 0x0010000006047890 */ /* 0x000fc8000fffe13f */
[----:B------:R-:W-:Y:S02]  /*04e0*/  USHF.L.U32 UR5, UR4, 0xb, URZ ;  /* 0x0000000b04057899 */ /* 0x000fe4000800063f */
[----:B------:R-:W-:Y:S02]  /*04f0*/  USHF.L.U32 UR4, UR4, 0x1, URZ ;  /* 0x0000000104047899 */ /* 0x000fe4000800063f */
[----:B------:R-:W-:-:S04]  /*0500*/  UIADD3 UR6, -UR7, 0x100000, URZ ;  /* 0x0010000007067890 */ /* 0x000fc8000fffe13f */
[----:B------:R-:W-:Y:S02]  /*0510*/  USHF.L.U32 UR7, UR6, 0xb, URZ ;  /* 0x0000000b06077899 */ /* 0x000fe4000800063f */
[----:B------:R-:W-:Y:S01]  /*0520*/  USHF.L.U32 UR6, UR6, 0x1, URZ ;  /* 0x0000000106067899 */ /* 0x000fe2000800063f */
[----:B------:R-:W1:Y:S03]  /*0530*/  FENCE.VIEW.ASYNC.S ;  /* 0x00000000000073c6 */ /* 0x000e660000000000 */
[----:B-1----:R3:W1:Y:S08]  /*0540*/  SYNCS.EXCH.64 URZ, [UR8+0x26830], UR4 ;  /* 0x02683004083f75b2 */ /* 0x0026700008000100 */
[----:B------:R3:W1:Y:S01]  /*0550*/  SYNCS.EXCH.64 URZ, [UR8+0x26840], UR6 ;  /* 0x02684006083f75b2 */ /* 0x0006620008000100 */
[----:B------:R3:W1:Y:S01]  /*0560*/  SYNCS.EXCH.64 URZ, [UR8+0x26838], UR4 ;  /* 0x02683804083f75b2 */ /* 0x0006620008000100 */
[----:B------:R3:W1:Y:S02]  /*0570*/  SYNCS.EXCH.64 URZ, [UR8+0x26848], UR6 ;  /* 0x02684806083f75b2 */ /* 0x0006640008000100 */
[----:B---3--:R-:W-:Y:S01]  /*0580*/  NOP ;  /* 0x0000000000007918 */ /* 0x008fe20000000000 */
.L_x_3:
[----:B------:R-:W-:Y:S01]  /*0590*/  PLOP3.LUT P0, PT, PT, PT, UP0, 0x80, 0x0 ;  /* 0x000000000000781c */ /* 0x000fe20003f0f008 */
[----:B------:R-:W-:Y:S01]  /*05a0*/  NOP ;  /* 0x0000000000007918 */ /* 0x000fe20000000000 */
[----:B-12-45:R-:W-:Y:S11]  /*05b0*/  BAR.SYNC.DEFER_BLOCKING 0x0 ;  /* 0x0000000000007b1d */ /* 0x036ff60000010000 */
[----:B------:R-:W-:Y:S05]  /*05c0*/  @!P0 BRA `(.L_x_4) ;  /* 0x0000004c00108947 */ /* 0x000fea0003800000 */
.L_x_5:
[----:B------:R-:W-:-:S08]  /*05d0*/  NOP ;  /* 0x0000000000007918 */ /* 0x000fd00000000000 */
[----:B------:R-:W1:Y:S02]  /*05e0*/  USETMAXREG.TRY_ALLOC.CTAPOOL UP0, 0xf0 ;  /* 0x000000f0000079c8 */ /* 0x000e640008000600 */
[----:B-1----:R-:W-:-:S13]  /*05f0*/  PLOP3.LUT P0, PT, PT, PT, UP0, 0x80, 0x0 ;  /* 0x000000000000781c */ /* 0x002fda0003f0f008 */
[----:B------:R-:W-:Y:S05]  /*0600*/  @!P0 BRA `(.L_x_5) ;  /* 0xfffffffc00f08947 */ /* 0x000fea000383ffff */
[----:B------:R-:W-:Y:S01]  /*0610*/  LOP3.LUT R0, R0, 0x3, RZ, 0xc0, !PT ;  /* 0x0000000300007812 */ /* 0x000fe200078ec0ff */
[----:B------:R-:W1:Y:S05]  /*0620*/  S2UR UR4, SR_CTAID.Z ;  /* 0x00000000000479c3 */ /* 0x000e6a0000002700 */
[----:B------:R-:W2:Y:S02]  /*0630*/  SHFL.IDX PT, R0, R0, RZ, 0x1f ;  /* 0x00001fff00007589 */ /* 0x000ea400000e0000 */
[----:B--2---:R-:W-:-:S13]  /*0640*/  ISETP.NE.AND P0, PT, R0, RZ, PT ;  /* 0x000000ff0000720c */ /* 0x004fda0003f05270 */
[----:B------:R-:W-:-:S05]  /*0650*/  @!P0 VIADD R3, R2, 0x9 ;  /* 0x0000000902038836 */ /* 0x000fca0000000000 */
[----:B------:R2:W-:Y:S06]  /*0660*/  @!P0 BAR.ARV R3, 0xa0 ;  /* 0x000280030000851d */ /* 0x0005ec0000002000 */
[----:B-1----:R-:W-:-:S13]  /*0670*/  ISETP.LE.AND P0, PT, RZ, UR4, PT ;  /* 0x00000004ff007c0c */ /* 0x002fda000bf03270 */
[----:B--2---:R-:W-:Y:S05]  /*0680*/  @!P0 EXIT ;  /* 0x000000000000894d */ /* 0x004fea0003800000 */
[----:B------:R-:W1:Y:S01]  /*0690*/  S2R R4, SR_TID.X ;  /* 0x0000000000047919 */ /* 0x000e620000002100 */
[----:B------:R-:W-:-:S04]  /*06a0*/  MOV R0, RZ ;  /* 0x000000ff00007202 */ /* 0x000fc80000000f00 */
[----:B------:R-:W-:Y:S01]  /*06b0*/  LOP3.LUT P0, RZ, R0, 0x3ff, RZ, 0xc0, !PT ;  /* 0x000003ff00ff7812 */ /* 0x000fe2000780c0ff */
[----:B-1----:R-:W-:-:S12]  /*06c0*/  VIADD R121, R4, 0xffffff80 ;  /* 0xffffff8004797836 */ /* 0x002fd80000000000 */
[----:B------:R-:W-:Y:S05]  /*06d0*/  @!P0 BRA `(.L_x_6) ;  /* 0x00000000007c8947 */ /* 0x000fea0003800000 */
[----:B------:R-:W-:Y:S01]  /*06e0*/  MOV R16, 0x0 ;  /* 0x0000000000107802 */ /* 0x000fe20000000f00 */
[----:B------:R-:W-:Y:S01]  /*06f0*/  ULDC.64 UR4, c[0x4][0x88] ;  /* 0x0100220000047ab9 */ /* 0x000fe20000000a00 */
[----:B------:R-:W-:Y:S01]  /*0700*/  ULDC.64 UR6, c[0x4][0x8] ;  /* 0x0100020000067ab9 */ /* 0x000fe20000000a00 */
[----:B------:R-:W-:Y:S01]  /*0710*/  IMAD.U32 R4, RZ, RZ, UR4 ;  /* 0x00000004ff047e24 */ /* 0x000fe2000f8e00ff */
[----:B------:R1:W2:Y:S01]  /*0720*/  LDC.64 R14, c[0x4][R16] ;  /* 0x01000000100e7b82 */ /* 0x0002a20000000a00 */
[----:B------:R-:W-:Y:S01]  /*0730*/  IMAD.U32 R5, RZ, RZ, UR5 ;  /* 0x00000005ff057e24 */ /* 0x000fe2000f8e00ff */
[----:B------:R-:W-:Y:S01]  /*0740*/  ULDC.64 UR4, c[0x4][0x90] ;  /* 0x0100240000047ab9 */ /* 0x000fe20000000a00 */
[----:B------:R-:W-:Y:S02]  /*0750*/  IMAD.U32 R10, RZ, RZ, UR6 ;  /* 0x00000006ff0a7e24 */ /* 0x000fe4000f8e00ff */
[----:B------:R-:W-:Y:S02]  /*0760*/  IMAD.U32 R6, RZ, RZ, UR4 ;  /* 0x00000004ff067e24 */ /* 0x000fe4000f8e00ff */
[----:B------:R-:W-:-:S02]  /*0770*/  IMAD.U32 R7, RZ, RZ, UR5 ;  /* 0x00000005ff077e24 */ /* 0x000fc4000f8e00ff */
[----:B------:R-:W-:Y:S02]  /*0780*/  IMAD.U32 R11, RZ, RZ, UR7 ;  /* 0x00000007ff0b7e24 */ /* 0x000fe4000f8e00ff */
[----:B------:R-:W-:Y:S02]  /*0790*/  IMAD.MOV.U32 R8, RZ, RZ, 0x70 ;  /* 0x00000070ff087424 */ /* 0x000fe400078e00ff */
[----:B------:R-:W-:Y:S02]  /*07a0*/  IMAD.MOV.U32 R12, RZ, RZ, 0x1 ;  /* 0x00000001ff0c7424 */ /* 0x000fe400078e00ff */
[----:B-1----:R-:W-:-:S07]  /*07b0*/  IMAD.MOV.U32 R13, RZ, RZ, RZ ;  /* 0x000000ffff0d7224 */ /* 0x002fce00078e00ff */
[----:B------:R-:W-:-:S07]  /*07c0*/  LEPC R20, `(.L_x_7) ;  /* 0x000000001014794e */ /* 0x000fce0000000000 */
[----:B--2---:R-:W-:Y:S05]  /*07d0*/  CALL.ABS.NOINC R14 ;  /* 0x000000000e007343 */ /* 0x004fea0003c00000 */
.L_x_7:
[----:B------:R-:W1:Y:S01]  /*07e0*/  LDC.64 R16, c[0x4][R16] ;  /* 0x0100000010107b82 */ /* 0x000e620000000a00 */
[----:B------:R-:W-:Y:S01]  /*07f0*/  ULDC.64 UR4, c[0x4][0x88] ;  /* 0x0100220000047ab9 */ /* 0x000fe20000000a00 */
[----:B------:R-:W-:Y:S01]  /*0800*/  ULDC.64 UR6, c[0x4][0x90] ;  /* 0x0100240000067ab9 */ /* 0x000fe20000000a00 */
[----:B------:R-:W-:Y:S01]  /*0810*/  MOV R4, UR4 ;  /* 0x0000000400047c02 */ /* 0x000fe20008000f00 */
        /* <DEDUP_REMOVED lines=8> */
[----:B------:R-:W-:-:S07]  /*08a0*/  IMAD.MOV.U32 R13, RZ, RZ, RZ ;  /* 0x000000ffff0d7224 */ /* 0x000fce00078e00ff */
[----:B------:R-:W-:-:S07]  /*08b0*/  LEPC R20, `(.L_x_6) ;  /* 0x000000001014794e */ /* 0x000fce0000000000 */
[----:B-1----:R-:W-:Y:S05]  /*08c0*/  CALL.ABS.NOINC R16 ;  /* 0x0000000010007343 */ /* 0x002fea0003c00000 */
.L_x_6:
[----:B------:R-:W1:Y:S01]  /*08d0*/  S2R R3, SR_CgaCtaId ;  /* 0x0000000000037919 */ /* 0x000e620000008800 */
[----:B------:R-:W-:-:S04]  /*08e0*/  MOV R16, 0x400 ;  /* 0x0000040000107802 */ /* 0x000fc80000000f00 */
[----:B-1----:R-:W-:-:S05]  /*08f0*/  LEA R16, R3, R16, 0x18 ;  /* 0x0000001003107211 */ /* 0x002fca00078ec0ff */
[----:B------:R-:W-:-:S05]  /*0900*/  VIADD R17, R16, 0x1e800 ;  /* 0x0001e80010117836 */ /* 0x000fca0000000000 */
[----:B------:R-:W-:-:S13]  /*0910*/  LOP3.LUT P0, RZ, R17, 0x3ff, RZ, 0xc0, !PT ;  /* 0x000003ff11ff7812 */ /* 0x000fda000780c0ff */
[----:B------:R-:W-:Y:S05]  /*0920*/  @!P0 BRA `(.L_x_8) ;  /* 0x00000000007c8947 */ /* 0x000fea0003800000 */
[----:B------:R-:W-:Y:S01]  /*0930*/  MOV R18, 0x0 ;  /* 0x0000000000127802 */ /* 0x000fe20000000f00 */
[----:B------:R-:W-:Y:S01]  /*0940*/  ULDC.64 UR4, c[0x4][0x88] ;  /* 0x0100220000047ab9 */ /* 0x000fe20000000a00 */
[----:B------:R-:W-:Y:S01]  /*0950*/  ULDC.64 UR6, c[0x4][0x8] ;  /* 0x0100020000067ab9 */ /* 0x000fe20000000a00 */
[----:B------:R-:W-:Y:S01]  /*0960*/  IMAD.U32 R4, RZ, RZ, UR4 ;  /* 0x00000004ff047e24 */ /* 0x000fe2000f8e00ff */
[----:B------:R1:W2:Y:S01]  /*0970*/  LDC.64 R14, c[0x4][R18] ;  /* 0x01000000120e7b82 */ /* 0x0002a20000000a00 */
[----:B------:R-:W-:Y:S01]  /*0980*/  MOV R5, UR5 ;  /* 0x0000000500057c02 */ /* 0x000fe20008000f00 */
        /* <DEDUP_REMOVED lines=10> */
.L_x_9:
[----:B------:R-:W1:Y:S01]  /*0a30*/  LDC.64 R18, c[0x4][R18] ;  /* 0x0100000012127b82 */ /* 0x000e620000000a00 */
[----:B------:R-:W-:Y:S01]  /*0a40*/  ULDC.64 UR4, c[0x4][0x88] ;  /* 0x0100220000047ab9 */ /* 0x000fe20000000a00 */
[----:B------:R-:W-:Y:S01]  /*0a50*/  ULDC.64 UR6, c[0x4][0x10] ;  /* 0x0100040000067ab9 */ /* 0x000fe20000000a00 */
[----:B------:R-:W-:Y:S02]  /*0a60*/  IMAD.U32 R4, RZ, RZ, UR4 ;  /* 0x00000004ff047e24 */ /* 0x000fe4000f8e00ff */
[----:B------:R-:W-:Y:S01]  /*0a70*/  IMAD.U32 R5, RZ, RZ, UR5 ;  /* 0x00000005ff057e24 */ /* 0x000fe2000f8e00ff */
[----:B------:R-:W-:Y:S01]  /*0a80*/  ULDC.64 UR4, c[0x4][0x90] ;  /* 0x0100240000047ab9 */ /* 0x000fe20000000a00 */
[----:B------:R-:W-:Y:S01]  /*0a90*/  IMAD.U32 R10, RZ, RZ, UR6 ;  /* 0x00000006ff0a7e24 */ /* 0x000fe2000f8e00ff */
[----:B------:R-:W-:Y:S01]  /*0aa0*/  MOV R7, UR5 ;  /* 0x0000000500077c02 */ /* 0x000fe20008000f00 */
[----:B------:R-:W-:Y:S02]  /*0ab0*/  IMAD.U32 R6, RZ, RZ, UR4 ;  /* 0x00000004ff067e24 */ /* 0x000fe4000f8e00ff */
[----:B------:R-:W-:-:S02]  /*0ac0*/  IMAD.U32 R11, RZ, RZ, UR7 ;  /* 0x00000007ff0b7e24 */ /* 0x000fc4000f8e00ff */
[----:B------:R-:W-:Y:S02]  /*0ad0*/  IMAD.MOV.U32 R8, RZ, RZ, 0x70 ;  /* 0x00000070ff087424 */ /* 0x000fe400078e00ff */
[----:B------:R-:W-:Y:S02]  /*0ae0*/  IMAD.MOV.U32 R12, RZ, RZ, 0x1 ;  /* 0x00000001ff0c7424 */ /* 0x000fe400078e00ff */
[----:B------:R-:W-:-:S07]  /*0af0*/  IMAD.MOV.U32 R13, RZ, RZ, RZ ;  /* 0x000000ffff0d7224 */ /* 0x000fce00078e00ff */
[----:B------:R-:W-:-:S07]  /*0b00*/  LEPC R20, `(.L_x_8) ;  /* 0x000000001014794e */ /* 0x000fce0000000000 */
[----:B-1----:R-:W-:Y:S05]  /*0b10*/  CALL.ABS.NOINC R18 ;  /* 0x0000000012007343 */ /* 0x002fea0003c00000 */
.L_x_8:
[----:B------:R-:W-:Y:S01]  /*0b20*/  SHF.R.S32.HI R122, RZ, 0x1f, R121 ;  /* 0x0000001fff7a7819 */ /* 0x000fe20000011479 */
[----:B------:R-:W-:-:S03]  /*0b30*/  UMOV UR4, 0xffffffff ;  /* 0xffffffff00047882 */ /* 0x000fc60000000000 */
[----:B------:R-:W-:-:S04]  /*0b40*/  LEA.HI R0, R122, R121, RZ, 0x7 ;  /* 0x000000797a007211 */ /* 0x000fc800078f38ff */
[----:B------:R-:W-:Y:S01]  /*0b50*/  SHF.R.S32.HI R120, RZ, 0x7, R0 ;  /* 0x00000007ff787819 */ /* 0x000fe20000011400 */
[----:B------:R-:W-:Y:S06]  /*0b60*/  BRA.DIV UR4, `(.L_x_10) ;  /* 0x0000007604307947 */ /* 0x000fec000b800000 */
[----:B------:R1:W2:Y:S02]  /*0b70*/  SHFL.IDX PT, R14, R120, RZ, 0x1f ;  /* 0x00001fff780e7589 */ /* 0x0002a400000e0000 */
.L_x_84:
[----:B------:R-:W-:Y:S01]  /*0b80*/  SHF.L.U32 R7, RZ, 0x1f, RZ ;  /* 0x0000001fff077819 */ /* 0x000fe200000006ff */
[----:B------:R-:W-:Y:S01]  /*0b90*/  VIADD R228, R16, 0x6000 ;  /* 0x0000600010e47836 */ /* 0x000fe20000000000 */
[----:B------:R-:W-:Y:S02]  /*0ba0*/  LEA.HI R22, R122, R121, RZ, 0x4 ;  /* 0x000000797a167211 */ /* 0x000fe400078f20ff */
[----:B------:R-:W3:Y:S01]  /*0bb0*/  SYNCS.PHASECHK.TRANS64.TRYWAIT P0, [R16+URZ+0x26800], R7 ;  /* 0x02680007100075a7 */ /* 0x000ee2000800017f */
[----:B------:R-:W-:Y:S02]  /*0bc0*/  LOP3.LUT R0, R0, 0xffffff80, RZ, 0xc0, !PT ;  /* 0xffffff8000007812 */ /* 0x000fe400078ec0ff */
[----:B------:R-:W-:Y:S02]  /*0bd0*/  SHF.R.S32.HI R5, RZ, 0x4, R22 ;  /* 0x00000004ff057819 */ /* 0x000fe40000011416 */
[----:B------:R-:W-:Y:S01]  /*0be0*/  LOP3.LUT P1, RZ, R228, 0x1bf, RZ, 0xc0, !PT ;  /* 0x000001bfe4ff7812 */ /* 0x000fe2000782c0ff */
[----:B------:R-:W-:Y:S01]  /*0bf0*/  IMAD.IADD R123, R121, 0x1, -R0 ;  /* 0x00000001797b7824 */ /* 0x000fe200078e0a00 */
[----:B------:R-:W-:-:S02]  /*0c00*/  LEA.HI R4, R22, R5, RZ, 0x1 ;  /* 0x0000000516047211 */ /* 0x000fc400078f08ff */
[----:B--2---:R-:W-:Y:S02]  /*0c10*/  LEA.HI R0, R14, R14, RZ, 0x1 ;  /* 0x0000000e0e007211 */ /* 0x004fe400078f08ff */
[----:B------:R-:W-:Y:S02]  /*0c20*/  SHF.R.S32.HI R126, RZ, 0x1f, R123 ;  /* 0x0000001fff7e7819 */ /* 0x000fe4000001147b */
[----:B------:R-:W-:Y:S02]  /*0c30*/  LOP3.LUT R4, R4, 0xfffffffe, RZ, 0xc0, !PT ;  /* 0xfffffffe04047812 */ /* 0x000fe400078ec0ff */
[----:B------:R-:W-:Y:S02]  /*0c40*/  LOP3.LUT R3, R0, 0xfffffffe, RZ, 0xc0, !PT ;  /* 0xfffffffe00037812 */ /* 0x000fe400078ec0ff */
[----:B------:R-:W-:Y:S01]  /*0c50*/  LEA.HI R127, R126, R123, RZ, 0x2 ;  /* 0x0000007b7e7f7211 */ /* 0x000fe200078f10ff */
[----:B------:R-:W-:Y:S01]  /*0c60*/  IMAD.IADD R125, R5, 0x1, -R4 ;  /* 0x00000001057d7824 */ /* 0x000fe200078e0a04 */
[----:B------:R-:W-:Y:S01]  /*0c70*/  LEA.HI R0, R122, R121, RZ, 0x5 ;  /* 0x000000797a007211 */ /* 0x000fe200078f28ff */
[----:B------:R-:W-:Y:S01]  /*0c80*/  IMAD.IADD R18, R14, 0x1, -R3 ;  /* 0x000000010e127824 */ /* 0x000fe200078e0a03 */
[----:B------:R-:W-:Y:S01]  /*0c90*/  LOP3.LUT R4, R127, 0x7ffffffc, RZ, 0xc0, !PT ;  /* 0x7ffffffc7f047812 */ /* 0x000fe200078ec0ff */
[----:B---3--:R-:W-:Y:S06]  /*0ca0*/  @P0 BRA `(.L_x_11) ;  /* 0x0000000000080947 */ /* 0x008fec0003800000 */
[----:B------:R-:W2:Y:S02]  /*0cb0*/  SYNCS.PHASECHK.TRANS64.TRYWAIT P0, [R16+URZ+0x26800], R7 ;  /* 0x02680007100075a7 */ /* 0x000ea4000800017f */
[----:B--2---:R-:W-:Y:S05]  /*0cc0*/  @!P0 BRA `(.L_x_12) ;  /* 0x0000007000f88947 */ /* 0x004fea0003800000 */
.L_x_11:
[----:B------:R-:W-:Y:S01]  /*0cd0*/  LOP3.LUT P0, RZ, R228, 0x1bf, RZ, 0xc0, !PT ;  /* 0x000001bfe4ff7812 */ /* 0x000fe2000780c0ff */
[----:B------:R-:W-:Y:S01]  /*0ce0*/  IMAD.IADD R19, R123, 0x1, -R4 ;  /* 0x000000017b137824 */ /* 0x000fe200078e0a04 */
[----:B------:R-:W-:-:S11]  /*0cf0*/  SHF.R.S32.HI R124, RZ, 0x5, R0 ;  /* 0x00000005ff7c7819 */ /* 0x000fd60000011400 */
[----:B------:R-:W-:Y:S05]  /*0d00*/  @!P0 BRA `(.L_x_13) ;  /* 0x0000000000408947 */ /* 0x000fea0003800000 */
[----:B------:R-:W-:Y:S01]  /*0d10*/  MOV R0, 0x0 ;  /* 0x0000000000007802 */ /* 0x000fe20000000f00 */
[----:B------:R-:W-:Y:S01]  /*0d20*/  ULDC.64 UR4, c[0x4][0x88] ;  /* 0x0100220000047ab9 */ /* 0x000fe20000000a00 */
[----:B------:R-:W-:Y:S01]  /*0d30*/  ULDC.64 UR6, c[0x4][0x90] ;  /* 0x0100240000067ab9 */ /* 0x000fe20000000a00 */
[----:B------:R-:W-:Y:S01]  /*0d40*/  MOV R4, UR4 ;  /* 0x0000000400047c02 */ /* 0x000fe20008000f00 */
[----:B------:R3:W4:Y:S01]  /*0d50*/  LDC.64 R14, c[0x4][R0] ;  /* 0x01000000000e7b82 */ /* 0x0007220000000a00 */
[----:B------:R-:W-:Y:S01]  /*0d60*/  IMAD.U32 R5, RZ, RZ, UR5 ;  /* 0x00000005ff057e24 */ /* 0x000fe2000f8e00ff */
[----:B------:R-:W-:Y:S01]  /*0d70*/  ULDC.64 UR4, c[0x4][0x18] ;  /* 0x0100060000047ab9 */ /* 0x000fe20000000a00 */
[----:B------:R-:W-:Y:S02]  /*0d80*/  IMAD.U32 R6, RZ, RZ, UR6 ;  /* 0x00000006ff067e24 */ /* 0x000fe4000f8e00ff */
[----:B--2---:R-:W-:Y:S02]  /*0d90*/  IMAD.U32 R7, RZ, RZ, UR7 ;  /* 0x00000007ff077e24 */ /* 0x004fe4000f8e00ff */
[----:B------:R-:W-:-:S02]  /*0da0*/  IMAD.U32 R10, RZ, RZ, UR4 ;  /* 0x00000004ff0a7e24 */ /* 0x000fc4000f8e00ff */
[----:B------:R-:W-:Y:S02]  /*0db0*/  IMAD.U32 R11, RZ, RZ, UR5 ;  /* 0x00000005ff0b7e24 */ /* 0x000fe4000f8e00ff */
[----:B------:R-:W-:Y:S02]  /*0dc0*/  IMAD.MOV.U32 R8, RZ, RZ, 0x70 ;  /* 0x00000070ff087424 */ /* 0x000fe400078e00ff */
[----:B------:R-:W-:Y:S02]  /*0dd0*/  IMAD.MOV.U32 R12, RZ, RZ, 0x1 ;  /* 0x00000001ff0c7424 */ /* 0x000fe400078e00ff */
[----:B---3--:R-:W-:-:S07]  /*0de0*/  IMAD.MOV.U32 R13, RZ, RZ, RZ ;  /* 0x000000ffff0d7224 */ /* 0x008fce00078e00ff */
[----:B------:R-:W-:-:S07]  /*0df0*/  LEPC R20, `(.L_x_13) ;  /* 0x000000001014794e */ /* 0x000fce0000000000 */
[----:B-1--4-:R-:W-:Y:S05]  /*0e00*/  CALL.ABS.NOINC R14 ;  /* 0x000000000e007343 */ /* 0x012fea0003c00000 */
.L_x_13:
[----:B------:R-:W-:Y:S01]  /*0e10*/  LOP3.LUT R22, R22, 0xfffffff0, RZ, 0xc0, !PT ;  /* 0xfffffff016167812 */ /* 0x000fe200078ec0ff */
[----:B------:R-:W-:Y:S01]  /*0e20*/  IMAD.SHL.U32 R6, R125, 0x8, RZ ;  /* 0x000000087d067824 */ /* 0x000fe200078e00ff */
[----:B------:R-:W-:Y:S05]  /*0e30*/  WARPSYNC.ALL ;  /* 0x0000000000007948 */ /* 0x000fea0003800000 */
[----:B------:R-:W-:Y:S01]  /*0e40*/  IMAD.IADD R22, R121, 0x1, -R22 ;  /* 0x0000000179167824 */ /* 0x000fe200078e0a16 */
[----:B------:R-:W-:Y:S01]  /*0e50*/  ULDC UR4, c[0x0][0x280] ;  /* 0x0000a00000047ab9 */ /* 0x000fe20000000800 */
[----:B------:R-:W-:Y:S01]  /*0e60*/  IMAD.MOV.U32 R23, RZ, RZ, 0x20 ;  /* 0x00000020ff177424 */ /* 0x000fe200078e00ff */
[----:B------:R-:W-:Y:S01]  /*0e70*/  UISETP.GE.AND UP0, UPT, UR4, 0x1, UPT ;  /* 0x000000010400788c */ /* 0x000fe2000bf06270 */
[----:B------:R-:W-:-:S02]  /*0e80*/  CS2R R118, SRZ ;  /* 0x0000000000767805 */ /* 0x000fc4000001ff00 */
[----:B------:R-:W-:Y:S02]  /*0e90*/  LEA.HI R0, R22, R22, RZ, 0x1 ;  /* 0x0000001616007211 */ /* 0x000fe400078f08ff */
[----:B------:R-:W-:Y:S02]  /*0ea0*/  CS2R R116, SRZ ;  /* 0x0000000000747805 */ /* 0x000fe4000001ff00 */
[----:B------:R-:W-:Y:S02]  /*0eb0*/  SHF.R.S32.HI R5, RZ, 0x1f, R22 ;  /* 0x0000001fff057819 */ /* 0x000fe40000011416 */
[----:B------:R-:W-:Y:S02]  /*0ec0*/  CS2R R114, SRZ ;  /* 0x0000000000727805 */ /* 0x000fe4000001ff00 */
[----:B------:R-:W-:Y:S02]  /*0ed0*/  SHF.R.S32.HI R3, RZ, 0x1, R0 ;  /* 0x00000001ff037819 */ /* 0x000fe40000011400 */
[----:B------:R-:W-:-:S02]  /*0ee0*/  CS2R R112, SRZ ;  /* 0x0000000000707805 */ /* 0x000fc4000001ff00 */
[----:B------:R-:W-:Y:S02]  /*0ef0*/  SHF.R.S32.HI R4, RZ, 0x1f, R0 ;  /* 0x0000001fff047819 */ /* 0x000fe40000011400 */
[----:B------:R-:W-:Y:S02]  /*0f00*/  CS2R R110, SRZ ;  /* 0x00000000006e7805 */ /* 0x000fe4000001ff00 */
[----:B------:R-:W-:Y:S02]  /*0f10*/  LEA.HI R5, R5, R22, RZ, 0x3 ;  /* 0x0000001605057211 */ /* 0x000fe400078f18ff */
[----:B------:R-:W-:Y:S02]  /*0f20*/  CS2R R108, SRZ ;  /* 0x00000000006c7805 */ /* 0x000fe4000001ff00 */
[----:B------:R-:W-:Y:S02]  /*0f30*/  LEA.HI R4, R4, R3, RZ, 0x2 ;  /* 0x0000000304047211 */ /* 0x000fe400078f10ff */
[----:B------:R-:W-:-:S02]  /*0f40*/  CS2R R106, SRZ ;  /* 0x00000000006a7805 */ /* 0x000fc4000001ff00 */
[----:B--2---:R-:W-:Y:S02]  /*0f50*/  SHF.L.U32 R7, R5, 0x5, RZ ;  /* 0x0000000505077819 */ /* 0x004fe400000006ff */
[----:B------:R-:W-:Y:S02]  /*0f60*/  CS2R R104, SRZ ;  /* 0x0000000000687805 */ /* 0x000fe4000001ff00 */
[----:B------:R-:W-:Y:S02]  /*0f70*/  LOP3.LUT R4, R4, 0xfffffffc, RZ, 0xc0, !PT ;  /* 0xfffffffc04047812 */ /* 0x000fe400078ec0ff */
[----:B------:R-:W-:Y:S02]  /*0f80*/  CS2R R102, SRZ ;  /* 0x0000000000667805 */ /* 0x000fe4000001ff00 */
[----:B------:R-:W-:Y:S02]  /*0f90*/  LOP3.LUT R5, R0, 0x7fffffe, RZ, 0xc0, !PT ;  /* 0x07fffffe00057812 */ /* 0x000fe400078ec0ff */
[----:B------:R-:W-:-:S02]  /*0fa0*/  CS2R R100, SRZ ;  /* 0x0000000000647805 */ /* 0x000fc4000001ff00 */
[----:B------:R-:W-:Y:S01]  /*0fb0*/  LOP3.LUT R7, R7, 0xffffff00, RZ, 0xc0, !PT ;  /* 0xffffff0007077812 */ /* 0x000fe200078ec0ff */
[----:B------:R-:W-:Y:S01]  /*0fc0*/  IMAD.IADD R4, R3, 0x1, -R4 ;  /* 0x0000000103047824 */ /* 0x000fe200078e0a04 */
[----:B------:R-:W-:Y:S01]  /*0fd0*/  CS2R R98, SRZ ;  /* 0x0000000000627805 */ /* 0x000fe2000001ff00 */
[----:B------:R-:W-:Y:S01]  /*0fe0*/  IMAD.IADD R5, R22, 0x1, -R5 ;  /* 0x0000000116057824 */ /* 0x000fe200078e0a05 */
[----:B------:R-:W-:Y:S01]  /*0ff0*/  CS2R R96, SRZ ;  /* 0x0000000000607805 */ /* 0x000fe2000001ff00 */
[C---:B------:R-:W-:Y:S01]  /*1000*/  IMAD.SHL.U32 R3, R4.reuse, 0x40, RZ ;  /* 0x0000004004037824 */ /* 0x040fe200078e00ff */
[----:B------:R-:W-:Y:S01]  /*1010*/  LOP3.LUT P0, RZ, R4, 0x2, RZ, 0xc0, !PT ;  /* 0x0000000204ff7812 */ /* 0x000fe2000780c0ff */
[----:B------:R-:W-:Y:S01]  /*1020*/  IMAD R0, R124, 0x200, R7 ;  /* 0x000002007c007824 */ /* 0x000fe200078e0207 */
[----:B------:R-:W-:Y:S02]  /*1030*/  CS2R R94, SRZ ;  /* 0x00000000005e7805 */ /* 0x000fe4000001ff00 */
[----:B------:R-:W-:-:S02]  /*1040*/  CS2R R92, SRZ ;  /* 0x00000000005c7805 */ /* 0x000fc4000001ff00 */
[----:B------:R-:W-:Y:S01]  /*1050*/  LOP3.LUT R3, R3, 0xc0, RZ, 0xc0, !PT ;  /* 0x000000c003037812 */ /* 0x000fe200078ec0ff */
[----:B------:R-:W-:Y:S01]  /*1060*/  IMAD R0, R5, 0x20, R0 ;  /* 0x0000002005007824 */ /* 0x000fe200078e0200 */
[----:B------:R-:W-:Y:S02]  /*1070*/  SEL R23, R23, 0xffffffe0, !P0 ;  /* 0xffffffe017177807 */ /* 0x000fe40004000000 */
[----:B------:R-:W-:Y:S02]  /*1080*/  CS2R R90, SRZ ;  /* 0x00000000005a7805 */ /* 0x000fe4000001ff00 */
[----:B------:R-:W-:Y:S02]  /*1090*/  LOP3.LUT R6, R3, 0x8, R6, 0xf8, !PT ;  /* 0x0000000803067812 */ /* 0x000fe400078ef806 */
[----:B------:R-:W-:Y:S02]  /*10a0*/  CS2R R88, SRZ ;  /* 0x0000000000587805 */ /* 0x000fe4000001ff00 */
[----:B------:R-:W-:-:S02]  /*10b0*/  SHF.R.U32.HI R3, RZ, 0x3, R3 ;  /* 0x00000003ff037819 */ /* 0x000fc40000011603 */
[----:B------:R-:W-:Y:S02]  /*10c0*/  CS2R R86, SRZ ;  /* 0x0000000000567805 */ /* 0x000fe4000001ff00 */
[----:B------:R-:W-:Y:S02]  /*10d0*/  PLOP3.LUT P0, PT, PT, PT, UP0, 0x80, 0x0 ;  /* 0x000000000000781c */ /* 0x000fe40003f0f008 */
[----:B------:R-:W-:Y:S02]  /*10e0*/  CS2R R84, SRZ ;  /* 0x0000000000547805 */ /* 0x000fe4000001ff00 */
[----:B------:R-:W-:Y:S02]  /*10f0*/  LOP3.LUT R3, R6, R3, RZ, 0x3c, !PT ;  /* 0x0000000306037212 */ /* 0x000fe400078e3cff */
[----:B------:R-:W-:Y:S02]  /*1100*/  CS2R R82, SRZ ;  /* 0x0000000000527805 */ /* 0x000fe4000001ff00 */
[----:B------:R-:W-:-:S02]  /*1110*/  CS2R R80, SRZ ;  /* 0x0000000000507805 */ /* 0x000fc4000001ff00 */
[----:B------:R-:W-:Y:S02]  /*1120*/  CS2R R78, SRZ ;  /* 0x00000000004e7805 */ /* 0x000fe4000001ff00 */
[----:B------:R-:W-:Y:S01]  /*1130*/  CS2R R76, SRZ ;  /* 0x00000000004c7805 */ /* 0x000fe2000001ff00 */
[----:B------:R-:W-:Y:S01]  /*1140*/  IMAD.IADD R3, R3, 0x1, R0 ;  /* 0x0000000103037824 */ /* 0x000fe200078e0200 */
[----:B------:R-:W-:Y:S02]  /*1150*/  CS2R R74, SRZ ;  /* 0x00000000004a7805 */ /* 0x000fe4000001ff00 */
[----:B------:R-:W-:Y:S02]  /*1160*/  CS2R R72, SRZ ;  /* 0x0000000000487805 */ /* 0x000fe4000001ff00 */
[----:B------:R-:W-:Y:S01]  /*1170*/  CS2R R70, SRZ ;  /* 0x0000000000467805 */ /* 0x000fe2000001ff00 */
[----:B------:R-:W-:Y:S01]  /*1180*/  IMAD R22, R3, 0x2, R16 ;  /* 0x0000000203167824 */ /* 0x000fe200078e0210 */
[----:B------:R-:W-:-:S02]  /*1190*/  CS2R R68, SRZ ;  /* 0x0000000000447805 */ /* 0x000fc4000001ff00 */
[----:B------:R-:W-:Y:S02]  /*11a0*/  CS2R R66, SRZ ;  /* 0x0000000000427805 */ /* 0x000fe4000001ff00 */
[----:B------:R-:W-:Y:S01]  /*11b0*/  CS2R R64, SRZ ;  /* 0x0000000000407805 */ /* 0x000fe2000001ff00 */
[----:B------:R-:W-:Y:S01]  /*11c0*/  IMAD.IADD R23, R22, 0x1, R23 ;  /* 0x0000000116177824 */ /* 0x000fe200078e0217 */
[----:B------:R2:W3:Y:S01]  /*11d0*/  LDSM.16.M88.4 R184, [R22+0x6000] ;  /* 0x0060000016b8783b */ /* 0x0004e20000000200 */
[----:B------:R-:W-:Y:S02]  /*11e0*/  CS2R R62, SRZ ;  /* 0x00000000003e7805 */ /* 0x000fe4000001ff00 */
[----:B------:R-:W-:Y:S02]  /*11f0*/  CS2R R60, SRZ ;  /* 0x00000000003c7805 */ /* 0x000fe4000001ff00 */
[----:B------:R-:W-:Y:S01]  /*1200*/  CS2R R58, SRZ ;  /* 0x00000000003a7805 */ /* 0x000fe2000001ff00 */
[----:B------:R2:W4:Y:S01]  /*1210*/  LDSM.16.M88.4 R188, [R22+0x8000] ;  /* 0x0080000016bc783b */ /* 0x0005220000000200 */
[----:B------:R-:W-:-:S02]  /*1220*/  CS2R R56, SRZ ;  /* 0x0000000000387805 */ /* 0x000fc4000001ff00 */
[----:B------:R-:W-:Y:S02]  /*1230*/  CS2R R54, SRZ ;  /* 0x0000000000367805 */ /* 0x000fe4000001ff00 */
[----:B------:R-:W-:Y:S01]  /*1240*/  CS2R R52, SRZ ;  /* 0x0000000000347805 */ /* 0x000fe2000001ff00 */
[----:B------:R2:W5:Y:S01]  /*1250*/  LDSM.16.M88.4 R192, [R22+0xa000] ;  /* 0x00a0000016c0783b */ /* 0x0005620000000200 */
[----:B------:R-:W-:Y:S02]  /*1260*/  CS2R R50, SRZ ;  /* 0x0000000000327805 */ /* 0x000fe4000001ff00 */
[----:B------:R-:W-:Y:S02]  /*1270*/  CS2R R48, SRZ ;  /* 0x0000000000307805 */ /* 0x000fe4000001ff00 */
[----:B------:R-:W-:Y:S01]  /*1280*/  CS2R R46, SRZ ;  /* 0x00000000002e7805 */ /* 0x000fe2000001ff00 */
[----:B------:R2:W1:Y:S01]  /*1290*/  LDSM.16.M88.4 R196, [R23+0x6000] ;  /* 0x0060000017c4783b */ /* 0x0004620000000200 */
[----:B------:R-:W-:-:S02]  /*12a0*/  CS2R R44, SRZ ;  /* 0x00000000002c7805 */ /* 0x000fc4000001ff00 */
[----:B------:R-:W-:Y:S02]  /*12b0*/  CS2R R42, SRZ ;  /* 0x00000000002a7805 */ /* 0x000fe4000001ff00 */
[----:B------:R-:W-:Y:S01]  /*12c0*/  CS2R R40, SRZ ;  /* 0x0000000000287805 */ /* 0x000fe2000001ff00 */
[----:B------:R2:W1:Y:S01]  /*12d0*/  LDSM.16.M88.4 R200, [R23+0x8000] ;  /* 0x0080000017c8783b */ /* 0x0004620000000200 */
[----:B------:R-:W-:Y:S02]  /*12e0*/  CS2R R38, SRZ ;  /* 0x0000000000267805 */ /* 0x000fe4000001ff00 */
[----:B------:R-:W-:Y:S02]  /*12f0*/  CS2R R36, SRZ ;  /* 0x0000000000247805 */ /* 0x000fe4000001ff00 */
[----:B------:R-:W-:Y:S01]  /*1300*/  CS2R R34, SRZ ;  /* 0x0000000000227805 */ /* 0x000fe2000001ff00 */
[----:B------:R2:W1:Y:S01]  /*1310*/  LDSM.16.M88.4 R204, [R23+0xa000] ;  /* 0x00a0000017cc783b */ /* 0x0004620000000200 */
[----:B------:R-:W-:-:S02]  /*1320*/  CS2R R32, SRZ ;  /* 0x0000000000207805 */ /* 0x000fc4000001ff00 */
[----:B------:R-:W-:Y:S02]  /*1330*/  CS2R R30, SRZ ;  /* 0x00000000001e7805 */ /* 0x000fe4000001ff00 */
[----:B------:R-:W-:Y:S02]  /*1340*/  CS2R R28, SRZ ;  /* 0x00000000001c7805 */ /* 0x000fe4000001ff00 */
[----:B------:R-:W-:Y:S02]  /*1350*/  CS2R R26, SRZ ;  /* 0x00000000001a7805 */ /* 0x000fe4000001ff00 */
[----:B------:R-:W-:Y:S01]  /*1360*/  CS2R R24, SRZ ;  /* 0x0000000000187805 */ /* 0x000fe2000001ff00 */
[----:B--23--:R-:W-:Y:S06]  /*1370*/  @!P0 BRA `(.L_x_14) ;  /* 0x0000002c00d48947 */ /* 0x00cfec0003800000 */
[----:B------:R-:W2:Y:S01]  /*1380*/  S2R R6, SR_CTAID.X ;  /* 0x0000000000067919 */ /* 0x000ea20000002500 */
[----:B------:R-:W2:Y:S01]  /*1390*/  LDC R7, c[0x0][0x290] ;  /* 0x0000a400ff077b82 */ /* 0x000ea20000000800 */
[----:B------:R-:W-:Y:S01]  /*13a0*/  IMAD.SHL.U32 R0, R121, 0x40, RZ ;  /* 0x0000004079007824 */ /* 0x000fe200078e00ff */
[----:B------:R-:W-:Y:S01]  /*13b0*/  SHF.L.U32 R3, R124, 0x4, RZ ;  /* 0x000000047c037819 */ /* 0x000fe200000006ff */
[----:B------:R-:W-:Y:S01]  /*13c0*/  UIADD3 UR4, UR4, 0x3f, URZ ;  /* 0x0000003f04047890 */ /* 0x000fe2000fffe03f */
[----:B------:R-:W-:Y:S01]  /*13d0*/  LEA.HI R122, R122, R121, RZ, 0x3 ;  /* 0x000000797a7a7211 */ /* 0x000fe200078f18ff */
[----:B------:R-:W-:Y:S01]  /*13e0*/  IMAD R125, R120, 0x8, R125 ;  /* 0x00000008787d7824 */ /* 0x000fe200078e027d */
[----:B------:R-:W-:Y:S01]  /*13f0*/  LOP3.LUT R0, R0, 0x1c0, RZ, 0xc0, !PT ;  /* 0x000001c000007812 */ /* 0x000fe200078ec0ff */
[----:B------:R-:W-:Y:S01]  /*1400*/  USHF.R.S32.HI UR5, URZ, 0x1f, UR4 ;  /* 0x0000001f3f057899 */ /* 0x000fe20008011404 */
[----:B------:R-:W-:Y:S01]  /*1410*/  LEA.HI R126, R126, R123, RZ, 0x5 ;  /* 0x0000007b7e7e7211 */ /* 0x000fe200078f28ff */
[----:B------:R-:W-:Y:S01]  /*1420*/  IMAD.MOV.U32 R119, RZ, RZ, RZ ;  /* 0x000000ffff777224 */ /* 0x000fe200078e00ff */
[----:B------:R-:W-:Y:S01]  /*1430*/  LOP3.LUT R3, R0, 0x30, R3, 0xf8, !PT ;  /* 0x0000003000037812 */ /* 0x000fe200078ef803 */
[----:B------:R-:W-:Y:S01]  /*1440*/  ULEA.HI UR5, UR5, UR4, URZ, 0x6 ;  /* 0x0000000405057291 */ /* 0x000fe2000f8f303f */
[----:B------:R-:W-:Y:S01]  /*1450*/  SHF.R.S32.HI R126, RZ, 0x5, R126 ;  /* 0x00000005ff7e7819 */ /* 0x000fe2000001147e */
[----:B------:R-:W-:Y:S01]  /*1460*/  ULOP3.LUT UR11, UR38, 0x1, URZ, 0xfc, !UPT ;  /* 0x00000001260b7892 */ /* 0x000fe2000f8efc3f */
[----:B------:R-:W-:Y:S01]  /*1470*/  LOP3.LUT R5, R3, 0x8, R122, 0xf8, !PT ;  /* 0x0000000803057812 */ /* 0x000fe200078ef87a */
[----:B------:R-:W-:Y:S01]  /*1480*/  USHF.R.S32.HI UR7, URZ, 0x6, UR5 ;  /* 0x000000063f077899 */ /* 0x000fe20008011405 */
[----:B------:R-:W-:Y:S01]  /*1490*/  SHF.R.U32.HI R4, RZ, 0x3, R0 ;  /* 0x00000003ff047819 */ /* 0x000fe20000011600 */
[----:B------:R-:W-:Y:S01]  /*14a0*/  UMOV UR4, URZ ;  /* 0x0000003f00047c82 */ /* 0x000fe20008000000 */
[--C-:B------:R-:W-:Y:S01]  /*14b0*/  SHF.R.S32.HI R0, RZ, 0x2, R127.reuse ;  /* 0x00000002ff007819 */ /* 0x100fe2000001147f */
[----:B------:R-:W-:Y:S01]  /*14c0*/  UMOV UR5, URZ ;  /* 0x0000003f00057c82 */ /* 0x000fe20008000000 */
[----:B------:R-:W-:Y:S01]  /*14d0*/  SHF.R.S32.HI R127, RZ, 0x1f, R127 ;  /* 0x0000001fff7f7819 */ /* 0x000fe2000001147f */
[----:B------:R-:W-:Y:S01]  /*14e0*/  UMOV UR6, URZ ;  /* 0x0000003f00067c82 */ /* 0x000fe20008000000 */
[----:B------:R-:W-:Y:S01]  /*14f0*/  LOP3.LUT R4, R5, R4, RZ, 0x3c, !PT ;  /* 0x0000000405047212 */ /* 0x000fe200078e3cff */
[----:B------:R-:W-:Y:S01]  /*1500*/  IMAD R5, R120, 0x300, R123 ;  /* 0x0000030078057824 */ /* 0x000fe200078e027b */
[----:B------:R-:W-:Y:S01]  /*1510*/  LEA.HI R127, R127, R0, RZ, 0x3 ;  /* 0x000000007f7f7211 */ /* 0x000fe200078f18ff */
[----:B------:R-:W-:Y:S01]  /*1520*/  ULDC UR13, c[0x0][0x75c] ;  /* 0x0001d700000d7ab9 */ /* 0x000fe20000000800 */
[----:B------:R-:W-:Y:S01]  /*1530*/  ULDC UR14, c[0x0][0x744] ;  /* 0x0001d100000e7ab9 */ /* 0x000fe20000000800 */
[----:B------:R-:W-:Y:S01]  /*1540*/  IMAD.SHL.U32 R5, R5, 0x4, RZ ;  /* 0x0000000405057824 */ /* 0x000fe200078e00ff */
[----:B------:R-:W-:Y:S01]  /*1550*/  LOP3.LUT R127, R127, 0xfffffff8, RZ, 0xc0, !PT ;  /* 0xfffffff87f7f7812 */ /* 0x000fe200078ec0ff */
[----:B------:R-:W-:-:S02]  /*1560*/  IMAD.U32 R4, R125, 0x200, R4 ;  /* 0x000002007d047824 */ /* 0x000fc400078e0004 */
[----:B--2---:R-:W-:-:S04]  /*1570*/  IMAD R3, R6, -0x80, R7 ;  /* 0xffffff8006037824 */ /* 0x004fc800078e0207 */
[----:B------:R-:W-:Y:S01]  /*1580*/  IMAD R126, R126, -0x10, R3 ;  /* 0xfffffff07e7e7824 */ /* 0x000fe200078e0203 */
[----:B------:R-:W-:-:S04]  /*1590*/  LEA.HI R3, R120, R120, RZ, 0x1 ;  /* 0x0000007878037211 */ /* 0x000fc800078f08ff */
[----:B------:R-:W-:Y:S02]  /*15a0*/  LOP3.LUT R3, R3, 0xfffffffe, RZ, 0xc0, !PT ;  /* 0xfffffffe03037812 */ /* 0x000fe400078ec0ff */
[----:B------:R-:W-:Y:S01]  /*15b0*/  IADD3 R126, R126, R127, -R0 ;  /* 0x0000007f7e7e7210 */ /* 0x000fe20007ffe800 */
[----:B------:R-:W-:Y:S02]  /*15c0*/  IMAD R0, R5, 0x4, R16 ;  /* 0x0000000405007824 */ /* 0x000fe400078e0210 */
[----:B------:R-:W-:-:S04]  /*15d0*/  IMAD.IADD R3, R120, 0x1, -R3 ;  /* 0x0000000178037824 */ /* 0x000fc800078e0a03 */
[----:B------:R-:W-:-:S07]  /*15e0*/  IMAD R3, R3, -0x40, R126 ;  /* 0xffffffc003037824 */ /* 0x000fce00078e027e */
.L_x_25:
[----:B------:R-:W-:-:S06]  /*15f0*/  UISETP.NE.AND UP0, UPT, UR11, 0x3, UPT ;  /* 0x000000030b00788c */ /* 0x000fcc000bf05270 */
[----:B------:R-:W-:-:S13]  /*1600*/  PLOP3.LUT P0, PT, PT, PT, UP0, 0x80, 0x0 ;  /* 0x000000000000781c */ /* 0x000fda0003f0f008 */
[----:B-1----:R-:W-:Y:S05]  /*1610*/  @!P0 BRA `(.L_x_15) ;  /* 0x0000000000048947 */ /* 0x002fea0003800000 */
[----:B------:R-:W-:Y:S01]  /*1620*/  BPT.TRAP 0x1 ;  /* 0x000000040000795c */ /* 0x000fe20000300000 */
.L_x_15:
[----:B------:R-:W-:Y:S01]  /*1630*/  R2UR UR8, R16 ;  /* 0x00000000100872ca */ /* 0x000fe200000e0000 */
[----:B------:R-:W-:-:S05]  /*1640*/  IMAD.U32 R6, RZ, RZ, UR5 ;  /* 0x00000005ff067e24 */ /* 0x000fca000f8e00ff */
[----:B------:R-:W-:-:S07]  /*1650*/  SHF.L.U32 R6, R6, 0x1f, RZ ;  /* 0x0000001f06067819 */ /* 0x000fce00000006ff */
[----:B------:R-:W-:-:S09]  /*1660*/  ULEA UR8, UR6, UR8, 0x3 ;  /* 0x0000000806087291 */ /* 0x000fd2000f8e183f */
[----:B------:R2:W3:Y:S01]  /*1670*/  SYNCS.PHASECHK.TRANS64.TRYWAIT P1, [UR8+0x26810], R6 ;  /* 0x02681006ff0075a7 */ /* 0x0004e20008020148 */
[----:B------:R-:W-:Y:S05]  /*1680*/  @!P0 BRA `(.L_x_16) ;  /* 0x0000000000048947 */ /* 0x000fea0003800000 */
[----:B------:R-:W-:Y:S01]  /*1690*/  BPT.TRAP 0x1 ;  /* 0x000000040000795c */ /* 0x000fe20000300000 */
.L_x_16:
[----:B---3--:R-:W-:Y:S05]  /*16a0*/  @P1 BRA `(.L_x_17) ;  /* 0x0000000000081947 */ /* 0x008fea0003800000 */
[----:B------:R-:W3:Y:S02]  /*16b0*/  SYNCS.PHASECHK.TRANS64.TRYWAIT P1, [UR8+0x26810], R6 ;  /* 0x02681006ff0075a7 */ /* 0x000ee40008020148 */
[----:B---3--:R-:W-:Y:S05]  /*16c0*/  @!P1 BRA `(.L_x_18) ;  /* 0x00000068008c9947 */ /* 0x008fea0003800000 */
.L_x_17:
[----:B------:R-:W-:Y:S01]  /*16d0*/  R2UR UR9, R16 ;  /* 0x00000000100972ca */ /* 0x000fe200000e0000 */
[----:B---3--:R-:W-:Y:S01]  /*16e0*/  IMAD R5, R18, 0x800, R16 ;  /* 0x0000080012057824 */ /* 0x008fe200078e0210 */
[----:B------:R-:W-:Y:S01]  /*16f0*/  WARPGROUP.ARRIVE ;  /* 0x00000000000079c5 */ /* 0x000fe20000000000 */
[----:B------:R-:W-:Y:S01]  /*1700*/  UMOV UR17, 0xc0000010 ;  /* 0xc000001000117882 */ /* 0x000fe20000000000 */
[----:B------:R-:W-:Y:S01]  /*1710*/  UMOV UR19, 0x80000020 ;  /* 0x8000002000137882 */ /* 0x000fe20000000000 */
[----:B------:R-:W-:Y:S01]  /*1720*/  IMAD.U32 R8, RZ, RZ, UR6 ;  /* 0x00000006ff087e24 */ /* 0x000fe2000f8e00ff */
[----:B------:R-:W-:-:S03]  /*1730*/  R2UR UR10, R5 ;  /* 0x00000000050a72ca */ /* 0x000fc600000e0000 */
[----:B------:R-:W-:-:S04]  /*1740*/  IMAD R5, R8, 0x20, R19 ;  /* 0x0000002008057824 */ /* 0x000fc800078e0213 */
[----:B------:R-:W-:Y:S01]  /*1750*/  UIADD3 UR9, UR9, 0x12000, URZ ;  /* 0x0001200009097890 */ /* 0x000fe2000fffe03f */
[----:B------:R-:W-:-:S03]  /*1760*/  SHF.L.U32 R5, R5, 0x1, RZ ;  /* 0x0000000105057819 */ /* 0x000fc600000006ff */
[----:B------:R-:W-:Y:S02]  /*1770*/  USHF.R.U32.HI UR9, URZ, 0x4, UR9 ;  /* 0x000000043f097899 */ /* 0x000fe40008011609 */
[----:B------:R-:W-:Y:S01]  /*1780*/  USHF.R.U32.HI UR10, URZ, 0x4, UR10 ;  /* 0x000000043f0a7899 */ /* 0x000fe2000801160a */
[----:B------:R-:W-:Y:S01]  /*1790*/  IMAD R5, R5, 0x4, R16 ;  /* 0x0000000405057824 */ /* 0x000fe200078e0210 */
[----:B------:R-:W-:Y:S02]  /*17a0*/  ULOP3.LUT UR9, UR9, 0x3fff, URZ, 0xc0, !UPT ;  /* 0x00003fff09097892 */ /* 0x000fe4000f8ec03f */
[----:B------:R-:W-:Y:S02]  /*17b0*/  ULOP3.LUT UR10, UR10, 0x3fff, URZ, 0xc0, !UPT ;  /* 0x00003fff0a0a7892 */ /* 0x000fe4000f8ec03f */
[----:B------:R-:W-:Y:S02]  /*17c0*/  ULOP3.LUT UR15, UR9, 0x10000, URZ, 0xfc, !UPT ;  /* 0x00010000090f7892 */ /* 0x000fe4000f8efc3f */
[----:B------:R-:W-:-:S02]  /*17d0*/  ULOP3.LUT UR12, UR10, 0x10000, URZ, 0xfc, !UPT ;  /* 0x000100000a0c7892 */ /* 0x000fc4000f8efc3f */
[----:B------:R-:W-:-:S05]  /*17e0*/  UIMAD UR10, UR6, 0x300, UR15 ;  /* 0x00000300060a78a4 */ /* 0x000fca000f8e020f */
[----:B------:R-:W-:Y:S02]  /*17f0*/  UMOV UR16, UR12 ;  /* 0x0000000c00107c82 */ /* 0x000fe40008000000 */
[----:B------:R-:W-:Y:S02]  /*1800*/  UMOV UR18, UR10 ;  /* 0x0000000a00127c82 */ /* 0x000fe40008000000 */
[----:B------:R-:W-:Y:S01]  /*1810*/  HGMMA.64x64x16.F32.BF16 R152, gdesc[UR16], RZ, !UPT, gsb0 ;  /* 0x00e00000109879f0 */ /* 0x000fe2000c0018ff */
[----:B------:R-:W-:Y:S02]  /*1820*/  UIADD3 UR16, UR12, 0x100, URZ ;  /* 0x000001000c107890 */ /* 0x000fe4000fffe03f */
[----:B------:R-:W-:Y:S01]  /*1830*/  UIADD3 UR18, UR10, 0x2, URZ ;  /* 0x000000020a127890 */ /* 0x000fe2000fffe03f */
[----:B------:R-:W-:Y:S01]  /*1840*/  UMOV UR17, 0xc0000010 ;  /* 0xc000001000117882 */ /* 0x000fe20000000000 */
[----:B------:R-:W-:Y:S01]  /*1850*/  UMOV UR19, 0x80000020 ;  /* 0x8000002000137882 */ /* 0x000fe20000000000 */
[----:B------:R-:W-:-:S02]  /*1860*/  WARPGROUP.DEPBAR.LE gsb0, 0x0 ;  /* 0x00008000000079c5 */ /* 0x000fc40000010000 */
[----:B------:R-:W-:-:S06]  /*1870*/  WARPGROUP.ARRIVE ;  /* 0x00000000000079c5 */ /* 0x000fcc0000000000 */
[----:B------:R-:W-:Y:S01]  /*1880*/  HGMMA.64x64x16.F32.BF16 R152, gdesc[UR16], R152, gsb0 ;  /* 0x00e00000109879f0 */ /* 0x000fe20008001898 */
[----:B------:R-:W-:Y:S02]  /*1890*/  UIADD3 UR16, UR12, 0x200, URZ ;  /* 0x000002000c107890 */ /* 0x000fe4000fffe03f */
[----:B------:R-:W-:Y:S01]  /*18a0*/  UIADD3 UR18, UR10, 0x100, URZ ;  /* 0x000001000a127890 */ /* 0x000fe2000fffe03f */
[----:B------:R-:W-:Y:S01]  /*18b0*/  UMOV UR17, 0xc0000010 ;  /* 0xc000001000117882 */ /* 0x000fe20000000000 */
[----:B------:R-:W-:Y:S01]  /*18c0*/  UMOV UR19, 0x80000020 ;  /* 0x8000002000137882 */ /* 0x000fe20000000000 */
[----:B------:R-:W-:Y:S02]  /*18d0*/  WARPGROUP.DEPBAR.LE gsb0, 0x0 ;  /* 0x00008000000079c5 */ /* 0x000fe40000010000 */
        /* <DEDUP_REMOVED lines=22> */
[----:B------:R-:W-:Y:S03]  /*1a40*/  HGMMA.64x64x16.F32.BF16 R152, gdesc[UR16], R152, gsb0 ;  /* 0x00e00000109879f0 */ /* 0x000fe60008001898 */
[----:B------:R-:W-:Y:S02]  /*1a50*/  WARPGROUP.DEPBAR.LE gsb0, 0x0 ;  /* 0x00008000000079c5 */ /* 0x000fe40000010000 */
[----:B------:R3:W1:Y:S04]  /*1a60*/  LDS.64 R216, [R5+0x1e000] ;  /* 0x01e0000005d87984 */ /* 0x0006680000000a00 */
[----:B------:R3:W1:Y:S04]  /*1a70*/  LDS.64 R218, [R5+0x1e020] ;  /* 0x01e0200005da7984 */ /* 0x0006680000000a00 */
[----:B------:R3:W1:Y:S04]  /*1a80*/  LDS.64 R208, [R5+0x1e040] ;  /* 0x01e0400005d07984 */ /* 0x0006680000000a00 */
[----:B------:R3:W1:Y:S04]  /*1a90*/  LDS.64 R212, [R5+0x1e060] ;  /* 0x01e0600005d47984 */ /* 0x0006680000000a00 */
[----:B------:R3:W1:Y:S04]  /*1aa0*/  LDS.64 R20, [R5+0x1e080] ;  /* 0x01e0800005147984 */ /* 0x0006680000000a00 */
[----:B------:R3:W1:Y:S04]  /*1ab0*/  LDS.64 R214, [R5+0x1e0a0] ;  /* 0x01e0a00005d67984 */ /* 0x0006680000000a00 */
[----:B------:R3:W1:Y:S04]  /*1ac0*/  LDS.64 R210, [R5+0x1e0c0] ;  /* 0x01e0c00005d27984 */ /* 0x0006680000000a00 */
[----:B------:R3:W1:Y:S01]  /*1ad0*/  LDS.64 R14, [R5+0x1e0e0] ;  /* 0x01e0e000050e7984 */ /* 0x0006620000000a00 */
[----:B------:R-:W-:Y:S05]  /*1ae0*/  @!P0 BRA `(.L_x_19) ;  /* 0x0000000000048947 */ /* 0x000fea0003800000 */
[----:B------:R-:W-:Y:S01]  /*1af0*/  BPT.TRAP 0x1 ;  /* 0x000000040000795c */ /* 0x000fe20000300000 */
.L_x_19:
[----:B------:R1:W1:Y:S01]  /*1b00*/  SYNCS.PHASECHK.TRANS64.TRYWAIT P1, [UR8+0x26830], R6 ;  /* 0x02683006ff0075a7 */ /* 0x0002620008020148 */
[----:B------:R-:W-:Y:S05]  /*1b10*/  @!P0 BRA `(.L_x_20) ;  /* 0x0000000000048947 */ /* 0x000fea0003800000 */
[----:B------:R-:W-:Y:S01]  /*1b20*/  BPT.TRAP 0x1 ;  /* 0x000000040000795c */ /* 0x000fe20000300000 */
.L_x_20:
[----:B-1----:R-:W-:Y:S05]  /*1b30*/  @P1 BRA `(.L_x_21) ;  /* 0x0000000000081947 */ /* 0x002fea0003800000 */
[----:B------:R-:W1:Y:S02]  /*1b40*/  SYNCS.PHASECHK.TRANS64.TRYWAIT P1, [UR8+0x26830], R6 ;  /* 0x02683006ff0075a7 */ /* 0x000e640008020148 */
[----:B-1----:R-:W-:Y:S05]  /*1b50*/  @!P1 BRA `(.L_x_22) ;  /* 0x0000006400809947 */ /* 0x002fea0003800000 */
.L_x_21:
[----:B------:R-:W-:Y:S01]  /*1b60*/  R2UR UR10, R16 ;  /* 0x00000000100a72ca */ /* 0x000fe200000e0000 */
[----:B------:R-:W-:Y:S01]  /*1b70*/  WARPGROUP.ARRIVE ;  /* 0x00000000000079c5 */ /* 0x000fe20000000000 */
[----:B------:R-:W-:Y:S01]  /*1b80*/  UMOV UR19, 0x80000020 ;  /* 0x8000002000137882 */ /* 0x000fe20000000000 */
[----:B------:R-:W-:Y:S01]  /*1b90*/  FMUL.FTZ R8, R154, UR13 ;  /* 0x0000000d9a087c20 */ /* 0x000fe20008410000 */
[----:B--2---:R-:W-:Y:S01]  /*1ba0*/  FMUL.FTZ R6, R152, UR13 ;  /* 0x0000000d98067c20 */ /* 0x004fe20008410000 */
[----:B------:R-:W-:Y:S01]  /*1bb0*/  FMUL.FTZ R12, R158, UR13 ;  /* 0x0000000d9e0c7c20 */ /* 0x000fe20008410000 */
[----:B------:R-:W-:Y:S01]  /*1bc0*/  FMUL.FTZ R7, R153, UR13 ;  /* 0x0000000d99077c20 */ /* 0x000fe20008410000 */
[----:B------:R-:W-:Y:S01]  /*1bd0*/  FMUL.FTZ R13, R159, UR13 ;  /* 0x0000000d9f0d7c20 */ /* 0x000fe20008410000 */
[----:B------:R-:W-:Y:S01]  /*1be0*/  FMUL.FTZ R158, R166, UR13 ;  /* 0x0000000da69e7c20 */ /* 0x000fe20008410000 */
[----:B------:R-:W1:Y:S01]  /*1bf0*/  MUFU.TANH R8, R8 ;  /* 0x0000000800087308 */ /* 0x000e620000002400 */
[----:B------:R-:W-:Y:S01]  /*1c00*/  FMUL.FTZ R159, R167, UR13 ;  /* 0x0000000da79f7c20 */ /* 0x000fe20008410000 */
[----:B------:R-:W-:Y:S01]  /*1c10*/  FMUL.FTZ R152, R160, UR13 ;  /* 0x0000000da0987c20 */ /* 0x000fe20008410000 */
[----:B------:R-:W-:Y:S01]  /*1c20*/  ISETP.GT.AND P1, PT, R3, 0x8, PT ;  /* 0x000000080300780c */ /* 0x000fe20003f24270 */
[----:B------:R-:W-:Y:S01]  /*1c30*/  UIADD3 UR10, UR10, 0x18000, URZ ;  /* 0x000180000a0a7890 */ /* 0x000fe2000fffe03f */
[----:B------:R-:W-:Y:S01]  /*1c40*/  FMUL.FTZ R9, R155, UR13 ;  /* 0x0000000d9b097c20 */ /* 0x000fe20008410000 */
[----:B------:R-:W-:Y:S01]  /*1c50*/  FMUL.FTZ R220, R171, UR13 ;  /* 0x0000000dabdc7c20 */ /* 0x000fe20008410000 */
[----:B------:R-:W-:Y:S01]  /*1c60*/  FMUL.FTZ R154, R162, UR13 ;  /* 0x0000000da29a7c20 */ /* 0x000fe20008410000 */
[----:B------:R-:W-:Y:S01]  /*1c70*/  USHF.R.U32.HI UR10, URZ, 0x4, UR10 ;  /* 0x000000043f0a7899 */ /* 0x000fe2000801160a */
[----:B------:R-:W2:Y:S01]  /*1c80*/  MUFU.TANH R6, R6 ;  /* 0x0000000600067308 */ /* 0x000ea20000002400 */
[----:B------:R-:W-:Y:S01]  /*1c90*/  ISETP.GT.AND P2, PT, R3, RZ, PT ;  /* 0x000000ff0300720c */ /* 0x000fe20003f44270 */
[----:B------:R-:W-:Y:S01]  /*1ca0*/  FMUL.FTZ R153, R161, UR13 ;  /* 0x0000000da1997c20 */ /* 0x000fe20008410000 */
[----:B------:R-:W-:Y:S01]  /*1cb0*/  ULOP3.LUT UR10, UR10, 0x3fff, URZ, 0xc0, !UPT ;  /* 0x00003fff0a0a7892 */ /* 0x000fe2000f8ec03f */
[----:B------:R-:W-:Y:S01]  /*1cc0*/  FMUL.FTZ R155, R163, UR13 ;  /* 0x0000000da39b7c20 */ /* 0x000fe20008410000 */
[----:B------:R-:W-:Y:S01]  /*1cd0*/  FMUL.FTZ R11, R157, UR13 ;  /* 0x0000000d9d0b7c20 */ /* 0x000fe20008410000 */
[----:B------:R-:W-:Y:S01]  /*1ce0*/  FMUL.FTZ R157, R165, UR13 ;  /* 0x0000000da59d7c20 */ /* 0x000fe20008410000 */
[----:B------:R-:W-:Y:S01]  /*1cf0*/  ULOP3.LUT UR12, UR10, 0x10000, URZ, 0xfc, !UPT ;  /* 0x000100000a0c7892 */ /* 0x000fe2000f8efc3f */
[----:B------:R-:W3:Y:S01]  /*1d00*/  MUFU.TANH R12, R12 ;  /* 0x0000000c000c7308 */ /* 0x000ee20000002400 */
[----:B-1----:R-:W-:Y:S01]  /*1d10*/  FSEL R171, R8, -INF , P1 ;  /* 0xff80000008ab7808 */ /* 0x002fe20000800000 */
[----:B------:R-:W-:Y:S01]  /*1d20*/  FMUL.FTZ R163, R168, UR13 ;  /* 0x0000000da8a37c20 */ /* 0x000fe20008410000 */
[----:B------:R-:W-:Y:S01]  /*1d30*/  UIMAD UR12, UR6, 0x300, UR12 ;  /* 0x00000300060c78a4 */ /* 0x000fe2000f8e020c */
[----:B------:R-:W-:Y:S01]  /*1d40*/  FMUL.FTZ R165, R169, UR13 ;  /* 0x0000000da9a57c20 */ /* 0x000fe20008410000 */
[----:B------:R-:W-:Y:S01]  /*1d50*/  FMUL.FTZ R10, R156, UR13 ;  /* 0x0000000d9c0a7c20 */ /* 0x000fe20008410000 */
[----:B------:R-:W-:Y:S01]  /*1d60*/  FFMA.FTZ R162, R171, UR14, -R216 ;  /* 0x0000000eaba27c23 */ /* 0x000fe200080108d8 */
[----:B------:R-:W-:Y:S01]  /*1d70*/  UIADD3 UR16, UR12, 0x2, URZ ;  /* 0x000000020c107890 */ /* 0x000fe2000fffe03f */
[----:B------:R-:W1:Y:S01]  /*1d80*/  MUFU.TANH R7, R7 ;  /* 0x0000000700077308 */ /* 0x000e620000002400 */
[----:B--2---:R-:W-:Y:S01]  /*1d90*/  FSEL R161, R6, -INF , P2 ;  /* 0xff80000006a17808 */ /* 0x004fe20001000000 */
[----:B------:R-:W-:Y:S01]  /*1da0*/  UMOV UR18, UR12 ;  /* 0x0000000c00127c82 */ /* 0x000fe20008000000 */
[----:B------:R-:W-:-:S05]  /*1db0*/  FMUL.FTZ R169, R170, UR13 ;  /* 0x0000000daaa97c20 */ /* 0x000fca0008410000 */
[----:B------:R-:W-:Y:S01]  /*1dc0*/  HGMMA.64x64x16.F32.BF16 R120, R184, gdesc[UR16], RZ, !UPT, gsb0 ;  /* 0x00e00010b8787df0 */ /* 0x000fe2000c0018ff */
[----:B------:R-:W-:Y:S01]  /*1dd0*/  UMOV UR19, 0x80000020 ;  /* 0x8000002000137882 */ /* 0x000fe20000000000 */
[----:B------:R-:W-:Y:S01]  /*1de0*/  UMOV UR18, UR16 ;  /* 0x0000001000127c82 */ /* 0x000fe20008000000 */
[----:B------:R-:W-:Y:S01]  /*1df0*/  UIADD3 UR16, UR12, 0x100, URZ ;  /* 0x000001000c107890 */ /* 0x000fe2000fffe03f */
[----:B------:R-:W2:Y:S01]  /*1e00*/  MUFU.TANH R13, R13 ;  /* 0x0000000d000d7308 */ /* 0x000ea20000002400 */
[----:B---3--:R-:W-:Y:S01]  /*1e10*/  FSEL R171, R12, -INF , P1 ;  /* 0xff8000000cab7808 */ /* 0x008fe20000800000 */
[----:B------:R-:W-:Y:S01]  /*1e20*/  FFMA.FTZ R226, R161, UR14, -R216 ;  /* 0x0000000ea1e27c23 */ /* 0x000fe200080108d8 */
[----:B------:R-:W-:Y:S01]  /*1e30*/  FMUL.FTZ R227, R183, UR13 ;  /* 0x0000000db7e37c20 */ /* 0x000fe20008410000 */
[----:B------:R-:W-:Y:S01]  /*1e40*/  FMUL.FTZ R221, R172, UR13 ;  /* 0x0000000dacdd7c20 */ /* 0x000fe20008410000 */
[----:B------:R-:W-:Y:S01]  /*1e50*/  FMUL.FTZ R222, R173, UR13 ;  /* 0x0000000dadde7c20 */ /* 0x000fe20008410000 */
[----:B------:R-:W-:Y:S01]  /*1e60*/  FFMA.FTZ R168, R171, UR14, -R218 ;  /* 0x0000000eaba87c23 */ /* 0x000fe200080108da */
[----:B------:R-:W-:Y:S01]  /*1e70*/  FMUL.FTZ R156, R164, UR13 ;  /* 0x0000000da49c7c20 */ /* 0x000fe20008410000 */
[----:B------:R-:W3:Y:S01]  /*1e80*/  MUFU.TANH R152, R152 ;  /* 0x0000009800987308 */ /* 0x000ee20000002400 */
[----:B-1----:R-:W-:Y:S01]  /*1e90*/  FSEL R160, R7, -INF , P2 ;  /* 0xff80000007a07808 */ /* 0x002fe20001000000 */
[----:B------:R-:W-:Y:S01]  /*1ea0*/  FMUL.FTZ R225, R181, UR13 ;  /* 0x0000000db5e17c20 */ /* 0x000fe20008410000 */
[----:B------:R-:W-:Y:S01]  /*1eb0*/  FMUL.FTZ R224, R178, UR13 ;  /* 0x0000000db2e07c20 */ /* 0x000fe20008410000 */
[----:B------:R-:W-:Y:S01]  /*1ec0*/  FFMA.FTZ R6, -R6, R6, 1 ;  /* 0x3f80000006067423 */ /* 0x000fe20000010106 */
[----:B------:R-:W-:Y:S01]  /*1ed0*/  FMUL.FTZ R223, R174, UR13 ;  /* 0x0000000daedf7c20 */ /* 0x000fe20008410000 */
[----:B------:R-:W-:Y:S01]  /*1ee0*/  FFMA.FTZ R183, R160, UR14, -R217 ;  /* 0x0000000ea0b77c23 */ /* 0x000fe200080108d9 */
[----:B------:R-:W-:Y:S01]  /*1ef0*/  FMUL.FTZ R176, R176, UR13 ;  /* 0x0000000db0b07c20 */ /* 0x000fe20008410000 */
[----:B------:R-:W1:Y:S01]  /*1f00*/  MUFU.TANH R9, R9 ;  /* 0x0000000900097308 */ /* 0x000e620000002400 */
[----:B--2---:R-:W-:Y:S01]  /*1f10*/  FSEL R170, R13, -INF , P1 ;  /* 0xff8000000daa7808 */ /* 0x004fe20000800000 */
[----:B------:R-:W-:Y:S01]  /*1f20*/  FMUL.FTZ R175, R175, UR13 ;  /* 0x0000000dafaf7c20 */ /* 0x000fe20008410000 */
[----:B------:R-:W-:Y:S01]  /*1f30*/  FMUL.FTZ R177, R177, UR13 ;  /* 0x0000000db1b17c20 */ /* 0x000fe20008410000 */
[----:B------:R-:W-:Y:S01]  /*1f40*/  FMUL.FTZ R179, R179, UR13 ;  /* 0x0000000db3b37c20 */ /* 0x000fe20008410000 */
[----:B------:R-:W-:Y:S01]  /*1f50*/  FMUL.FTZ R180, R180, UR13 ;  /* 0x0000000db4b47c20 */ /* 0x000fe20008410000 */
[----:B------:R-:W-:Y:S01]  /*1f60*/  FFMA.FTZ R173, R170, UR14, -R219 ;  /* 0x0000000eaaad7c23 */ /* 0x000fe200080108db */
[----:B------:R-:W-:Y:S01]  /*1f70*/  FMUL.FTZ R182, R182, UR13 ;  /* 0x0000000db6b67c20 */ /* 0x000fe20008410000 */
[----:B------:R-:W2:Y:S01]  /*1f80*/  MUFU.TANH R154, R154 ;  /* 0x0000009a009a7308 */ /* 0x000ea20000002400 */
[C---:B---3--:R-:W-:Y:S01]  /*1f90*/  FSEL R171, R152.reuse, -INF , P2 ;  /* 0xff80000098ab7808 */ /* 0x048fe20001000000 */
[----:B------:R-:W-:Y:S01]  /*1fa0*/  FFMA.FTZ R152, -R152, R152, 1 ;  /* 0x3f80000098987423 */ /* 0x000fe20000010198 */
[----:B------:R-:W-:-:S03]  /*1fb0*/  ULOP3.LUT UR10, UR10, 0x1000000, URZ, 0xfc, !UPT ;  /* 0x010000000a0a7892 */ /* 0x000fc6000f8efc3f */
[----:B------:R-:W-:Y:S01]  /*1fc0*/  FFMA.FTZ R172, R171, UR14, -R208 ;  /* 0x0000000eabac7c23 */ /* 0x000fe200080108d0 */
[----:B------:R-:W-:Y:S01]  /*1fd0*/  UIMAD UR10, UR6, 0x300, UR10 ;  /* 0x00000300060a78a4 */ /* 0x000fe2000f8e020a */
[----:B------:R-:W-:Y:S01]  /*1fe0*/  MUFU.TANH R155, R155 ;  /* 0x0000009b009b7308 */ /* 0x000fe20000002400 */
[----:B-1----:R-:W-:-:S05]  /*1ff0*/  FSEL R164, R9, -INF , P1 ;  /* 0xff80000009a47808 */ /* 0x002fca0000800000 */
[----:B------:R-:W-:Y:S02]  /*2000*/  FFMA.FTZ R164, R164, UR14, -R217 ;  /* 0x0000000ea4a47c23 */ /* 0x000fe400080108d9 */
[----:B------:R-:W-:Y:S01]  /*2010*/  MUFU.TANH R153, R153 ;  /* 0x0000009900997308 */ /* 0x000fe20000002400 */
[C---:B--2---:R-:W-:Y:S01]  /*2020*/  FSEL R181, R154.reuse, -INF , P1 ;  /* 0xff8000009ab57808 */ /* 0x044fe20000800000 */
[----:B------:R-:W-:-:S04]  /*2030*/  FFMA.FTZ R154, -R154, R154, 1 ;  /* 0x3f8000009a9a7423 */ /* 0x000fc8000001019a */
[----:B------:R-:W-:Y:S02]  /*2040*/  FFMA.FTZ R208, R181, UR14, -R208 ;  /* 0x0000000eb5d07c23 */ /* 0x000fe400080108d0 */
[----:B------:R-:W-:Y:S08]  /*2050*/  MUFU.EX2 R226, R226 ;  /* 0x000000e200e27308 */ /* 0x000ff00000000800 */
[----:B------:R-:W1:Y:S08]  /*2060*/  MUFU.TANH R10, R10 ;  /* 0x0000000a000a7308 */ /* 0x000e700000002400 */
[----:B------:R-:W2:Y:S08]  /*2070*/  MUFU.TANH R11, R11 ;  /* 0x0000000b000b7308 */ /* 0x000eb00000002400 */
[----:B------:R-:W-:Y:S01]  /*2080*/  MUFU.TANH R157, R157 ;  /* 0x0000009d009d7308 */ /* 0x000fe20000002400 */
[----:B-1----:R-:W-:Y:S01]  /*2090*/  FSEL R161, R10, -INF , P2 ;  /* 0xff8000000aa17808 */ /* 0x002fe20001000000 */
[----:B------:R-:W-:-:S02]  /*20a0*/  WARPGROUP.DEPBAR.LE gsb0, 0x0 ;  /* 0x00008000000079c5 */ /* 0x000fc40000010000 */
[----:B------:R-:W-:Y:S02]  /*20b0*/  WARPGROUP.ARRIVE ;  /* 0x00000000000079c5 */ /* 0x000fe40000000000 */
[----:B------:R-:W-:Y:S02]  /*20c0*/  FFMA.FTZ R161, R161, UR14, -R218 ;  /* 0x0000000ea1a17c23 */ /* 0x000fe400080108da */
[----:B------:R-:W1:Y:S01]  /*20d0*/  MUFU.EX2 R183, R183 ;  /* 0x000000b700b77308 */ /* 0x000e620000000800 */
[----:B--2---:R-:W-:Y:S01]  /*20e0*/  FSEL R160, R11, -INF , P2 ;  /* 0xff8000000ba07808 */ /* 0x004fe20001000000 */
[----:B------:R-:W-:Y:S01]  /*20f0*/  HGMMA.64x64x16.F32.BF16 R120, R196, gdesc[UR16], R120, gsb0 ;  /* 0x00e00010c4787df0 */ /* 0x000fe20008001878 */
[----:B------:R-:W-:Y:S01]  /*2100*/  UMOV UR18, UR16 ;  /* 0x0000001000127c82 */ /* 0x000fe20008000000 */
[----:B------:R-:W-:Y:S01]  /*2110*/  UMOV UR19, 0x80000020 ;  /* 0x8000002000137882 */ /* 0x000fe20000000000 */
[----:B------:R-:W-:Y:S01]  /*2120*/  UIADD3 UR16, UR12, 0x102, URZ ;  /* 0x000001020c107890 */ /* 0x000fe2000fffe03f */
[----:B------:R-:W-:-:S02]  /*2130*/  FFMA.FTZ R160, R160, UR14, -R219 ;  /* 0x0000000ea0a07c23 */ /* 0x000fc400080108db */
[----:B------:R-:W2:Y:S08]  /*2140*/  MUFU.TANH R156, R156 ;  /* 0x0000009c009c7308 */ /* 0x000eb00000002400 */
[----:B------:R-:W-:Y:S08]  /*2150*/  MUFU.EX2 R164, R164 ;  /* 0x000000a400a47308 */ /* 0x000ff00000000800 */
[----:B------:R-:W3:Y:S08]  /*2160*/  MUFU.TANH R158, R158 ;  /* 0x0000009e009e7308 */ /* 0x000ef00000002400 */
[----:B------:R-:W-:Y:S08]  /*2170*/  MUFU.TANH R159, R159 ;  /* 0x0000009f009f7308 */ /* 0x000ff00000002400 */
[----:B------:R-:W-:Y:S08]  /*2180*/  MUFU.TANH R163, R163 ;  /* 0x000000a300a37308 */ /* 0x000ff00000002400 */
[----:B------:R-:W-:Y:S08]  /*2190*/  MUFU.TANH R165, R165 ;  /* 0x000000a500a57308 */ /* 0x000ff00000002400 */
[----:B------:R-:W3:Y:S08]  /*21a0*/  MUFU.EX2 R162, R162 ;  /* 0x000000a200a27308 */ /* 0x000ef00000000800 */
[----:B------:R-:W3:Y:S08]  /*21b0*/  MUFU.EX2 R161, R161 ;  /* 0x000000a100a17308 */ /* 0x000ef00000000800 */
[----:B------:R-:W-:Y:S01]  /*21c0*/  MUFU.EX2 R160, R160 ;  /* 0x000000a000a07308 */ /* 0x000fe20000000800 */
[----:B------:R-:W-:-:S02]  /*21d0*/  WARPGROUP.DEPBAR.LE gsb0, 0x0 ;  /* 0x00008000000079c5 */ /* 0x000fc40000010000 */
[----:B----4-:R-:W-:-:S05]  /*21e0*/  WARPGROUP.ARRIVE ;  /* 0x00000000000079c5 */ /* 0x010fca0000000000 */
[----:B------:R-:W4:Y:S01]  /*21f0*/  MUFU.EX2 R168, R168 ;  /* 0x000000a800a87308 */ /* 0x000f220000000800 */
[----:B------:R-:W-:Y:S01]  /*2200*/  HGMMA.64x64x16.F32.BF16 R120, R188, gdesc[UR16], R120, gsb0 ;  /* 0x00e00010bc787df0 */ /* 0x000fe20008001878 */
[----:B------:R-:W-:Y:S01]  /*2210*/  UMOV UR18, UR16 ;  /* 0x0000001000127c82 */ /* 0x000fe20008000000 */
[----:B------:R-:W-:Y:S01]  /*2220*/  UMOV UR19, 0x80000020 ;  /* 0x8000002000137882 */ /* 0x000fe20000000000 */
[----:B------:R-:W-:-:S04]  /*2230*/  UIADD3 UR16, UR12, 0x200, URZ ;  /* 0x000002000c107890 */ /* 0x000fc8000fffe03f */
[----:B------:R-:W4:Y:S01]  /*2240*/  MUFU.TANH R169, R169 ;  /* 0x000000a900a97308 */ /* 0x000f220000002400 */
[----:B------:R-:W-:-:S07]  /*2250*/  UIADD3 UR12, UR12, 0x202, URZ ;  /* 0x000002020c0c7890 */ /* 0x000fce000fffe03f */
[----:B------:R-:W4:Y:S08]  /*2260*/  MUFU.TANH R220, R220 ;  /* 0x000000dc00dc7308 */ /* 0x000f300000002400 */
[----:B------:R-:W-:Y:S08]  /*2270*/  MUFU.TANH R222, R222 ;  /* 0x000000de00de7308 */ /* 0x000ff00000002400 */
[----:B------:R-:W4:Y:S08]  /*2280*/  MUFU.TANH R176, R176 ;  /* 0x000000b000b07308 */ /* 0x000f300000002400 */
[----:B------:R-:W-:Y:S08]  /*2290*/  MUFU.TANH R224, R224 ;  /* 0x000000e000e07308 */ /* 0x000ff00000002400 */
[----:B------:R-:W-:Y:S08]  /*22a0*/  MUFU.TANH R175, R175 ;  /* 0x000000af00af7308 */ /* 0x000ff00000002400 */
[----:B------:R-:W-:Y:S08]  /*22b0*/  MUFU.TANH R177, R177 ;  /* 0x000000b100b17308 */ /* 0x000ff00000002400 */
[----:B------:R-:W-:Y:S08]  /*22c0*/  MUFU.TANH R179, R179 ;  /* 0x000000b300b37308 */ /* 0x000ff00000002400 */
[----:B------:R-:W4:Y:S08]  /*22d0*/  MUFU.TANH R180, R180 ;  /* 0x000000b400b47308 */ /* 0x000f300000002400 */
[----:B------:R-:W-:Y:S01]  /*22e0*/  MUFU.EX2 R172, R172 ;  /* 0x000000ac00ac7308 */ /* 0x000fe20000000800 */
[----:B------:R-:W-:-:S02]  /*22f0*/  WARPGROUP.DEPBAR.LE gsb0, 0x0 ;  /* 0x00008000000079c5 */ /* 0x000fc40000010000 */
[----:B------:R-:W-:-:S05]  /*2300*/  WARPGROUP.ARRIVE ;  /* 0x00000000000079c5 */ /* 0x000fca0000000000 */
[----:B------:R-:W-:Y:S01]  /*2310*/  MUFU.TANH R182, R182 ;  /* 0x000000b600b67308 */ /* 0x000fe20000002400 */
[----:B------:R-:W-:Y:S01]  /*2320*/  HGMMA.64x64x16.F32.BF16 R120, R200, gdesc[UR16], R120, gsb0 ;  /* 0x00e00010c8787df0 */ /* 0x000fe20008001878 */
[----:B------:R-:W-:Y:S01]  /*2330*/  UMOV UR18, UR16 ;  /* 0x0000001000127c82 */ /* 0x000fe20008000000 */
[----:B------:R-:W-:Y:S01]  /*2340*/  UMOV UR19, 0x80000020 ;  /* 0x8000002000137882 */ /* 0x000fe20000000000 */
[----:B------:R-:W-:-:S04]  /*2350*/  UIADD3 UR16, UR10, 0xc0, URZ ;  /* 0x000000c00a107890 */ /* 0x000fc8000fffe03f */
[----:B------:R-:W4:Y:S08]  /*2360*/  MUFU.TANH R223, R223 ;  /* 0x000000df00df7308 */ /* 0x000f300000002400 */
[----:B------:R-:W4:Y:S08]  /*2370*/  MUFU.TANH R221, R221 ;  /* 0x000000dd00dd7308 */ /* 0x000f300000002400 */
[----:B------:R-:W-:Y:S08]  /*2380*/  MUFU.TANH R225, R225 ;  /* 0x000000e100e17308 */ /* 0x000ff00000002400 */
[----:B------:R-:W-:Y:S08]  /*2390*/  MUFU.TANH R227, R227 ;  /* 0x000000e300e37308 */ /* 0x000ff00000002400 */
[----:B------:R-:W4:Y:S01]  /*23a0*/  MUFU.EX2 R173, R173 ;  /* 0x000000ad00ad7308 */ /* 0x000f220000000800 */
[----:B------:R-:W-:-:S02]  /*23b0*/  WARPGROUP.DEPBAR.LE gsb0, 0x0 ;  /* 0x00008000000079c5 */ /* 0x000fc40000010000 */
[----:B-----5:R-:W-:-:S06]  /*23c0*/  WARPGROUP.ARRIVE ;  /* 0x00000000000079c5 */ /* 0x020fcc0000000000 */
[----:B------:R-:W-:Y:S01]  /*23d0*/  HGMMA.64x64x16.F32.BF16 R120, R192, gdesc[UR16], R120, gsb0 ;  /* 0x00e00010c0787df0 */ /* 0x000fe20008001878 */
[----:B------:R-:W-:Y:S01]  /*23e0*/  UMOV UR18, UR12 ;  /* 0x0000000c00127c82 */ /* 0x000fe20008000000 */
[----:B------:R-:W-:Y:S01]  /*23f0*/  UMOV UR19, 0x80000020 ;  /* 0x8000002000137882 */ /* 0x000fe20000000000 */
[----:B------:R-:W-:Y:S01]  /*2400*/  UIADD3 UR12, UR10, 0x40, URZ ;  /* 0x000000400a0c7890 */ /* 0x000fe2000fffe03f */
[----:B------:R-:W-:Y:S02]  /*2410*/  WARPGROUP.DEPBAR.LE gsb0, 0x0 ;  /* 0x00008000000079c5 */ /* 0x000fe40000010000 */
[----:B------:R-:W-:-:S06]  /*2420*/  WARPGROUP.ARRIVE ;  /* 0x00000000000079c5 */ /* 0x000fcc0000000000 */
[----:B------:R-:W-:Y:S01]  /*2430*/  HGMMA.64x64x16.F32.BF16 R120, R204, gdesc[UR16], R120, gsb0 ;  /* 0x00e00010cc787df0 */ /* 0x000fe20008001878 */
[----:B------:R-:W-:Y:S01]  /*2440*/  UMOV UR18, UR10 ;  /* 0x0000000a00127c82 */ /* 0x000fe20008000000 */
[----:B------:R-:W-:Y:S01]  /*2450*/  UMOV UR19, 0x80000020 ;  /* 0x8000002000137882 */ /* 0x000fe20000000000 */
[----:B------:R-:W-:Y:S02]  /*2460*/  WARPGROUP.DEPBAR.LE gsb0, 0x0 ;  /* 0x00008000000079c5 */ /* 0x000fe40000010000 */
[----:B------:R-:W5:Y:S04]  /*2470*/  LDS.64 R166, [R5+0x1e200] ;  /* 0x01e2000005a67984 */ /* 0x000f680000000a00 */
[----:B------:R-:W4:Y:S01]  /*2480*/  LDS.64 R170, [R5+0x1e220] ;  /* 0x01e2200005aa7984 */ /* 0x000f220000000a00 */
[--C-:B-----5:R-:W-:Y:S01]  /*2490*/  FADD.FTZ R217, R120, -R166.reuse ;  /* 0x800000a678d97221 */ /* 0x120fe20000010000 */
[----:B------:R-:W-:Y:S01]  /*24a0*/  FADD.FTZ R181, R122, -R166 ;  /* 0x800000a67ab57221 */ /* 0x000fe20000010000 */
[----:B------:R-:W-:Y:S01]  /*24b0*/  FSEL R122, R155, -INF , P1 ;  /* 0xff8000009b7a7808 */ /* 0x000fe20000800000 */
[--C-:B------:R-:W-:Y:S01]  /*24c0*/  FADD.FTZ R178, R121, -R167.reuse ;  /* 0x800000a779b27221 */ /* 0x100fe20000010000 */
[----:B------:R-:W-:Y:S01]  /*24d0*/  FSEL R120, R153, -INF , P2 ;  /* 0xff80000099787808 */ /* 0x000fe20001000000 */
[----:B------:R-:W-:Y:S01]  /*24e0*/  FMUL.FTZ R217, R226, R217 ;  /* 0x000000d9e2d97220 */ /* 0x000fe20000410000 */
[----:B------:R-:W-:Y:S01]  /*24f0*/  FADD.FTZ R219, R123, -R167 ;  /* 0x800000a77bdb7221 */ /* 0x000fe20000010000 */
[--C-:B------:R-:W-:Y:S01]  /*2500*/  FFMA.FTZ R216, R122, UR14, -R209.reuse ;  /* 0x0000000e7ad87c23 */ /* 0x100fe200080108d1 */
[----:B------:R-:W-:Y:S01]  /*2510*/  FFMA.FTZ R122, -R7, R7, 1 ;  /* 0x3f800000077a7423 */ /* 0x000fe20000010107 */
[----:B------:R-:W-:Y:S01]  /*2520*/  FMUL.FTZ R121, R6, R217 ;  /* 0x000000d906797220 */ /* 0x000fe20000410000 */
[----:B------:R-:W-:Y:S01]  /*2530*/  FFMA.FTZ R120, R120, UR14, -R209 ;  /* 0x0000000e78787c23 */ /* 0x000fe200080108d1 */
[----:B-1----:R-:W-:Y:S01]  /*2540*/  FMUL.FTZ R7, R183, R178 ;  /* 0x000000b2b7077220 */ /* 0x002fe20000410000 */
[----:B------:R-:W-:Y:S01]  /*2550*/  FSEL R6, R157, -INF , P2 ;  /* 0xff8000009d067808 */ /* 0x000fe20001000000 */
[----:B------:R1:W5:Y:S01]  /*2560*/  MUFU.EX2 R166, R208 ;  /* 0x000000d000a67308 */ /* 0x0003620000000800 */
[----:B--2---:R-:W-:Y:S01]  /*2570*/  FSEL R123, R156, -INF , P2 ;  /* 0xff8000009c7b7808 */ /* 0x004fe20001000000 */
[----:B------:R-:W-:Y:S01]  /*2580*/  FMUL.FTZ R122, R122, R7 ;  /* 0x000000077a7a7220 */ /* 0x000fe20000410000 */
[----:B---3--:R-:W-:Y:S01]  /*2590*/  FSEL R209, R158, -INF , P1 ;  /* 0xff8000009ed17808 */ /* 0x008fe20000800000 */
[----:B----4-:R-:W-:Y:S01]  /*25a0*/  FADD.FTZ R218, R124, -R170 ;  /* 0x800000aa7cda7221 */ /* 0x010fe20000010000 */
[----:B------:R-:W-:Y:S01]  /*25b0*/  FMUL.FTZ R181, R162, R181 ;  /* 0x000000b5a2b57220 */ /* 0x000fe20000410000 */
[--C-:B------:R-:W-:Y:S01]  /*25c0*/  FFMA.FTZ R178, R123, UR14, -R212.reuse ;  /* 0x0000000e7bb27c23 */ /* 0x100fe200080108d4 */
[----:B------:R-:W-:Y:S01]  /*25d0*/  FFMA.FTZ R123, -R9, R9, 1 ;  /* 0x3f800000097b7423 */ /* 0x000fe20000010109 */
[----:B------:R2:W3:Y:S01]  /*25e0*/  MUFU.EX2 R174, R120 ;  /* 0x0000007800ae7308 */ /* 0x0004e20000000800 */
[----:B-1----:R-:W-:Y:S01]  /*25f0*/  FFMA.FTZ R208, -R8, R8, 1 ;  /* 0x3f80000008d07423 */ /* 0x002fe20000010108 */
[----:B------:R-:W-:Y:S01]  /*2600*/  FMUL.FTZ R8, R164, R219 ;  /* 0x000000dba4087220 */ /* 0x000fe20000410000 */
[----:B------:R-:W-:Y:S01]  /*2610*/  FFMA.FTZ R212, R209, UR14, -R212 ;  /* 0x0000000ed1d47c23 */ /* 0x000fe200080108d4 */
[----:B------:R-:W-:Y:S01]  /*2620*/  FSEL R209, R163, -INF , P2 ;  /* 0xff800000a3d17808 */ /* 0x000fe20001000000 */
[----:B------:R-:W-:Y:S01]  /*2630*/  FADD.FTZ R9, R126, -R170 ;  /* 0x800000aa7e097221 */ /* 0x000fe20000010000 */
[----:B------:R-:W-:Y:S01]  /*2640*/  FMUL.FTZ R123, R123, R8 ;  /* 0x000000087b7b7220 */ /* 0x000fe20000410000 */
[----:B------:R-:W-:Y:S01]  /*2650*/  FSEL R8, R159, -INF , P1 ;  /* 0xff8000009f087808 */ /* 0x000fe20000800000 */
[----:B------:R1:W4:Y:S01]  /*2660*/  MUFU.EX2 R167, R216 ;  /* 0x000000d800a77308 */ /* 0x0003220000000800 */
[----:B--2---:R-:W-:Y:S01]  /*2670*/  FFMA.FTZ R120, R6, UR14, -R213 ;  /* 0x0000000e06787c23 */ /* 0x004fe200080108d5 */
[--C-:B------:R-:W-:Y:S01]  /*2680*/  FFMA.FTZ R217, R209, UR14, -R20.reuse ;  /* 0x0000000ed1d97c23 */ /* 0x100fe20008010814 */
[----:B------:R-:W2:Y:S01]  /*2690*/  LDS.64 R6, [R5+0x1e240] ;  /* 0x01e2400005067984 */ /* 0x000ea20000000a00 */
[----:B------:R-:W-:Y:S01]  /*26a0*/  FFMA.FTZ R170, -R10, R10, 1 ;  /* 0x3f8000000aaa7423 */ /* 0x000fe2000001010a */
[----:B------:R-:W-:Y:S01]  /*26b0*/  FMUL.FTZ R209, R161, R218 ;  /* 0x000000daa1d17220 */ /* 0x000fe20000410000 */
[----:B------:R-:W-:Y:S01]  /*26c0*/  FADD.FTZ R219, R125, -R171 ;  /* 0x800000ab7ddb7221 */ /* 0x000fe20000010000 */
[----:B------:R-:W-:Y:S01]  /*26d0*/  FMUL.FTZ R208, R208, R181 ;  /* 0x000000b5d0d07220 */ /* 0x000fe20000410000 */
[----:B------:R5:W-:Y:S01]  /*26e0*/  MUFU.EX2 R124, R120 ;  /* 0x00000078007c7308 */ /* 0x000be20000000800 */
[----:B-1----:R-:W-:Y:S01]  /*26f0*/  FFMA.FTZ R216, R8, UR14, -R213 ;  /* 0x0000000e08d87c23 */ /* 0x002fe200080108d5 */
[----:B------:R-:W-:Y:S01]  /*2700*/  FSEL R8, R165, -INF , P2 ;  /* 0xff800000a5087808 */ /* 0x000fe20001000000 */
[----:B------:R-:W-:Y:S01]  /*2710*/  FMUL.FTZ R170, R170, R209 ;  /* 0x000000d1aaaa7220 */ /* 0x000fe20000410000 */
[----:B------:R-:W-:Y:S01]  /*2720*/  FMUL.FTZ R9, R168, R9 ;  /* 0x00000009a8097220 */ /* 0x000fe20000410000 */
[----:B------:R-:W-:Y:S01]  /*2730*/  FFMA.FTZ R209, -R11, R11, 1 ;  /* 0x3f8000000bd17423 */ /* 0x000fe2000001010b */
[----:B------:R-:W-:Y:S01]  /*2740*/  FSEL R213, R169, -INF , P1 ;  /* 0xff800000a9d57808 */ /* 0x000fe20000800000 */
[----:B------:R-:W-:Y:S01]  /*2750*/  FADD.FTZ R218, R127, -R171 ;  /* 0x800000ab7fda7221 */ /* 0x000fe20000010000 */
[----:B------:R1:W-:Y:S01]  /*2760*/  MUFU.EX2 R181, R212 ;  /* 0x000000d400b57308 */ /* 0x0003e20000000800 */
[--C-:B-----5:R-:W-:Y:S01]  /*2770*/  FFMA.FTZ R120, R8, UR14, -R21.reuse ;  /* 0x0000000e08787c23 */ /* 0x120fe20008010815 */
[----:B------:R-:W-:Y:S01]  /*2780*/  FMUL.FTZ R8, R160, R219 ;  /* 0x000000dba0087220 */ /* 0x000fe20000410000 */
[----:B------:R-:W-:Y:S01]  /*2790*/  FSEL R126, R220, -INF , P1 ;  /* 0xff800000dc7e7808 */ /* 0x000fe20000800000 */
[----:B------:R-:W-:Y:S01]  /*27a0*/  FFMA.FTZ R213, R213, UR14, -R20 ;  /* 0x0000000ed5d57c23 */ /* 0x000fe20008010814 */
[----:B------:R-:W-:Y:S01]  /*27b0*/  FFMA.FTZ R171, -R13, R13, 1 ;  /* 0x3f8000000dab7423 */ /* 0x000fe2000001010d */
[----:B------:R-:W-:Y:S01]  /*27c0*/  FMUL.FTZ R209, R209, R8 ;  /* 0x00000008d1d17220 */ /* 0x000fe20000410000 */
[----:B------:R-:W-:Y:S01]  /*27d0*/  FSEL R13, R176, -INF , P2 ;  /* 0xff800000b00d7808 */ /* 0x000fe20001000000 */
[----:B------:R-:W-:Y:S01]  /*27e0*/  MUFU.EX2 R20, R217 ;  /* 0x000000d900147308 */ /* 0x000fe20000000800 */
[----:B-1----:R-:W-:Y:S01]  /*27f0*/  FFMA.FTZ R212, -R12, R12, 1 ;  /* 0x3f8000000cd47423 */ /* 0x002fe2000001010c */
[----:B------:R-:W-:Y:S01]  /*2800*/  FFMA.FTZ R126, R126, UR14, -R21 ;  /* 0x0000000e7e7e7c23 */ /* 0x000fe20008010815 */
[----:B------:R-:W-:Y:S01]  /*2810*/  FFMA.FTZ R153, -R153, R153, 1 ;  /* 0x3f80000099997423 */ /* 0x000fe20000010199 */
[----:B------:R-:W-:Y:S01]  /*2820*/  FFMA.FTZ R12, R13, UR14, -R210 ;  /* 0x0000000e0d0c7c23 */ /* 0x000fe200080108d2 */
[----:B------:R-:W-:Y:S01]  /*2830*/  FMUL.FTZ R212, R212, R9 ;  /* 0x00000009d4d47220 */ /* 0x000fe20000410000 */
[----:B------:R-:W-:Y:S01]  /*2840*/  FSEL R13, R180, -INF , P2 ;  /* 0xff800000b40d7808 */ /* 0x000fe20001000000 */
[----:B------:R-:W1:Y:S01]  /*2850*/  LDS.64 R8, [R5+0x1e260] ;  /* 0x01e2600005087984 */ /* 0x000e620000000a00 */
[----:B------:R5:W-:Y:S01]  /*2860*/  MUFU.EX2 R21, R213 ;  /* 0x000000d500157308 */ /* 0x000be20000000800 */
[----:B------:R-:W-:Y:S01]  /*2870*/  FSEL R127, R223, -INF , P1 ;  /* 0xff800000df7f7808 */ /* 0x000fe20000800000 */
[----:B------:R-:W-:Y:S01]  /*2880*/  FFMA.FTZ R163, -R163, R163, 1 ;  /* 0x3f800000a3a37423 */ /* 0x000fe200000101a3 */
[----:B------:R-:W-:Y:S01]  /*2890*/  FSEL R125, R221, -INF , P2 ;  /* 0xff800000dd7d7808 */ /* 0x000fe20001000000 */
[----:B------:R-:W-:Y:S01]  /*28a0*/  FFMA.FTZ R159, -R159, R159, 1 ;  /* 0x3f8000009f9f7423 */ /* 0x000fe2000001019f */
[----:B------:R-:W-:Y:S01]  /*28b0*/  FFMA.FTZ R221, -R221, R221, 1 ;  /* 0x3f800000dddd7423 */ /* 0x000fe200000101dd */
[--C-:B------:R-:W-:Y:S01]  /*28c0*/  FFMA.FTZ R127, R127, UR14, -R214.reuse ;  /* 0x0000000e7f7f7c23 */ /* 0x100fe200080108d6 */
[----:B------:R-:W-:Y:S01]  /*28d0*/  FMUL.FTZ R218, R173, R218 ;  /* 0x000000daadda7220 */ /* 0x000fe20000410000 */
[----:B------:R-:W1:Y:S01]  /*28e0*/  MUFU.EX2 R178, R178 ;  /* 0x000000b200b27308 */ /* 0x000e620000000800 */
[----:B-----5:R-:W-:Y:S01]  /*28f0*/  FSEL R213, R224, -INF , P1 ;  /* 0xff800000e0d57808 */ /* 0x020fe20000800000 */
[----:B------:R-:W-:Y:S01]  /*2900*/  FFMA.FTZ R125, R125, UR14, -R214 ;  /* 0x0000000e7d7d7c23 */ /* 0x000fe200080108d6 */
[--C-:B--2---:R-:W-:Y:S01]  /*2910*/  FADD.FTZ R217, R128, -R6.reuse ;  /* 0x8000000680d97221 */ /* 0x104fe20000010000 */
[----:B------:R-:W-:Y:S01]  /*2920*/  FADD.FTZ R219, R130, -R6 ;  /* 0x8000000682db7221 */ /* 0x000fe20000010000 */
[----:B------:R-:W-:Y:S01]  /*2930*/  FSEL R128, R222, -INF , P2 ;  /* 0xff800000de807808 */ /* 0x000fe20001000000 */
[----:B------:R-:W-:Y:S01]  /*2940*/  FFMA.FTZ R213, R213, UR14, -R210 ;  /* 0x0000000ed5d57c23 */ /* 0x000fe200080108d2 */
[----:B------:R-:W-:Y:S01]  /*2950*/  FSEL R6, R175, -INF , P1 ;  /* 0xff800000af067808 */ /* 0x000fe20000800000 */
[--C-:B------:R-:W-:Y:S01]  /*2960*/  FADD.FTZ R129, R129, -R7.reuse ;  /* 0x8000000781817221 */ /* 0x100fe20000010000 */
[----:B------:R-:W-:Y:S01]  /*2970*/  FADD.FTZ R210, R131, -R7 ;  /* 0x8000000783d27221 */ /* 0x000fe20000010000 */
[--C-:B------:R-:W-:Y:S01]  /*2980*/  FFMA.FTZ R128, R128, UR14, -R215.reuse ;  /* 0x0000000e80807c23 */ /* 0x100fe200080108d7 */
[----:B------:R2:W5:Y:S01]  /*2990*/  MUFU.EX2 R11, R120 ;  /* 0x00000078000b7308 */ /* 0x0005620000000800 */
[----:B------:R-:W-:Y:S01]  /*29a0*/  FFMA.FTZ R215, R6, UR14, -R215 ;  /* 0x0000000e06d77c23 */ /* 0x000fe200080108d7 */
[C---:B------:R-:W-:Y:S01]  /*29b0*/  FSEL R130, R177.reuse, -INF , P2 ;  /* 0xff800000b1827808 */ /* 0x040fe20001000000 */
[----:B------:R-:W5:Y:S01]  /*29c0*/  LDS.64 R6, [R5+0x1e280] ;  /* 0x01e2800005067984 */ /* 0x000f620000000a00 */
[----:B------:R-:W-:Y:S01]  /*29d0*/  FMUL.FTZ R217, R172, R217 ;  /* 0x000000d9acd97220 */ /* 0x000fe20000410000 */
[----:B------:R-:W-:Y:S01]  /*29e0*/  FMUL.FTZ R219, R166, R219 ;  /* 0x000000dba6db7220 */ /* 0x000fe20000410000 */
[----:B------:R-:W-:Y:S01]  /*29f0*/  FFMA.FTZ R177, -R177, R177, 1 ;  /* 0x3f800000b1b17423 */ /* 0x000fe200000101b1 */
[--C-:B------:R-:W-:Y:S01]  /*2a00*/  FFMA.FTZ R130, R130, UR14, -R211.reuse ;  /* 0x0000000e82827c23 */ /* 0x100fe200080108d3 */
[----:B------:R-:W-:Y:S01]  /*2a10*/  FMUL.FTZ R152, R152, R217 ;  /* 0x000000d998987220 */ /* 0x000fe20000410000 */
[----:B--2---:R-:W-:Y:S01]  /*2a20*/  FSEL R120, R179, -INF , P1 ;  /* 0xff800000b3787808 */ /* 0x004fe20000800000 */
[----:B------:R-:W-:Y:S01]  /*2a30*/  FMUL.FTZ R131, R154, R219 ;  /* 0x000000db9a837220 */ /* 0x000fe20000410000 */
[----:B---3--:R-:W-:Y:S01]  /*2a40*/  FMUL.FTZ R154, R174, R129 ;  /* 0x00000081ae9a7220 */ /* 0x008fe20000410000 */
[----:B------:R-:W-:Y:S01]  /*2a50*/  FSEL R129, R182, -INF , P1 ;  /* 0xff800000b6817808 */ /* 0x000fe20000800000 */
[----:B------:R-:W2:Y:S01]  /*2a60*/  MUFU.EX2 R126, R126 ;  /* 0x0000007e007e7308 */ /* 0x000ea20000000800 */
[----:B------:R-:W-:Y:S01]  /*2a70*/  FFMA.FTZ R211, R120, UR14, -R211 ;  /* 0x0000000e78d37c23 */ /* 0x000fe200080108d3 */
[--C-:B------:R-:W-:Y:S01]  /*2a80*/  FFMA.FTZ R120, R13, UR14, -R14.reuse ;  /* 0x0000000e0d787c23 */ /* 0x100fe2000801080e */
[----:B------:R-:W-:Y:S01]  /*2a90*/  FMUL.FTZ R153, R153, R154 ;  /* 0x0000009a99997220 */ /* 0x000fe20000410000 */
[----:B------:R-:W-:Y:S01]  /*2aa0*/  FFMA.FTZ R154, -R155, R155, 1 ;  /* 0x3f8000009b9a7423 */ /* 0x000fe2000001019b */
[----:B----4-:R-:W-:Y:S01]  /*2ab0*/  FMUL.FTZ R155, R167, R210 ;  /* 0x000000d2a79b7220 */ /* 0x010fe20000410000 */
[----:B------:R-:W-:Y:S01]  /*2ac0*/  FFMA.FTZ R210, R129, UR14, -R14 ;  /* 0x0000000e81d27c23 */ /* 0x000fe2000801080e */
[--C-:B-1----:R-:W-:Y:S01]  /*2ad0*/  FADD.FTZ R13, R132, -R8.reuse ;  /* 0x80000008840d7221 */ /* 0x102fe20000010000 */
[----:B------:R-:W-:Y:S01]  /*2ae0*/  FADD.FTZ R132, R134, -R8 ;  /* 0x8000000886847221 */ /* 0x000fe20000010000 */
[--C-:B------:R-:W-:Y:S01]  /*2af0*/  FADD.FTZ R133, R133, -R9.reuse ;  /* 0x8000000985857221 */ /* 0x100fe20000010000 */
[----:B------:R-:W-:Y:S01]  /*2b00*/  FADD.FTZ R217, R135, -R9 ;  /* 0x8000000987d97221 */ /* 0x000fe20000010000 */
[----:B------:R-:W-:Y:S01]  /*2b10*/  FMUL.FTZ R13, R178, R13 ;  /* 0x0000000db20d7220 */ /* 0x000fe20000410000 */
[----:B------:R-:W1:Y:S01]  /*2b20*/  LDS.64 R8, [R5+0x1e2a0] ;  /* 0x01e2a00005087984 */ /* 0x000e620000000a00 */
[----:B------:R-:W-:Y:S01]  /*2b30*/  FFMA.FTZ R134, -R156, R156, 1 ;  /* 0x3f8000009c867423 */ /* 0x000fe2000001019c */
[----:B------:R3:W-:Y:S01]  /*2b40*/  MUFU.EX2 R129, R12 ;  /* 0x0000000c00817308 */ /* 0x0007e20000000800 */
[----:B------:R-:W-:Y:S01]  /*2b50*/  FMUL.FTZ R154, R154, R155 ;  /* 0x0000009b9a9a7220 */ /* 0x000fe20000410000 */
[----:B------:R-:W-:Y:S01]  /*2b60*/  FFMA.FTZ R155, -R158, R158, 1 ;  /* 0x3f8000009e9b7423 */ /* 0x000fe2000001019e */
[----:B------:R-:W-:Y:S01]  /*2b70*/  FMUL.FTZ R134, R134, R13 ;  /* 0x0000000d86867220 */ /* 0x000fe20000410000 */
[----:B------:R-:W-:Y:S01]  /*2b80*/  FMUL.FTZ R132, R181, R132 ;  /* 0x00000084b5847220 */ /* 0x000fe20000410000 */
[----:B------:R-:W-:Y:S01]  /*2b90*/  FFMA.FTZ R135, -R157, R157, 1 ;  /* 0x3f8000009d877423 */ /* 0x000fe2000001019d */
[----:B------:R-:W-:Y:S01]  /*2ba0*/  FSEL R156, R225, -INF , P2 ;  /* 0xff800000e19c7808 */ /* 0x000fe20001000000 */
[----:B------:R-:W-:Y:S01]  /*2bb0*/  FFMA.FTZ R179, -R179, R179, 1 ;  /* 0x3f800000b3b37423 */ /* 0x000fe200000101b3 */
[----:B------:R-:W-:Y:S01]  /*2bc0*/  FMUL.FTZ R155, R155, R132 ;  /* 0x000000849b9b7220 */ /* 0x000fe20000410000 */
[----:B---3--:R-:W3:Y:S01]  /*2bd0*/  LDS.64 R12, [R5+0x1e2c0] ;  /* 0x01e2c000050c7984 */ /* 0x008ee20000000a00 */
[----:B------:R4:W2:Y:S01]  /*2be0*/  MUFU.EX2 R10, R216 ;  /* 0x000000d8000a7308 */ /* 0x0008a20000000800 */
[----:B------:R-:W-:Y:S01]  /*2bf0*/  FMUL.FTZ R132, R124, R133 ;  /* 0x000000857c847220 */ /* 0x000fe20000410000 */
[----:B------:R-:W-:Y:S01]  /*2c00*/  FSEL R158, R227, -INF , P1 ;  /* 0xff800000e39e7808 */ /* 0x000fe20000800000 */
[----:B------:R-:W-:Y:S01]  /*2c10*/  FFMA.FTZ R156, R156, UR14, -R15 ;  /* 0x0000000e9c9c7c23 */ /* 0x000fe2000801080f */
[----:B------:R-:W-:Y:S01]  /*2c20*/  FFMA.FTZ R180, -R180, R180, 1 ;  /* 0x3f800000b4b47423 */ /* 0x000fe200000101b4 */
[----:B------:R-:W-:Y:S01]  /*2c30*/  FMUL.FTZ R135, R135, R132 ;  /* 0x0000008487877220 */ /* 0x000fe20000410000 */
[--C-:B-----5:R-:W-:Y:S01]  /*2c40*/  FADD.FTZ R133, R136, -R6.reuse ;  /* 0x8000000688857221 */ /* 0x120fe20000010000 */
[----:B------:R-:W-:Y:S01]  /*2c50*/  FADD.FTZ R6, R138, -R6 ;  /* 0x800000068a067221 */ /* 0x000fe20000010000 */
[----:B------:R-:W5:Y:S01]  /*2c60*/  MUFU.EX2 R127, R127 ;  /* 0x0000007f007f7308 */ /* 0x000f620000000800 */
[--C-:B----4-:R-:W-:Y:S01]  /*2c70*/  FADD.FTZ R216, R137, -R7.reuse ;  /* 0x8000000789d87221 */ /* 0x110fe20000010000 */
[----:B------:R-:W-:Y:S01]  /*2c80*/  FADD.FTZ R7, R139, -R7 ;  /* 0x800000078b077221 */ /* 0x000fe20000010000 */
[----:B------:R-:W-:Y:S01]  /*2c90*/  FMUL.FTZ R132, R20, R133 ;  /* 0x0000008514847220 */ /* 0x000fe20000410000 */
[----:B------:R-:W-:Y:S01]  /*2ca0*/  FMUL.FTZ R133, R21, R6 ;  /* 0x0000000615857220 */ /* 0x000fe20000410000 */
[----:B------:R-:W-:Y:S01]  /*2cb0*/  FMUL.FTZ R157, R11, R216 ;  /* 0x000000d80b9d7220 */ /* 0x000fe20000410000 */
[----:B--2---:R-:W-:Y:S01]  /*2cc0*/  FMUL.FTZ R216, R126, R7 ;  /* 0x000000077ed87220 */ /* 0x004fe20000410000 */
[----:B------:R-:W-:Y:S01]  /*2cd0*/  FFMA.FTZ R139, -R220, R220, 1 ;  /* 0x3f800000dc8b7423 */ /* 0x000fe200000101dc */
[----:B------:R-:W2:Y:S01]  /*2ce0*/  LDS.64 R6, [R5+0x1e2e0] ;  /* 0x01e2e00005067984 */ /* 0x000ea20000000a00 */
[----:B------:R-:W4:Y:S01]  /*2cf0*/  MUFU.EX2 R14, R215 ;  /* 0x000000d7000e7308 */ /* 0x000f220000000800 */
[----:B------:R-:W-:Y:S01]  /*2d00*/  FFMA.FTZ R158, R158, UR14, -R15 ;  /* 0x0000000e9e9e7c23 */ /* 0x000fe2000801080f */
[----:B------:R-:W-:Y:S01]  /*2d10*/  FMUL.FTZ R139, R139, R216 ;  /* 0x000000d88b8b7220 */ /* 0x000fe20000410000 */
[----:B------:R-:W-:Y:S01]  /*2d20*/  FFMA.FTZ R138, -R169, R169, 1 ;  /* 0x3f800000a98a7423 */ /* 0x000fe200000101a9 */
[----:B------:R-:W-:Y:S01]  /*2d30*/  FMUL.FTZ R137, R163, R132 ;  /* 0x00000084a3897220 */ /* 0x000fe20000410000 */
[----:B------:R-:W-:Y:S01]  /*2d40*/  FMUL.FTZ R214, R10, R217 ;  /* 0x000000d90ad67220 */ /* 0x000fe20000410000 */
[----:B------:R-:W-:Y:S01]  /*2d50*/  FFMA.FTZ R182, -R182, R182, 1 ;  /* 0x3f800000b6b67423 */ /* 0x000fe200000101b6 */
[----:B------:R-:W-:Y:S01]  /*2d60*/  FMUL.FTZ R138, R138, R133 ;  /* 0x000000858a8a7220 */ /* 0x000fe20000410000 */
[----:B------:R-:W3:Y:S01]  /*2d70*/  MUFU.EX2 R128, R128 ;  /* 0x0000008000807308 */ /* 0x000ee20000000800 */
[----:B------:R-:W-:Y:S01]  /*2d80*/  FMUL.FTZ R136, R159, R214 ;  /* 0x000000d69f887220 */ /* 0x000fe20000410000 */
[----:B------:R-:W-:Y:S01]  /*2d90*/  FFMA.FTZ R214, -R165, R165, 1 ;  /* 0x3f800000a5d67423 */ /* 0x000fe200000101a5 */
[--C-:B-1----:R-:W-:Y:S01]  /*2da0*/  FADD.FTZ R216, R140, -R8.reuse ;  /* 0x800000088cd87221 */ /* 0x102fe20000010000 */
[----:B------:R-:W-:Y:S01]  /*2db0*/  FADD.FTZ R8, R142, -R8 ;  /* 0x800000088e087221 */ /* 0x000fe20000010000 */
[--C-:B------:R-:W-:Y:S01]  /*2dc0*/  FADD.FTZ R143, R143, -R9.reuse ;  /* 0x800000098f8f7221 */ /* 0x100fe20000010000 */
[----:B------:R-:W-:Y:S01]  /*2dd0*/  FADD.FTZ R141, R141, -R9 ;  /* 0x800000098d8d7221 */ /* 0x000fe20000010000 */
[----:B------:R-:W-:Y:S01]  /*2de0*/  FFMA.FTZ R142, -R175, R175, 1 ;  /* 0x3f800000af8e7423 */ /* 0x000fe200000101af */
[----:B------:R-:W-:Y:S01]  /*2df0*/  MUFU.EX2 R15, R213 ;  /* 0x000000d5000f7308 */ /* 0x000fe20000000800 */
[----:B-----5:R-:W-:Y:S01]  /*2e00*/  FMUL.FTZ R8, R127, R8 ;  /* 0x000000087f087220 */ /* 0x020fe20000410000 */
[----:B----4-:R-:W-:Y:S01]  /*2e10*/  FMUL.FTZ R143, R14, R143 ;  /* 0x0000008f0e8f7220 */ /* 0x010fe20000410000 */
[----:B------:R-:W-:Y:S01]  /*2e20*/  FFMA.FTZ R9, -R223, R223, 1 ;  /* 0x3f800000df097423 */ /* 0x000fe200000101df */
[----:B------:R-:W-:Y:S01]  /*2e30*/  FFMA.FTZ R140, -R222, R222, 1 ;  /* 0x3f800000de8c7423 */ /* 0x000fe200000101de */
[----:B------:R-:W-:Y:S01]  /*2e40*/  FFMA.FTZ R225, -R225, R225, 1 ;  /* 0x3f800000e1e17423 */ /* 0x000fe200000101e1 */
[----:B------:R-:W-:Y:S01]  /*2e50*/  FMUL.FTZ R142, R142, R143 ;  /* 0x0000008f8e8e7220 */ /* 0x000fe20000410000 */
[----:B------:R-:W-:Y:S01]  /*2e60*/  FMUL.FTZ R9, R9, R8 ;  /* 0x0000000809097220 */ /* 0x000fe20000410000 */
[----:B------:R-:W1:Y:S01]  /*2e70*/  MUFU.EX2 R125, R125 ;  /* 0x0000007d007d7308 */ /* 0x000e620000000800 */
[--C-:B---3--:R-:W-:Y:S01]  /*2e80*/  FADD.FTZ R143, R145, -R13.reuse ;  /* 0x8000000d918f7221 */ /* 0x108fe20000010000 */
[----:B------:R-:W-:Y:S01]  /*2e90*/  FADD.FTZ R147, R147, -R13 ;  /* 0x8000000d93937221 */ /* 0x000fe20000010000 */
[----:B------:R-:W-:Y:S01]  /*2ea0*/  FMUL.FTZ R141, R128, R141 ;  /* 0x0000008d808d7220 */ /* 0x000fe20000410000 */
[----:B------:R-:W-:Y:S01]  /*2eb0*/  FFMA.FTZ R145, -R224, R224, 1 ;  /* 0x3f800000e0917423 */ /* 0x000fe200000101e0 */
[----:B------:R-:W-:Y:S01]  /*2ec0*/  FFMA.FTZ R227, -R227, R227, 1 ;  /* 0x3f800000e3e37423 */ /* 0x000fe200000101e3 */
[----:B------:R-:W-:Y:S01]  /*2ed0*/  FMUL.FTZ R171, R171, R218 ;  /* 0x000000daabab7220 */ /* 0x000fe20000410000 */
[----:B------:R-:W-:Y:S01]  /*2ee0*/  FMUL.FTZ R140, R140, R141 ;  /* 0x0000008d8c8c7220 */ /* 0x000fe20000410000 */
[----:B------:R-:W3:Y:S01]  /*2ef0*/  MUFU.EX2 R132, R211 ;  /* 0x000000d300847308 */ /* 0x000ee20000000800 */
[----:B------:R-:W-:Y:S01]  /*2f00*/  FMUL.FTZ R214, R214, R157 ;  /* 0x0000009dd6d67220 */ /* 0x000fe20000410000 */
[----:B------:R-:W-:-:S02]  /*2f10*/  F2FP.BF16.F32.PACK_AB R152, R153, R152 ;  /* 0x000000989998723e */ /* 0x000fc400000010ff */
[----:B------:R-:W-:Y:S02]  /*2f20*/  F2FP.BF16.F32.PACK_AB R157, R123, R208 ;  /* 0x000000d07b9d723e */ /* 0x000fe400000010ff */
[----:B------:R-:W-:Y:S01]  /*2f30*/  F2FP.BF16.F32.PACK_AB R159, R171, R212 ;  /* 0x000000d4ab9f723e */ /* 0x000fe200000010ff */
[----:B--2---:R-:W-:Y:S01]  /*2f40*/  FADD.FTZ R148, R148, -R6 ;  /* 0x8000000694947221 */ /* 0x004fe20000010000 */
[----:B------:R-:W2:Y:S01]  /*2f50*/  MUFU.EX2 R130, R130 ;  /* 0x0000008200827308 */ /* 0x000ea20000000800 */
[----:B-1----:R-:W-:Y:S01]  /*2f60*/  FMUL.FTZ R216, R125, R216 ;  /* 0x000000d87dd87220 */ /* 0x002fe20000410000 */
[----:B------:R-:W-:Y:S01]  /*2f70*/  FADD.FTZ R149, R149, -R7 ;  /* 0x8000000795957221 */ /* 0x000fe20000010000 */
[----:B------:R-:W-:Y:S02]  /*2f80*/  F2FP.BF16.F32.PACK_AB R153, R154, R131 ;  /* 0x000000839a99723e */ /* 0x000fe400000010ff */
[----:B------:R-:W-:Y:S01]  /*2f90*/  FMUL.FTZ R5, R221, R216 ;  /* 0x000000d8dd057220 */ /* 0x000fe20000410000 */
[----:B------:R-:W-:-:S02]  /*2fa0*/  F2FP.BF16.F32.PACK_AB R154, R135, R134 ;  /* 0x00000086879a723e */ /* 0x000fc400000010ff */
[----:B------:R1:W4:Y:S01]  /*2fb0*/  MUFU.EX2 R133, R120 ;  /* 0x0000007800857308 */ /* 0x0003220000000800 */
[----:B------:R-:W-:Y:S02]  /*2fc0*/  F2FP.BF16.F32.PACK_AB R155, R136, R155 ;  /* 0x0000009b889b723e */ /* 0x000fe400000010ff */
[----:B------:R-:W-:Y:S02]  /*2fd0*/  F2FP.BF16.F32.PACK_AB R123, R173, R168 ;  /* 0x000000a8ad7b723e */ /* 0x000fe400000010ff */
[----:B------:R-:W-:Y:S02]  /*2fe0*/  F2FP.BF16.F32.PACK_AB R172, R174, R172 ;  /* 0x000000acaeac723e */ /* 0x000fe400000010ff */
[----:B------:R-:W-:Y:S01]  /*2ff0*/  F2FP.BF16.F32.PACK_AB R173, R167, R166 ;  /* 0x000000a6a7ad723e */ /* 0x000fe200000010ff */
[----:B------:R-:W5:Y:S01]  /*3000*/  MUFU.EX2 R210, R210 ;  /* 0x000000d200d27308 */ /* 0x000f620000000800 */
[--C-:B-1----:R-:W-:Y:S01]  /*3010*/  FADD.FTZ R120, R144, -R12.reuse ;  /* 0x8000000c90787221 */ /* 0x102fe20000010000 */
[----:B------:R-:W-:Y:S01]  /*3020*/  FADD.FTZ R12, R146, -R12 ;  /* 0x8000000c920c7221 */ /* 0x000fe20000010000 */
[----:B------:R-:W-:Y:S01]  /*3030*/  FFMA.FTZ R144, -R176, R176, 1 ;  /* 0x3f800000b0907423 */ /* 0x000fe200000101b0 */
[----:B---3--:R-:W-:Y:S01]  /*3040*/  FMUL.FTZ R146, R132, R147 ;  /* 0x0000009384927220 */ /* 0x008fe20000410000 */
[----:B------:R-:W-:Y:S01]  /*3050*/  FMUL.FTZ R141, R129, R120 ;  /* 0x00000078818d7220 */ /* 0x000fe20000410000 */
[----:B------:R-:W-:Y:S01]  /*3060*/  FMUL.FTZ R12, R15, R12 ;  /* 0x0000000c0f0c7220 */ /* 0x000fe20000410000 */
[----:B--2---:R-:W-:Y:S01]  /*3070*/  FMUL.FTZ R120, R130, R143 ;  /* 0x0000008f82787220 */ /* 0x004fe20000410000 */
[----:B------:R1:W2:Y:S01]  /*3080*/  MUFU.EX2 R8, R156 ;  /* 0x0000009c00087308 */ /* 0x0002a20000000800 */
[----:B------:R-:W-:Y:S01]  /*3090*/  FMUL.FTZ R144, R144, R141 ;  /* 0x0000008d90907220 */ /* 0x000fe20000410000 */
[----:B------:R-:W-:Y:S01]  /*30a0*/  FMUL.FTZ R145, R145, R12 ;  /* 0x0000000c91917220 */ /* 0x000fe20000410000 */
[----:B------:R-:W-:Y:S01]  /*30b0*/  FADD.FTZ R141, R150, -R6 ;  /* 0x80000006968d7221 */ /* 0x000fe20000010000 */
[----:B------:R-:W-:Y:S01]  /*30c0*/  FADD.FTZ R12, R151, -R7 ;  /* 0x80000007970c7221 */ /* 0x000fe20000010000 */
[----:B----4-:R-:W-:Y:S01]  /*30d0*/  FMUL.FTZ R7, R133, R148 ;  /* 0x0000009485077220 */ /* 0x010fe20000410000 */
[----:B------:R-:W-:Y:S01]  /*30e0*/  FMUL.FTZ R146, R179, R146 ;  /* 0x00000092b3927220 */ /* 0x000fe20000410000 */
[----:B------:R-:W-:Y:S01]  /*30f0*/  FMUL.FTZ R177, R177, R120 ;  /* 0x00000078b1b17220 */ /* 0x000fe20000410000 */
[----:B------:R3:W4:Y:S01]  /*3100*/  MUFU.EX2 R13, R158 ;  /* 0x0000009e000d7308 */ /* 0x0007220000000800 */
[----:B-1----:R-:W-:Y:S01]  /*3110*/  F2FP.BF16.F32.PACK_AB R156, R122, R121 ;  /* 0x000000797a9c723e */ /* 0x002fe200000010ff */
[----:B------:R-:W-:-:S02]  /*3120*/  IMAD.U32 R121, RZ, RZ, UR6 ;  /* 0x00000006ff797e24 */ /* 0x000fc4000f8e00ff */
[----:B-----5:R-:W-:Y:S01]  /*3130*/  FMUL.FTZ R141, R210, R141 ;  /* 0x0000008dd28d7220 */ /* 0x020fe20000410000 */
[----:B------:R-:W-:Y:S01]  /*3140*/  FMUL.FTZ R7, R180, R7 ;  /* 0x00000007b4077220 */ /* 0x000fe20000410000 */
[----:B------:R-:W-:Y:S01]  /*3150*/  F2FP.BF16.F32.PACK_AB R150, R140, R5 ;  /* 0x000000058c96723e */ /* 0x000fe200000010ff */
[----:B------:R-:W-:Y:S02]  /*3160*/  IMAD R121, R121, 0x2000, R4 ;  /* 0x0000200079797824 */ /* 0x000fe400078e0204 */
[----:B------:R-:W-:Y:S01]  /*3170*/  FMUL.FTZ R141, R182, R141 ;  /* 0x0000008db68d7220 */ /* 0x000fe20000410000 */
[----:B------:R-:W-:Y:S01]  /*3180*/  F2FP.BF16.F32.PACK_AB R148, R214, R137 ;  /* 0x00000089d694723e */ /* 0x000fe200000010ff */
[----:B--2---:R-:W-:Y:S01]  /*3190*/  FMUL.FTZ R6, R8, R149 ;  /* 0x0000009508067220 */ /* 0x004fe20000410000 */
[----:B---3--:R-:W-:Y:S01]  /*31a0*/  F2FP.BF16.F32.PACK_AB R158, R209, R170 ;  /* 0x000000aad19e723e */ /* 0x008fe200000010ff */
[----:B------:R-:W-:Y:S01]  /*31b0*/  IMAD R5, R121, 0x2, R16 ;  /* 0x0000000279057824 */ /* 0x000fe200078e0210 */
[----:B------:R-:W-:Y:S01]  /*31c0*/  F2FP.BF16.F32.PACK_AB R149, R139, R138 ;  /* 0x0000008a8b95723e */ /* 0x000fe200000010ff */
[----:B------:R-:W-:Y:S01]  /*31d0*/  FMUL.FTZ R6, R225, R6 ;  /* 0x00000006e1067220 */ /* 0x000fe20000410000 */
[----:B------:R-:W-:-:S02]  /*31e0*/  F2FP.BF16.F32.PACK_AB R151, R142, R9 ;  /* 0x000000098e97723e */ /* 0x000fc400000010ff */
[----:B------:R-:W-:Y:S01]  /*31f0*/  F2FP.BF16.F32.PACK_AB R145, R146, R145 ;  /* 0x000000919291723e */ /* 0x000fe200000010ff */
[----:B----4-:R-:W-:Y:S01]  /*3200*/  FMUL.FTZ R12, R13, R12 ;  /* 0x0000000c0d0c7220 */ /* 0x010fe20000410000 */
[----:B------:R-:W-:Y:S01]  /*3210*/  F2FP.BF16.F32.PACK_AB R144, R177, R144 ;  /* 0x00000090b190723e */ /* 0x000fe200000010ff */
[----:B------:R-:W-:Y:S01]  /*3220*/  STSM.16.MT88.4 [R5+0x1e800], R156 ;  /* 0x01e8009c05007844 */ /* 0x000fe20000004200 */
[----:B------:R-:W-:Y:S01]  /*3230*/  F2FP.BF16.F32.PACK_AB R146, R6, R7 ;  /* 0x000000070692723e */ /* 0x000fe200000010ff */
[----:B------:R-:W-:Y:S01]  /*3240*/  FMUL.FTZ R12, R227, R12 ;  /* 0x0000000ce30c7220 */ /* 0x000fe20000410000 */
[----:B------:R-:W-:Y:S01]  /*3250*/  F2FP.BF16.F32.PACK_AB R120, R183, R226 ;  /* 0x000000e2b778723e */ /* 0x000fe200000010ff */
[----:B------:R-:W-:Y:S01]  /*3260*/  STSM.16.MT88.4 [R5+0x1f000], R152 ;  /* 0x01f0009805007844 */ /* 0x000fe20000004200 */
[----:B------:R-:W-:Y:S02]  /*3270*/  F2FP.BF16.F32.PACK_AB R121, R164, R162 ;  /* 0x000000a2a479723e */ /* 0x000fe400000010ff */
[----:B------:R-:W-:Y:S01]  /*3280*/  F2FP.BF16.F32.PACK_AB R147, R12, R141 ;  /* 0x0000008d0c93723e */ /* 0x000fe200000010ff */
[----:B------:R-:W-:Y:S01]  /*3290*/  STSM.16.MT88.4 [R5+0x1f800], R148 ;  /* 0x01f8009405007844 */ /* 0x000fe20000004200 */
[----:B------:R-:W-:-:S02]  /*32a0*/  F2FP.BF16.F32.PACK_AB R122, R160, R161 ;  /* 0x000000a1a07a723e */ /* 0x000fc400000010ff */
[----:B------:R-:W-:Y:S01]  /*32b0*/  F2FP.BF16.F32.PACK_AB R174, R124, R178 ;  /* 0x000000b27cae723e */ /* 0x000fe200000010ff */
[----:B------:R1:W-:Y:S01]  /*32c0*/  STSM.16.MT88.4 [R5+0x20000], R144 ;  /* 0x0200009005007844 */ /* 0x0003e20000004200 */
[----:B------:R-:W-:Y:S01]  /*32d0*/  WARPGROUP.ARRIVE ;  /* 0x00000000000079c5 */ /* 0x000fe20000000000 */
[----:B------:R-:W-:-:S05]  /*32e0*/  F2FP.BF16.F32.PACK_AB R175, R10, R181 ;  /* 0x000000b50aaf723e */ /* 0x000fca00000010ff */
[----:B------:R-:W-:Y:S01]  /*32f0*/  HGMMA.64x96x16.F32.BF16 R24, R120, gdesc[UR16].tnspB, R24, gsb0 ;  /* 0x4160001078187df0 */ /* 0x000fe20008001818 */
[----:B------:R-:W-:Y:S01]  /*3300*/  UMOV UR18, UR12 ;  /* 0x0000000c00127c82 */ /* 0x000fe20008000000 */
[----:B------:R-:W-:Y:S01]  /*3310*/  UMOV UR19, 0x80000020 ;  /* 0x8000002000137882 */ /* 0x000fe20000000000 */
[----:B------:R-:W-:Y:S01]  /*3320*/  UIADD3 UR12, UR10, 0x80, URZ ;  /* 0x000000800a0c7890 */ /* 0x000fe2000fffe03f */
[----:B-1----:R-:W-:-:S05]  /*3330*/  IMAD R5, R18, 0x1000, R16 ;  /* 0x0000100012057824 */ /* 0x002fca00078e0210 */
[----:B------:R-:W-:-:S13]  /*3340*/  R2UR UR15, R5 ;  /* 0x00000000050f72ca */ /* 0x000fda00000e0000 */
[----:B------:R-:W-:Y:S01]  /*3350*/  USHF.R.U32.HI UR15, URZ, 0x4, UR15 ;  /* 0x000000043f0f7899 */ /* 0x000fe2000801160f */
[----:B------:R-:W-:Y:S02]  /*3360*/  WARPGROUP.DEPBAR.LE gsb0, 0x0 ;  /* 0x00008000000079c5 */ /* 0x000fe40000010000 */
[----:B------:R-:W-:Y:S01]  /*3370*/  WARPGROUP.ARRIVE ;  /* 0x00000000000079c5 */ /* 0x000fe20000000000 */
[----:B------:R-:W-:Y:S02]  /*3380*/  F2FP.BF16.F32.PACK_AB R120, R11, R20 ;  /* 0x000000140b78723e */ /* 0x000fe400000010ff */
[----:B------:R-:W-:Y:S02]  /*3390*/  F2FP.BF16.F32.PACK_AB R121, R126, R21 ;  /* 0x000000157e79723e */ /* 0x000fe400000010ff */
[----:B------:R-:W-:Y:S01]  /*33a0*/  F2FP.BF16.F32.PACK_AB R122, R128, R125 ;  /* 0x0000007d807a723e */ /* 0x000fe200000010ff */
[----:B------:R-:W-:Y:S01]  /*33b0*/  HGMMA.64x96x16.F32.BF16 R24, R172, gdesc[UR16].tnspB, R24, gsb0 ;  /* 0x41600010ac187df0 */ /* 0x000fe20008001818 */
[----:B------:R-:W-:Y:S01]  /*33c0*/  F2FP.BF16.F32.PACK_AB R123, R14, R127 ;  /* 0x0000007f0e7b723e */ /* 0x000fe200000010ff */
[----:B------:R-:W-:Y:S01]  /*33d0*/  UMOV UR18, UR12 ;  /* 0x0000000c00127c82 */ /* 0x000fe20008000000 */
[----:B------:R-:W-:Y:S01]  /*33e0*/  UMOV UR19, 0x80000020 ;  /* 0x8000002000137882 */ /* 0x000fe20000000000 */
[----:B------:R-:W-:-:S13]  /*33f0*/  R2UR UR12, R17 ;  /* 0x00000000110c72ca */ /* 0x000fda00000e0000 */
[----:B------:R-:W-:-:S04]  /*3400*/  USHF.R.U32.HI UR12, URZ, 0x4, UR12 ;  /* 0x000000043f0c7899 */ /* 0x000fc8000801160c */
[----:B------:R-:W-:-:S04]  /*3410*/  ULOP3.LUT UR12, UR12, 0x3fff, URZ, 0xc0, !UPT ;  /* 0x00003fff0c0c7892 */ /* 0x000fc8000f8ec03f */
[----:B------:R-:W-:Y:S02]  /*3420*/  ULOP3.LUT UR17, UR12, 0x10000, URZ, 0xfc, !UPT ;  /* 0x000100000c117892 */ /* 0x000fe4000f8efc3f */
[----:B------:R-:W-:Y:S02]  /*3430*/  ULOP3.LUT UR12, UR15, 0x3fff, URZ, 0xc0, !UPT ;  /* 0x00003fff0f0c7892 */ /* 0x000fe4000f8ec03f */
[----:B------:R-:W-:Y:S02]  /*3440*/  ULEA UR10, UR6, UR17, 0xa ;  /* 0x00000011060a7291 */ /* 0x000fe4000f8e503f */
[----:B------:R-:W-:Y:S01]  /*3450*/  UIADD3 UR15, UR12, 0x200, URZ ;  /* 0x000002000c0f7890 */ /* 0x000fe2000fffe03f */
[----:B------:R-:W-:Y:S01]  /*3460*/  UMOV UR17, 0x40000040 ;  /* 0x4000004000117882 */ /* 0x000fe20000000000 */
[----:B------:R-:W-:Y:S01]  /*3470*/  UIADD3 UR20, UR12, 0x400, URZ ;  /* 0x000004000c147890 */ /* 0x000fe2000fffe03f */
[----:B------:R-:W-:Y:S02]  /*3480*/  WARPGROUP.DEPBAR.LE gsb0, 0x0 ;  /* 0x00008000000079c5 */ /* 0x000fe40000010000 */
[----:B------:R-:W-:-:S06]  /*3490*/  WARPGROUP.ARRIVE ;  /* 0x00000000000079c5 */ /* 0x000fcc0000000000 */
[----:B------:R-:W-:Y:S01]  /*34a0*/  HGMMA.64x96x16.F32.BF16 R24, R120, gdesc[UR16].tnspB, R24, gsb0 ;  /* 0x4160001078187df0 */ /* 0x000fe20008001818 */
[----:B------:R-:W-:Y:S01]  /*34b0*/  UMOV UR18, UR16 ;  /* 0x0000001000127c82 */ /* 0x000fe20008000000 */
[----:B------:R-:W-:Y:S01]  /*34c0*/  UMOV UR19, 0x80000020 ;  /* 0x8000002000137882 */ /* 0x000fe20000000000 */
[----:B------:R-:W-:Y:S01]  /*34d0*/  UMOV UR16, UR10 ;  /* 0x0000000a00107c82 */ /* 0x000fe20008000000 */
[----:B------:R-:W-:Y:S02]  /*34e0*/  WARPGROUP.DEPBAR.LE gsb0, 0x0 ;  /* 0x00008000000079c5 */ /* 0x000fe40000010000 */
[----:B------:R-:W-:Y:S02]  /*34f0*/  F2FP.BF16.F32.PACK_AB R120, R130, R129 ;  /* 0x000000818278723e */ /* 0x000fe400000010ff */
[----:B------:R-:W-:Y:S02]  /*3500*/  F2FP.BF16.F32.PACK_AB R121, R132, R15 ;  /* 0x0000000f8479723e */ /* 0x000fe400000010ff */
[----:B------:R-:W-:-:S02]  /*3510*/  F2FP.BF16.F32.PACK_AB R122, R8, R133 ;  /* 0x00000085087a723e */ /* 0x000fc400000010ff */
[----:B------:R-:W-:-:S04]  /*3520*/  F2FP.BF16.F32.PACK_AB R123, R13, R210 ;  /* 0x000000d20d7b723e */ /* 0x000fc800000010ff */
[----:B------:R-:W-:-:S06]  /*3530*/  WARPGROUP.ARRIVE ;  /* 0x00000000000079c5 */ /* 0x000fcc0000000000 */
[----:B------:R-:W-:Y:S01]  /*3540*/  HGMMA.64x96x16.F32.BF16 R24, R120, gdesc[UR16].tnspB, R24, gsb0 ;  /* 0x4160001078187df0 */ /* 0x000fe20008001818 */
[----:B------:R-:W-:Y:S01]  /*3550*/  UMOV UR18, UR12 ;  /* 0x0000000c00127c82 */ /* 0x000fe20008000000 */
[----:B------:R-:W-:Y:S01]  /*3560*/  UMOV UR19, 0xc0000010 ;  /* 0xc000001000137882 */ /* 0x000fe20000000000 */
[----:B------:R-:W-:Y:S02]  /*3570*/  WARPGROUP.DEPBAR.LE gsb0, 0x0 ;  /* 0x00008000000079c5 */ /* 0x000fe40000010000 */
[----:B------:R-:W-:Y:S01]  /*3580*/  @!PT LDS RZ, [RZ] ;  /* 0x00000000fffff984 */ /* 0x000fe20000000800 */
[----:B------:R-:W-:Y:S01]  /*3590*/  @!PT LDS RZ, [RZ] ;  /* 0x00000000fffff984 */ /* 0x000fe20000000800 */
[----:B------:R-:W-:Y:S01]  /*35a0*/  @!PT LDS RZ, [RZ] ;  /* 0x00000000fffff984 */ /* 0x000fe20000000800 */
[----:B------:R-:W-:Y:S01]  /*35b0*/  @!PT LDS RZ, [RZ] ;  /* 0x00000000fffff984 */ /* 0x000fe20000000800 */
[----:B------:R1:W-:Y:S06]  /*35c0*/  MEMBAR.ALL.CTA ;  /* 0x0000000000007992 */ /* 0x0003ec0000008000 */
[----:B-1----:R-:W1:Y:S02]  /*35d0*/  FENCE.VIEW.ASYNC.S ;  /* 0x00000000000073c6 */ /* 0x002e640000000000 */
[----:B-1----:R-:W-:Y:S06]  /*35e0*/  BAR.SYNC.DEFER_BLOCKING 0x9, 0x100 ;  /* 0x0244000000007b1d */ /* 0x002fec0000010000 */
[----:B------:R-:W-:-:S06]  /*35f0*/  WARPGROUP.ARRIVE ;  /* 0x00000000000079c5 */ /* 0x000fcc0000000000 */
[----:B------:R-:W-:Y:S01]  /*3600*/  HGMMA.64x16x16.F32.BF16 R136, gdesc[UR16].tnspB, RZ, !UPT, gsb0 ;  /* 0x40200000108879f0 */ /* 0x000fe2000c0018ff */
[----:B------:R-:W-:Y:S01]  /*3610*/  UMOV UR18, UR15 ;  /* 0x0000000f00127c82 */ /* 0x000fe20008000000 */
[----:B------:R-:W-:Y:S01]  /*3620*/  UMOV UR19, 0xc0000010 ;  /* 0xc000001000137882 */ /* 0x000fe20000000000 */
[----:B------:R-:W-:Y:S01]  /*3630*/  UIADD3 UR15, UR12, 0x220, URZ ;  /* 0x000002200c0f7890 */ /* 0x000fe2000fffe03f */
[----:B------:R-:W-:Y:S02]  /*3640*/  WARPGROUP.DEPBAR.LE gsb0, 0x0 ;  /* 0x00008000000079c5 */ /* 0x000fe40000010000 */
        /* <DEDUP_REMOVED lines=8> */
[----:B------:R-:W-:Y:S02]  /*36d0*/  UIADD3 UR18, UR12, 0x20, URZ ;  /* 0x000000200c127890 */ /* 0x000fe4000fffe03f */
[----:B------:R-:W-:Y:S01]  /*36e0*/  UIADD3 UR16, UR10, 0x2, URZ ;  /* 0x000000020a107890 */ /* 0x000fe2000fffe03f */
[----:B------:R-:W-:Y:S01]  /*36f0*/  UMOV UR19, 0xc0000010 ;  /* 0xc000001000137882 */ /* 0x000fe20000000000 */
[----:B------:R-:W-:Y:S01]  /*3700*/  UMOV UR17, 0x40000040 ;  /* 0x4000004000117882 */ /* 0x000fe20000000000 */
[----:B------:R-:W-:Y:S02]  /*3710*/  WARPGROUP.DEPBAR.LE gsb0, 0x0 ;  /* 0x00008000000079c5 */ /* 0x000fe40000010000 */
[----:B------:R-:W-:-:S06]  /*3720*/  WARPGROUP.ARRIVE ;  /* 0x00000000000079c5 */ /* 0x000fcc0000000000 */
[----:B------:R-:W-:Y:S01]  /*3730*/  HGMMA.64x16x16.F32.BF16 R136, gdesc[UR16].tnspB, R136, gsb0 ;  /* 0x40200000108879f0 */ /* 0x000fe20008001888 */
[----:B------:R-:W-:Y:S01]  /*3740*/  UMOV UR18, UR15 ;  /* 0x0000000f00127c82 */ /* 0x000fe20008000000 */
[----:B------:R-:W-:Y:S01]  /*3750*/  UMOV UR19, 0xc0000010 ;  /* 0xc000001000137882 */ /* 0x000fe20000000000 */
[----:B------:R-:W-:Y:S01]  /*3760*/  UIADD3 UR15, UR12, 0x240, URZ ;  /* 0x000002400c0f7890 */ /* 0x000fe2000fffe03f */
        /* <DEDUP_REMOVED lines=102> */
[----:B------:R-:W-:Y:S02]  /*3dd0*/  UIADD3 UR18, UR12, 0xe0, URZ ;  /* 0x000000e00c127890 */ /* 0x000fe4000fffe03f */
[----:B------:R-:W-:Y:S01]  /*3de0*/  UIADD3 UR16, UR10, 0x206, URZ ;  /* 0x000002060a107890 */ /* 0x000fe2000fffe03f */
[----:B------:R-:W-:Y:S01]  /*3df0*/  UMOV UR19, 0xc0000010 ;  /* 0xc000001000137882 */ /* 0x000fe20000000000 */
[----:B------:R-:W-:Y:S01]  /*3e00*/  UMOV UR17, 0x40000040 ;  /* 0x4000004000117882 */ /* 0x000fe20000000000 */
[----:B------:R-:W-:Y:S02]  /*3e10*/  UIADD3 UR10, UR12, 0x2e0, URZ ;  /* 0x000002e00c0a7890 */ /* 0x000fe4000fffe03f */
[----:B------:R-:W-:Y:S01]  /*3e20*/  UIADD3 UR12, UR12, 0x4e0, URZ ;  /* 0x000004e00c0c7890 */ /* 0x000fe2000fffe03f */
        /* <DEDUP_REMOVED lines=12> */
[----:B------:R-:W-:Y:S03]  /*3ef0*/  HGMMA.64x16x16.F32.BF16 R120, gdesc[UR16].tnspB, R120, gsb0 ;  /* 0x40200000107879f0 */ /* 0x000fe60008001878 */
[----:B------:R-:W-:Y:S02]  /*3f00*/  WARPGROUP.DEPBAR.LE gsb0, 0x0 ;  /* 0x00008000000079c5 */ /* 0x000fe40000010000 */
[----:B------:R-:W-:Y:S05]  /*3f10*/  @!P0 BRA `(.L_x_23) ;  /* 0x0000000000048947 */ /* 0x000fea0003800000 */
[----:B------:R-:W-:Y:S01]  /*3f20*/  BPT.TRAP 0x1 ;  /* 0x000000040000795c */ /* 0x000fe20000300000 */
.L_x_23:
[----:B------:R-:W-:Y:S01]  /*3f30*/  UIADD3 UR10, UR8, 0x26840, URZ ;  /* 0x00026840080a7890 */ /* 0x000fe2000fffe03f */
[C---:B------:R-:W-:Y:S01]  /*3f40*/  VIADD R6, R2.reuse, 0x9 ;  /* 0x0000000902067836 */ /* 0x040fe20000000000 */
[----:B------:R-:W-:Y:S01]  /*3f50*/  ULOP3.LUT UR12, UR9, 0x1000000, URZ, 0xfc, !UPT ;  /* 0x01000000090c7892 */ /* 0x000fe2000f8efc3f */
[----:B------:R-:W-:Y:S01]  /*3f60*/  VIADD R5, R2, 0xc ;  /* 0x0000000c02057836 */ /* 0x000fe20000000000 */
[----:B------:R-:W-:Y:S02]  /*3f70*/  UPRMT UR10, URZ, 0x654, UR10 ;  /* 0x000006543f0a7896 */ /* 0x000fe4000800000a */
[----:B------:R-:W-:Y:S01]  /*3f80*/  UIMAD UR12, UR6, 0x300, UR12 ;  /* 0x00000300060c78a4 */ /* 0x000fe2000f8e020c */
[----:B------:R-:W-:-:S06]  /*3f90*/  UMOV UR19, 0x80000020 ;  /* 0x8000002000137882 */ /* 0x000fcc0000000000 */
[----:B------:R-:W-:Y:S01]  /*3fa0*/  SYNCS.ARRIVE.TRANS64.RED.A1T0 RZ, [UR10], RZ ;  /* 0x000000ffffff79a7 */ /* 0x000fe2000810040a */
[----:B------:R-:W-:Y:S01]  /*3fb0*/  WARPGROUP.ARRIVE ;  /* 0x00000000000079c5 */ /* 0x000fe20000000000 */
[----:B------:R-:W-:Y:S01]  /*3fc0*/  UMOV UR18, UR12 ;  /* 0x0000000c00127c82 */ /* 0x000fe20008000000 */
[----:B------:R-:W-:-:S04]  /*3fd0*/  UIADD3 UR10, UR12, 0x40, URZ ;  /* 0x000000400c0a7890 */ /* 0x000fc8000fffe03f */
[----:B------:R-:W-:Y:S01]  /*3fe0*/  HGMMA.64x96x16.F32.BF16 R72, R156, gdesc[UR16].tnspB, R72, gsb0 ;  /* 0x416000109c487df0 */ /* 0x000fe20008001848 */
[----:B------:R-:W-:Y:S02]  /*3ff0*/  UMOV UR19, 0x80000020 ;  /* 0x8000002000137882 */ /* 0x000fe40000000000 */
[----:B------:R-:W-:Y:S01]  /*4000*/  UMOV UR18, UR10 ;  /* 0x0000000a00127c82 */ /* 0x000fe20008000000 */
[----:B------:R-:W-:Y:S02]  /*4010*/  UIADD3 UR10, UR12, 0x80, URZ ;  /* 0x000000800c0a7890 */ /* 0x000fe4000fffe03f */
[----:B------:R-:W-:Y:S01]  /*4020*/  UIADD3 UR12, UR12, 0xc0, URZ ;  /* 0x000000c00c0c7890 */ /* 0x000fe2000fffe03f */
[----:B------:R-:W-:Y:S02]  /*4030*/  WARPGROUP.DEPBAR.LE gsb0, 0x0 ;  /* 0x00008000000079c5 */ /* 0x000fe40000010000 */
[----:B------:R-:W-:-:S06]  /*4040*/  WARPGROUP.ARRIVE ;  /* 0x00000000000079c5 */ /* 0x000fcc0000000000 */
[----:B------:R-:W-:Y:S01]  /*4050*/  HGMMA.64x96x16.F32.BF16 R72, R152, gdesc[UR16].tnspB, R72, gsb0 ;  /* 0x4160001098487df0 */ /* 0x000fe20008001848 */
[----:B------:R-:W-:Y:S01]  /*4060*/  UMOV UR18, UR10 ;  /* 0x0000000a00127c82 */ /* 0x000fe20008000000 */
[----:B------:R-:W-:Y:S01]  /*4070*/  UMOV UR19, 0x80000020 ;  /* 0x8000002000137882 */ /* 0x000fe20000000000 */
[----:B------:R-:W-:Y:S02]  /*4080*/  WARPGROUP.DEPBAR.LE gsb0, 0x0 ;  /* 0x00008000000079c5 */ /* 0x000fe40000010000 */
[----:B------:R-:W-:-:S06]  /*4090*/  WARPGROUP.ARRIVE ;  /* 0x00000000000079c5 */ /* 0x000fcc0000000000 */
[----:B------:R-:W-:Y:S01]  /*40a0*/  HGMMA.64x96x16.F32.BF16 R72, R148, gdesc[UR16].tnspB, R72, gsb0 ;  /* 0x4160001094487df0 */ /* 0x000fe20008001848 */
[----:B------:R-:W-:Y:S01]  /*40b0*/  UMOV UR18, UR12 ;  /* 0x0000000c00127c82 */ /* 0x000fe20008000000 */
[----:B------:R-:W-:Y:S01]  /*40c0*/  UMOV UR19, 0x80000020 ;  /* 0x8000002000137882 */ /* 0x000fe20000000000 */
[----:B------:R-:W-:Y:S02]  /*40d0*/  WARPGROUP.DEPBAR.LE gsb0, 0x0 ;  /* 0x00008000000079c5 */ /* 0x000fe40000010000 */
[----:B------:R-:W-:-:S06]  /*40e0*/  WARPGROUP.ARRIVE ;  /* 0x00000000000079c5 */ /* 0x000fcc0000000000 */
[----:B------:R-:W-:Y:S03]  /*40f0*/  HGMMA.64x96x16.F32.BF16 R72, R144, gdesc[UR16].tnspB, R72, gsb0 ;  /* 0x4160001090487df0 */ /* 0x000fe60008001848 */
[----:B------:R-:W-:Y:S02]  /*4100*/  WARPGROUP.DEPBAR.LE gsb0, 0x0 ;  /* 0x00008000000079c5 */ /* 0x000fe40000010000 */
[----:B------:R1:W-:Y:S06]  /*4110*/  BAR.SYNC.DEFER_BLOCKING R6, 0xa0 ;  /* 0x000280060000751d */ /* 0x0003ec0000010000 */
[----:B------:R1:W-:Y:S04]  /*4120*/  STS.128 [R0+0xc000], R136 ;  /* 0x00c0008800007388 */ /* 0x0003e80000000c00 */
[----:B------:R1:W-:Y:S04]  /*4130*/  STS.128 [R0+0xc800], R140 ;  /* 0x00c8008c00007388 */ /* 0x0003e80000000c00 */
[----:B------:R1:W-:Y:S04]  /*4140*/  STS.128 [R0+0xd000], R128 ;  /* 0x00d0008000007388 */ /* 0x0003e80000000c00 */
[----:B------:R1:W-:Y:S04]  /*4150*/  STS.128 [R0+0xd800], R132 ;  /* 0x00d8008400007388 */ /* 0x0003e80000000c00 */
[----:B------:R1:W-:Y:S04]  /*4160*/  STS.128 [R0+0xe000], R120 ;  /* 0x00e0007800007388 */ /* 0x0003e80000000c00 */
[----:B------:R1:W-:Y:S01]  /*4170*/  STS.128 [R0+0xe800], R124 ;  /* 0x00e8007c00007388 */ /* 0x0003e20000000c00 */
[----:B------:R-:W-:Y:S01]  /*4180*/  @!PT LDS RZ, [RZ] ;  /* 0x00000000fffff984 */ /* 0x000fe20000000800 */
[----:B------:R-:W-:Y:S01]  /*4190*/  @!PT LDS RZ, [RZ] ;  /* 0x00000000fffff984 */ /* 0x000fe20000000800 */
[----:B------:R-:W-:Y:S01]  /*41a0*/  @!PT LDS RZ, [RZ] ;  /* 0x00000000fffff984 */ /* 0x000fe20000000800 */
[----:B------:R-:W-:Y:S01]  /*41b0*/  @!PT LDS RZ, [RZ] ;  /* 0x00000000fffff984 */ /* 0x000fe20000000800 */
[----:B------:R2:W-:Y:S06]  /*41c0*/  MEMBAR.ALL.CTA ;  /* 0x0000000000007992 */ /* 0x0005ec0000008000 */
[----:B--2---:R-:W2:Y:S02]  /*41d0*/  FENCE.VIEW.ASYNC.S ;  /* 0x00000000000073c6 */ /* 0x004ea40000000000 */
[----:B--2---:R1:W-:Y:S06]  /*41e0*/  BAR.ARV R5, 0xa0 ;  /* 0x000280050000751d */ /* 0x0043ec0000002000 */
[----:B------:R-:W-:Y:S05]  /*41f0*/  @!P0 BRA `(.L_x_24) ;  /* 0x0000000000048947 */ /* 0x000fea0003800000 */
[----:B------:R-:W-:Y:S01]  /*4200*/  BPT.TRAP 0x1 ;  /* 0x000000040000795c */ /* 0x000fe20000300000 */
.L_x_24:
[----:B------:R-:W-:Y:S02]  /*4210*/  UIADD3 UR4, UR4, 0x1, URZ ;  /* 0x0000000104047890 */ /* 0x000fe4000fffe03f */
[----:B------:R-:W-:Y:S02]  /*4220*/  UIADD3 UR8, UR8, 0x26820, URZ ;  /* 0x0002682008087890 */ /* 0x000fe4000fffe03f */
[----:B------:R-:W-:Y:S02]  /*4230*/  UISETP.GE.AND UP1, UPT, UR4, UR7, UPT ;  /* 0x000000070400728c */ /* 0x000fe4000bf26270 */
[----:B------:R-:W-:Y:S02]  /*4240*/  UPRMT UR8, URZ, 0x654, UR8 ;  /* 0x000006543f087896 */ /* 0x000fe40008000008 */
[----:B------:R-:W-:Y:S02]  /*4250*/  UIADD3 UR6, UR6, 0x1, URZ ;  /* 0x0000000106067890 */ /* 0x000fe4000fffe03f */
[----:B------:R-:W-:-:S02]  /*4260*/  PLOP3.LUT P0, PT, PT, PT, UP1, 0x80, 0x0 ;  /* 0x000000000000781c */ /* 0x000fc40003f0f018 */
[----:B------:R-:W-:-:S03]  /*4270*/  UISETP.NE.AND UP0, UPT, UR6, 0x2, UPT ;  /* 0x000000020600788c */ /* 0x000fc6000bf05270 */
[----:B------:R-:W-:Y:S01]  /*4280*/  SYNCS.ARRIVE.TRANS64.RED.A1T0 RZ, [UR8], RZ ;  /* 0x000000ffffff79a7 */ /* 0x000fe20008100408 */
[----:B------:R-:W-:Y:S02]  /*4290*/  USEL UR8, URZ, 0x1, UP0 ;  /* 0x000000013f087887 */ /* 0x000fe40008000000 */
[----:B------:R-:W-:Y:S02]  /*42a0*/  USEL UR6, UR6, URZ, UP0 ;  /* 0x0000003f06067287 */ /* 0x000fe40008000000 */
[----:B------:R-:W-:-:S03]  /*42b0*/  ULOP3.LUT UR5, UR5, UR8, URZ, 0x3c, !UPT ;  /* 0x0000000805057292 */ /* 0x000fc6000f8e3c3f */
[----:B------:R-:W-:Y:S09]  /*42c0*/  @!P0 BRA `(.L_x_25) ;  /* 0xffffffd000c88947 */ /* 0x000ff2000383ffff */
.L_x_14:
[----:B------:R-:W-:Y:S01]  /*42d0*/  LOP3.LUT P0, RZ, R16, 0x1bf, RZ, 0xc0, !PT ;  /* 0x000001bf10ff7812 */ /* 0x000fe2000780c0ff */
[----:B------:R-:W-:Y:S02]  /*42e0*/  ULDC UR4, c[0x0][0x740] ;  /* 0x0001d00000047ab9 */ /* 0x000fe40000000800 */
[----:B------:R-:W-:Y:S01]  /*42f0*/  FMUL.FTZ R72, R72, UR4 ;  /* 0x0000000448487c20 */ /* 0x000fe20008410000 */
        /* <DEDUP_REMOVED lines=47> */
[----:B------:R-:W-:Y:S06]  /*45f0*/  @!P0 BRA `(.L_x_26) ;  /* 0x0000000000408947 */ /* 0x000fec0003800000 */
[----:B-1----:R-:W-:Y:S01]  /*4600*/  MOV R0, 0x0 ;  /* 0x0000000000007802 */ /* 0x002fe20000000f00 */
[----:B------:R-:W-:Y:S01]  /*4610*/  ULDC.64 UR4, c[0x4][0x88] ;  /* 0x0100220000047ab9 */ /* 0x000fe20000000a00 */
[----:B------:R-:W-:Y:S01]  /*4620*/  ULDC.64 UR6, c[0x4][0x90] ;  /* 0x0100240000067ab9 */ /* 0x000fe20000000a00 */
[----:B------:R-:W-:Y:S01]  /*4630*/  IMAD.U32 R4, RZ, RZ, UR4 ;  /* 0x00000004ff047e24 */ /* 0x000fe2000f8e00ff */
[----:B------:R1:W2:Y:S01]  /*4640*/  LDC.64 R2, c[0x4][R0] ;  /* 0x0100000000027b82 */ /* 0x0002a20000000a00 */
        /* <DEDUP_REMOVED lines=8> */
[----:B-1----:R-:W-:-:S07]  /*46d0*/  IMAD.MOV.U32 R13, RZ, RZ, RZ ;  /* 0x000000ffff0d7224 */ /* 0x002fce00078e00ff */
[----:B------:R-:W-:-:S07]  /*46e0*/  LEPC R20, `(.L_x_26) ;  /* 0x000000001014794e */ /* 0x000fce0000000000 */
[----:B--2-45:R-:W-:Y:S05]  /*46f0*/  CALL.ABS.NOINC R2 ;  /* 0x0000000002007343 */ /* 0x034fea0003c00000 */
.L_x_26:
[----:B------:R-:W-:-:S13]  /*4700*/  LOP3.LUT P6, RZ, R228, 0x1bf, RZ, 0xc0, !PT ;  /* 0x000001bfe4ff7812 */ /* 0x000fda00078cc0ff */
[----:B------:R-:W-:Y:S05]  /*4710*/  @!P6 BRA `(.L_x_27) ;  /* 0x000000000040e947 */ /* 0x000fea0003800000 */
        /* <DEDUP_REMOVED lines=16> */
.L_x_27:
        /* <DEDUP_REMOVED lines=10> */
[----:B------:R-:W-:Y:S01]  /*48c0*/  MOV R12, 0x1 ;  /* 0x00000001000c7802 */ /* 0x000fe20000000f00 */
[----:B------:R-:W-:Y:S02]  /*48d0*/  IMAD.U32 R7, RZ, RZ, UR7 ;  /* 0x00000007ff077e24 */ /* 0x000fe4000f8e00ff */
[----:B------:R-:W-:-:S02]  /*48e0*/  IMAD.U32 R10, RZ, RZ, UR4 ;  /* 0x00000004ff0a7e24 */ /* 0x000fc4000f8e00ff */
[----:B------:R-:W-:Y:S02]  /*48f0*/  IMAD.U32 R11, RZ, RZ, UR5 ;  /* 0x00000005ff0b7e24 */ /* 0x000fe4000f8e00ff */
[----:B------:R-:W-:Y:S02]  /*4900*/  IMAD.MOV.U32 R8, RZ, RZ, 0x70 ;  /* 0x00000070ff087424 */ /* 0x000fe400078e00ff */
[----:B-1----:R-:W-:-:S07]  /*4910*/  IMAD.MOV.U32 R13, RZ, RZ, RZ ;  /* 0x000000ffff0d7224 */ /* 0x002fce00078e00ff */
[----:B------:R-:W-:-:S07]  /*4920*/  LEPC R20, `(.L_x_28) ;  /* 0x000000001014794e */ /* 0x000fce0000000000 */
[----:B--2-45:R-:W-:Y:S05]  /*4930*/  CALL.ABS.NOINC R2 ;  /* 0x0000000002007343 */ /* 0x034fea0003c00000 */
.L_x_28:
        /* <DEDUP_REMOVED lines=10> */
[----:B------:R-:W-:Y:S01]  /*49e0*/  MOV R13, RZ ;  /* 0x000000ff000d7202 */ /* 0x000fe20000000f00 */
[----:B------:R-:W-:Y:S02]  /*49f0*/  IMAD.U32 R6, RZ, RZ, UR4 ;  /* 0x00000004ff067e24 */ /* 0x000fe4000f8e00ff */
[----:B------:R-:W-:-:S02]  /*4a00*/  IMAD.U32 R7, RZ, RZ, UR5 ;  /* 0x00000005ff077e24 */ /* 0x000fc4000f8e00ff */
[----:B------:R-:W-:Y:S02]  /*4a10*/  IMAD.U32 R11, RZ, RZ, UR7 ;  /* 0x00000007ff0b7e24 */ /* 0x000fe4000f8e00ff */
[----:B------:R-:W-:Y:S02]  /*4a20*/  IMAD.MOV.U32 R8, RZ, RZ, 0x70 ;  /* 0x00000070ff087424 */ /* 0x000fe400078e00ff */
[----:B-1----:R-:W-:-:S07]  /*4a30*/  IMAD.MOV.U32 R12, RZ, RZ, 0x1 ;  /* 0x00000001ff0c7424 */ /* 0x002fce00078e00ff */
[----:B------:R-:W-:-:S07]  /*4a40*/  LEPC R20, `(.L_x_29) ;  /* 0x000000001014794e */ /* 0x000fce0000000000 */
[----:B--2-45:R-:W-:Y:S05]  /*4a50*/  CALL.ABS.NOINC R2 ;  /* 0x0000000002007343 */ /* 0x034fea0003c00000 */
.L_x_29:
[----:B-1----:R-:W1:Y:S01]  /*4a60*/  S2R R0, SR_TID.X ;  /* 0x0000000000007919 */ /* 0x002e620000002100 */
[----:B------:R-:W-:Y:S05]  /*4a70*/  WARPSYNC.ALL ;  /* 0x0000000000007948 */ /* 0x000fea0003800000 */
[----:B------:R-:W-:Y:S01]  /*4a80*/  BAR.SYNC.DEFER_BLOCKING 0x1, 0x100 ;  /* 0x0044000000007b1d */ /* 0x000fe20000010000 */
[----:B------:R-:W-:Y:S02]  /*4a90*/  F2FP.BF16.F32.PACK_AB R24, R25, R24 ;  /* 0x000000181918723e */ /* 0x000fe400000010ff */
[----:B------:R-:W-:Y:S02]  /*4aa0*/  F2FP.BF16.F32.PACK_AB R25, R27, R26 ;  /* 0x0000001a1b19723e */ /* 0x000fe400000010ff */
[----:B------:R-:W-:-:S02]  /*4ab0*/  F2FP.BF16.F32.PACK_AB R32, R33, R32 ;  /* 0x000000202120723e */ /* 0x000fc400000010ff */
[----:B------:R-:W-:Y:S02]  /*4ac0*/  F2FP.BF16.F32.PACK_AB R26, R29, R28 ;  /* 0x0000001c1d1a723e */ /* 0x000fe400000010ff */
[----:B------:R-:W-:Y:S02]  /*4ad0*/  F2FP.BF16.F32.PACK_AB R27, R31, R30 ;  /* 0x0000001e1f1b723e */ /* 0x000fe400000010ff */
[----:B------:R-:W-:Y:S02]  /*4ae0*/  F2FP.BF16.F32.PACK_AB R33, R35, R34 ;  /* 0x000000222321723e */ /* 0x000fe400000010ff */
[----:B------:R-:W-:Y:S02]  /*4af0*/  F2FP.BF16.F32.PACK_AB R40, R41, R40 ;  /* 0x000000282928723e */ /* 0x000fe400000010ff */
[----:B------:R-:W-:Y:S02]  /*4b00*/  F2FP.BF16.F32.PACK_AB R34, R37, R36 ;  /* 0x000000242522723e */ /* 0x000fe400000010ff */
[----:B------:R-:W-:-:S02]  /*4b10*/  F2FP.BF16.F32.PACK_AB R35, R39, R38 ;  /* 0x000000262723723e */ /* 0x000fc400000010ff */
[----:B------:R-:W-:Y:S02]  /*4b20*/  F2FP.BF16.F32.PACK_AB R41, R43, R42 ;  /* 0x0000002a2b29723e */ /* 0x000fe400000010ff */
[----:B------:R-:W-:Y:S02]  /*4b30*/  F2FP.BF16.F32.PACK_AB R48, R49, R48 ;  /* 0x000000303130723e */ /* 0x000fe400000010ff */
[----:B------:R-:W-:Y:S01]  /*4b40*/  F2FP.BF16.F32.PACK_AB R42, R45, R44 ;  /* 0x0000002c2d2a723e */ /* 0x000fe200000010ff */
[----:B------:R2:W-:Y:S01]  /*4b50*/  STSM.16.M88.4 [R22+0x6000], R24 ;  /* 0x0060001816007844 */ /* 0x0005e20000000200 */
[----:B------:R-:W-:Y:S01]  /*4b60*/  F2FP.BF16.F32.PACK_AB R43, R47, R46 ;  /* 0x0000002e2f2b723e */ /* 0x000fe200000010ff */
[----:B-1----:R-:W-:Y:S01]  /*4b70*/  VIADD R0, R0, 0xffffff80 ;  /* 0xffffff8000007836 */ /* 0x002fe20000000000 */
[----:B------:R-:W-:Y:S01]  /*4b80*/  F2FP.BF16.F32.PACK_AB R49, R51, R50 ;  /* 0x000000323331723e */ /* 0x000fe200000010ff */
[----:B------:R-:W-:Y:S01]  /*4b90*/  STSM.16.M88.4 [R23+0x6000], R32 ;  /* 0x0060002017007844 */ /* 0x000fe20000000200 */
[----:B------:R-:W-:-:S02]  /*4ba0*/  F2FP.BF16.F32.PACK_AB R56, R57, R56 ;  /* 0x000000383938723e */ /* 0x000fc400000010ff */
[----:B------:R-:W-:Y:S01]  /*4bb0*/  SHF.R.S32.HI R3, RZ, 0x1f, R0 ;  /* 0x0000001fff037819 */ /* 0x000fe20000011400 */
[----:B------:R-:W-:Y:S01]  /*4bc0*/  STSM.16.M88.4 [R22+0x8000], R40 ;  /* 0x0080002816007844 */ /* 0x000fe20000000200 */
[----:B------:R-:W-:Y:S02]  /*4bd0*/  F2FP.BF16.F32.PACK_AB R50, R53, R52 ;  /* 0x000000343532723e */ /* 0x000fe400000010ff */
[----:B------:R-:W-:Y:S02]  /*4be0*/  LEA.HI R3, R3, R0, RZ, 0x5 ;  /* 0x0000000003037211 */ /* 0x000fe400078f28ff */
[----:B------:R-:W-:Y:S02]  /*4bf0*/  F2FP.BF16.F32.PACK_AB R51, R55, R54 ;  /* 0x000000363733723e */ /* 0x000fe400000010ff */
[----:B------:R-:W-:Y:S02]  /*4c00*/  SHF.R.S32.HI R0, RZ, 0x5, R3 ;  /* 0x00000005ff007819 */ /* 0x000fe40000011403 */
[----:B------:R-:W-:Y:S01]  /*4c10*/  F2FP.BF16.F32.PACK_AB R57, R59, R58 ;  /* 0x0000003a3b39723e */ /* 0x000fe200000010ff */
[----:B------:R-:W-:Y:S01]  /*4c20*/  STSM.16.M88.4 [R23+0x8000], R48 ;  /* 0x0080003017007844 */ /* 0x000fe20000000200 */
[----:B------:R-:W-:-:S02]  /*4c30*/  F2FP.BF16.F32.PACK_AB R64, R65, R64 ;  /* 0x000000404140723e */ /* 0x000fc400000010ff */
[----:B------:R-:W-:Y:S01]  /*4c40*/  F2FP.BF16.F32.PACK_AB R58, R61, R60 ;  /* 0x0000003c3d3a723e */ /* 0x000fe200000010ff */
[----:B------:R-:W1:Y:S01]  /*4c50*/  SHFL.IDX PT, R0, R0, RZ, 0x1f ;  /* 0x00001fff00007589 */ /* 0x000e6200000e0000 */
[----:B------:R-:W-:Y:S02]  /*4c60*/  F2FP.BF16.F32.PACK_AB R59, R63, R62 ;  /* 0x0000003e3f3b723e */ /* 0x000fe400000010ff */
[----:B------:R-:W-:Y:S02]  /*4c70*/  F2FP.BF16.F32.PACK_AB R65, R67, R66 ;  /* 0x000000424341723e */ /* 0x000fe400000010ff */
[----:B------:R-:W-:Y:S01]  /*4c80*/  F2FP.BF16.F32.PACK_AB R66, R69, R68 ;  /* 0x000000444542723e */ /* 0x000fe200000010ff */
[----:B------:R-:W-:Y:S01]  /*4c90*/  STSM.16.M88.4 [R22+0xa000], R56 ;  /* 0x00a0003816007844 */ /* 0x000fe20000000200 */
[----:B------:R-:W-:Y:S02]  /*4ca0*/  F2FP.BF16.F32.PACK_AB R67, R71, R70 ;  /* 0x000000464743723e */ /* 0x000fe400000010ff */
[----:B------:R-:W-:-:S02]  /*4cb0*/  F2FP.BF16.F32.PACK_AB R4, R73, R72 ;  /* 0x000000484904723e */ /* 0x000fc400000010ff */
[----:B------:R-:W-:Y:S01]  /*4cc0*/  F2FP.BF16.F32.PACK_AB R5, R75, R74 ;  /* 0x0000004a4b05723e */ /* 0x000fe200000010ff */
[----:B------:R-:W-:Y:S01]  /*4cd0*/  STSM.16.M88.4 [R23+0xa000], R64 ;  /* 0x00a0004017007844 */ /* 0x000fe20000000200 */
[----:B------:R-:W-:Y:S02]  /*4ce0*/  F2FP.BF16.F32.PACK_AB R6, R77, R76 ;  /* 0x0000004c4d06723e */ /* 0x000fe400000010ff */
[----:B------:R-:W-:Y:S02]  /*4cf0*/  F2FP.BF16.F32.PACK_AB R7, R79, R78 ;  /* 0x0000004e4f07723e */ /* 0x000fe400000010ff */
[----:B------:R-:W-:Y:S02]  /*4d00*/  F2FP.BF16.F32.PACK_AB R8, R81, R80 ;  /* 0x000000505108723e */ /* 0x000fe400000010ff */
[----:B------:R-:W-:Y:S01]  /*4d10*/  F2FP.BF16.F32.PACK_AB R9, R83, R82 ;  /* 0x000000525309723e */ /* 0x000fe200000010ff */
[----:B------:R3:W-:Y:S01]  /*4d20*/  STSM.16.M88.4 [R22], R4 ;  /* 0x0000000416007844 */ /* 0x0007e20000000200 */
[----:B------:R-:W-:-:S02]  /*4d30*/  F2FP.BF16.F32.PACK_AB R10, R85, R84 ;  /* 0x00000054550a723e */ /* 0x000fc400000010ff */
[----:B------:R-:W-:Y:S02]  /*4d40*/  F2FP.BF16.F32.PACK_AB R11, R87, R86 ;  /* 0x00000056570b723e */ /* 0x000fe400000010ff */
[----:B------:R-:W-:Y:S02]  /*4d50*/  F2FP.BF16.F32.PACK_AB R12, R89, R88 ;  /* 0x00000058590c723e */ /* 0x000fe400000010ff */
[----:B------:R-:W-:Y:S01]  /*4d60*/  F2FP.BF16.F32.PACK_AB R13, R91, R90 ;  /* 0x0000005a5b0d723e */ /* 0x000fe200000010ff */
[----:B------:R1:W-:Y:S01]  /*4d70*/  STSM.16.M88.4 [R23], R8 ;  /* 0x0000000817007844 */ /* 0x0003e20000000200 */
[----:B------:R-:W-:Y:S02]  /*4d80*/  F2FP.BF16.F32.PACK_AB R14, R93, R92 ;  /* 0x0000005c5d0e723e */ /* 0x000fe400000010ff */
[----:B------:R-:W-:Y:S02]  /*4d90*/  F2FP.BF16.F32.PACK_AB R15, R95, R94 ;  /* 0x0000005e5f0f723e */ /* 0x000fe400000010ff */
[----:B--2---:R-:W-:-:S02]  /*4da0*/  F2FP.BF16.F32.PACK_AB R24, R97, R96 ;  /* 0x000000606118723e */ /* 0x004fc400000010ff */
[----:B------:R-:W-:Y:S01]  /*4db0*/  F2FP.BF16.F32.PACK_AB R25, R99, R98 ;  /* 0x000000626319723e */ /* 0x000fe200000010ff */
[----:B------:R2:W-:Y:S01]  /*4dc0*/  STSM.16.M88.4 [R22+0x2000], R12 ;  /* 0x0020000c16007844 */ /* 0x0005e20000000200 */
[----:B------:R-:W-:Y:S02]  /*4dd0*/  F2FP.BF16.F32.PACK_AB R26, R101, R100 ;  /* 0x00000064651a723e */ /* 0x000fe400000010ff */
[----:B------:R-:W-:Y:S02]  /*4de0*/  F2FP.BF16.F32.PACK_AB R27, R103, R102 ;  /* 0x00000066671b723e */ /* 0x000fe400000010ff */
[----:B---3--:R-:W-:Y:S02]  /*4df0*/  F2FP.BF16.F32.PACK_AB R4, R105, R104 ;  /* 0x000000686904723e */ /* 0x008fe400000010ff */
[----:B------:R-:W-:Y:S01]  /*4e00*/  F2FP.BF16.F32.PACK_AB R5, R107, R106 ;  /* 0x0000006a6b05723e */ /* 0x000fe200000010ff */
[----:B------:R2:W-:Y:S01]  /*4e10*/  STSM.16.M88.4 [R23+0x2000], R24 ;  /* 0x0020001817007844 */ /* 0x0005e20000000200 */
[----:B------:R-:W-:-:S02]  /*4e20*/  F2FP.BF16.F32.PACK_AB R6, R109, R108 ;  /* 0x0000006c6d06723e */ /* 0x000fc400000010ff */
[----:B------:R-:W-:Y:S02]  /*4e30*/  F2FP.BF16.F32.PACK_AB R7, R111, R110 ;  /* 0x0000006e6f07723e */ /* 0x000fe400000010ff */
[----:B------:R-:W-:Y:S02]  /*4e40*/  F2FP.BF16.F32.PACK_AB R28, R113, R112 ;  /* 0x00000070711c723e */ /* 0x000fe400000010ff */
[----:B------:R-:W-:Y:S01]  /*4e50*/  F2FP.BF16.F32.PACK_AB R29, R115, R114 ;  /* 0x00000072731d723e */ /* 0x000fe200000010ff */
[----:B------:R2:W-:Y:S01]  /*4e60*/  STSM.16.M88.4 [R22+0x4000], R4 ;  /* 0x0040000416007844 */ /* 0x0005e20000000200 */
[----:B------:R-:W-:Y:S02]  /*4e70*/  F2FP.BF16.F32.PACK_AB R30, R117, R116 ;  /* 0x00000074751e723e */ /* 0x000fe400000010ff */
[----:B------:R-:W-:Y:S02]  /*4e80*/  F2FP.BF16.F32.PACK_AB R31, R119, R118 ;  /* 0x00000076771f723e */ /* 0x000fe400000010ff */
[----:B-1----:R-:W-:-:S03]  /*4e90*/  ISETP.NE.AND P0, PT, R0, 0x7, PT ;  /* 0x000000070000780c */ /* 0x002fc60003f05270 */
[----:B------:R2:W-:Y:S01]  /*4ea0*/  STSM.16.M88.4 [R23+0x4000], R28 ;  /* 0x0040001c17007844 */ /* 0x0005e20000000200 */
[----:B------:R-:W-:Y:S01]  /*4eb0*/  @!PT LDS RZ, [RZ] ;  /* 0x00000000fffff984 */ /* 0x000fe20000000800 */
[----:B------:R-:W-:Y:S01]  /*4ec0*/  @!PT LDS RZ, [RZ] ;  /* 0x00000000fffff984 */ /* 0x000fe20000000800 */
[----:B------:R-:W-:Y:S01]  /*4ed0*/  @!PT LDS RZ, [RZ] ;  /* 0x00000000fffff984 */ /* 0x000fe20000000800 */
[----:B------:R1:W-:Y:S06]  /*4ee0*/  MEMBAR.ALL.CTA ;  /* 0x0000000000007992 */ /* 0x0003ec0000008000 */
[----:B-1----:R-:W1:Y:S02]  /*4ef0*/  FENCE.VIEW.ASYNC.S ;  /* 0x00000000000073c6 */ /* 0x002e640000000000 */
[----:B-1----:R-:W-:Y:S06]  /*4f00*/  BAR.ARV 0x1, 0x120 ;  /* 0x0044800000007b1d */ /* 0x002fec0000002000 */
[----:B------:R-:W-:Y:S05]  /*4f10*/  @P0 BRA `(.L_x_30) ;  /* 0x0000000000b40947 */ /* 0x000fea0003800000 */
[----:B------:R-:W-:Y:S01]  /*4f20*/  BAR.SYNC.DEFER_BLOCKING 0x1, 0x120 ;  /* 0x0044800000007b1d */ /* 0x000fe20000010000 */
[----:B------:R-:W-:-:S05]  /*4f30*/  ELECT P0, URZ, PT ;  /* 0x00000000003f782f */ /* 0x000fca0003800000 */
[----:B------:R-:W-:Y:S08]  /*4f40*/  BSSY B0, `(.L_x_30) ;  /* 0x000002a000007945 */ /* 0x000ff00003800000 */
[----:B------:R-:W-:Y:S05]  /*4f50*/  @!P0 BRA `(.L_x_31) ;  /* 0x0000000000a08947 */ /* 0x000fea0003800000 */
[----:B------:R-:W1:Y:S01]  /*4f60*/  S2UR UR10, SR_CTAID.X ;  /* 0x00000000000a79c3 */ /* 0x000e620000002500 */
[----:B------:R-:W-:Y:S01]  /*4f70*/  R2UR UR13, R16 ;  /* 0x00000000100d72ca */ /* 0x000fe200000e0000 */
[----:B------:R-:W-:Y:S01]  /*4f80*/  ULDC.64 UR6, c[0x0][0x198] ;  /* 0x0000660000067ab9 */ /* 0x000fe20000000a00 */
[----:B------:R-:W-:Y:S01]  /*4f90*/  UMOV UR9, URZ ;  /* 0x0000003f00097c82 */ /* 0x000fe20008000000 */
[----:B------:R-:W-:Y:S02]  /*4fa0*/  UIADD3 UR4, UP0, UR6, 0x770, URZ ;  /* 0x0000077006047890 */ /* 0x000fe4000ff1e03f */
[----:B------:R-:W-:Y:S02]  /*4fb0*/  UIADD3 UR6, UP1, UR6, 0x670, URZ ;  /* 0x0000067006067890 */ /* 0x000fe4000ff3e03f */
[----:B------:R-:W3:Y:S01]  /*4fc0*/  S2UR UR11, SR_CTAID.Y ;  /* 0x00000000000b79c3 */ /* 0x000ee20000002600 */
[----:B------:R-:W-:Y:S02]  /*4fd0*/  UIADD3.X UR5, URZ, UR7, URZ, UP0, !UPT ;  /* 0x000000073f057290 */ /* 0x000fe400087fe43f */
[----:B------:R-:W-:Y:S01]  /*4fe0*/  UIADD3.X UR7, URZ, UR7, URZ, UP1, !UPT ;  /* 0x000000073f077290 */ /* 0x000fe20008ffe43f */
[----:B------:R-:W-:-:S02]  /*4ff0*/  UMOV UR41, 0x20 ;  /* 0x0000002000297882 */ /* 0x000fc40000000000 */
[----:B------:R-:W-:Y:S02]  /*5000*/  UIADD3 UR8, UR13, 0x6000, URZ ;  /* 0x000060000d087890 */ /* 0x000fe4000fffe03f */
[----:B------:R-:W2:Y:S01]  /*5010*/  S2UR UR12, SR_CTAID.Z ;  /* 0x00000000000c79c3 */ /* 0x000ea20000002700 */
[----:B------:R-:W-:Y:S02]  /*5020*/  UIADD3 UR40, UR13, 0x8000, URZ ;  /* 0x000080000d287890 */ /* 0x000fe4000fffe03f */
[----:B------:R-:W-:Y:S02]  /*5030*/  UIADD3 UR32, UR13, 0xa000, URZ ;  /* 0x0000a0000d207890 */ /* 0x000fe4000fffe03f */
[----:B------:R-:W-:Y:S02]  /*5040*/  UIADD3 UR24, UR13, 0x2000, URZ ;  /* 0x000020000d187890 */ /* 0x000fe4000fffe03f */
[----:B------:R-:W-:Y:S02]  /*5050*/  UIADD3 UR16, UR13, 0x4000, URZ ;  /* 0x000040000d107890 */ /* 0x000fe4000fffe03f */
[----:B-1----:R-:W-:Y:S01]  /*5060*/  USHF.L.U32 UR10, UR10, 0x7, URZ ;  /* 0x000000070a0a7899 */ /* 0x002fe2000800063f */
[----:B------:R-:W-:Y:S01]  /*5070*/  UMOV UR33, 0x40 ;  /* 0x0000004000217882 */ /* 0x000fe20000000000 */
[----:B------:R-:W-:Y:S01]  /*5080*/  UMOV UR25, 0x20 ;  /* 0x0000002000197882 */ /* 0x000fe20000000000 */
[----:B------:R-:W-:Y:S01]  /*5090*/  UMOV UR17, 0x40 ;  /* 0x0000004000117882 */ /* 0x000fe20000000000 */
[----:B---3--:R-:W-:-:S03]  /*50a0*/  UMOV UR43, UR11 ;  /* 0x0000000b002b7c82 */ /* 0x008fc60008000000 */
[----:B------:R-:W-:Y:S01]  /*50b0*/  UMOV UR42, UR10 ;  /* 0x0000000a002a7c82 */ /* 0x000fe20008000000 */
[----:B------:R-:W-:Y:S01]  /*50c0*/  UMOV UR35, UR11 ;  /* 0x0000000b00237c82 */ /* 0x000fe20008000000 */
[----:B------:R-:W-:Y:S01]  /*50d0*/  UMOV UR34, UR10 ;  /* 0x0000000a00227c82 */ /* 0x000fe20008000000 */
[----:B------:R-:W-:Y:S01]  /*50e0*/  UMOV UR27, UR11 ;  /* 0x0000000b001b7c82 */ /* 0x000fe20008000000 */
[----:B------:R-:W-:Y:S01]  /*50f0*/  UMOV UR26, UR10 ;  /* 0x0000000a001a7c82 */ /* 0x000fe20008000000 */
[----:B------:R-:W-:Y:S01]  /*5100*/  UMOV UR19, UR11 ;  /* 0x0000000b00137c82 */ /* 0x000fe20008000000 */
[----:B------:R-:W-:Y:S01]  /*5110*/  UMOV UR18, UR10 ;  /* 0x0000000a00127c82 */ /* 0x000fe20008000000 */
[----:B--2---:R-:W-:Y:S01]  /*5120*/  UMOV UR44, UR12 ;  /* 0x0000000c002c7c82 */ /* 0x004fe20008000000 */
[----:B------:R-:W-:Y:S01]  /*5130*/  UMOV UR36, UR12 ;  /* 0x0000000c00247c82 */ /* 0x000fe20008000000 */
[----:B------:R1:W-:Y:S01]  /*5140*/  UTMASTG.4D [UR8], [UR4] ;  /* 0x00000008040073b5 */ /* 0x0003e20008018000 */
[----:B------:R-:W-:Y:S01]  /*5150*/  UMOV UR28, UR12 ;  /* 0x0000000c001c7c82 */ /* 0x000fe20008000000 */
[----:B------:R-:W-:Y:S01]  /*5160*/  UMOV UR20, UR12 ;  /* 0x0000000c00147c82 */ /* 0x000fe20008000000 */
[----:B------:R3:W-:Y:S01]  /*5170*/  UTMASTG.4D [UR40], [UR4] ;  /* 0x00000028040073b5 */ /* 0x0007e20008018000 */
[----:B------:R3:W-:Y:S01]  /*5180*/  UTMASTG.4D [UR32], [UR4] ;  /* 0x00000020040073b5 */ /* 0x0007e20008018000 */
[----:B-1----:R-:W-:-:S02]  /*5190*/  UMOV UR8, UR13 ;  /* 0x0000000d00087c82 */ /* 0x002fc40008000000 */
[----:B------:R3:W-:Y:S01]  /*51a0*/  UTMASTG.4D [UR8], [UR6] ;  /* 0x00000008060073b5 */ /* 0x0007e20008018000 */
[----:B------:R3:W-:Y:S01]  /*51b0*/  UTMASTG.4D [UR24], [UR6] ;  /* 0x00000018060073b5 */ /* 0x0007e20008018000 */
[----:B------:R3:W-:Y:S02]  /*51c0*/  UTMASTG.4D [UR16], [UR6] ;  /* 0x00000010060073b5 */ /* 0x0007e40008018000 */
[----:B---3--:R0:W-:Y:S02]  /*51d0*/  UTMACMDFLUSH ;  /* 0x00000000000079b7 */ /* 0x0081e40000000000 */
.L_x_31:
[----:B------:R-:W-:Y:S05]  /*51e0*/  BSYNC B0 ;  /* 0x0000000000007941 */ /* 0x000fea0003800000 */
.L_x_30:
[----:B------:R-:W-:-:S04]  /*51f0*/  DEPBAR.LE SB0, 0x0 ;  /* 0x000080000000791a */ /* 0x000fc80000000000 */
[----:B------:R-:W-:Y:S05]  /*5200*/  EXIT ;  /* 0x000000000000794d */ /* 0x000fea0003800000 */
.L_x_4:
[----:B------:R-:W-:-:S08]  /*5210*/  NOP ;  /* 0x0000000000007918 */ /* 0x000fd00000000000 */
[----:B------:R-:W1:-:S00]  /*5220*/  USETMAXREG.DEALLOC.CTAPOOL 0x18 ;  /* 0x00000018000079c8 */ /* 0x000e4000080e0500 */
[----:B-1----:R-:W-:Y:S01]  /*5230*/  LOP3.LUT R2, R0, 0x3, RZ, 0xc0, !PT ;  /* 0x0000000300027812 */ /* 0x002fe200078ec0ff */
[----:B------:R-:W-:-:S05]  /*5240*/  IMAD.MOV.U32 R0, RZ, RZ, RZ ;  /* 0x000000ffff007224 */ /* 0x000fca00078e00ff */
[----:B------:R-:W1:Y:S02]  /*5250*/  SHFL.IDX PT, R2, R2, RZ, 0x1f ;  /* 0x00001fff02027589 */ /* 0x000e6400000e0000 */
[----:B-1----:R-:W-:-:S13]  /*5260*/  ISETP.NE.AND P0, PT, R2, RZ, PT ;  /* 0x000000ff0200720c */ /* 0x002fda0003f05270 */
[----:B------:R-:W-:Y:S05]  /*5270*/  @!P0 BRA `(.L_x_32) ;  /* 0x0000000800b08947 */ /* 0x000fea0003800000 */
[----:B------:R-:W-:-:S13]  /*5280*/  ISETP.NE.AND P0, PT, R2, 0x1, PT ;  /* 0x000000010200780c */ /* 0x000fda0003f05270 */
[----:B------:R-:W-:Y:S05]  /*5290*/  @P0 EXIT ;  /* 0x000000000000094d */ /* 0x000fea0003800000 */
[----:B------:R-:W1:Y:S02]  /*52a0*/  S2UR UR11, SR_CTAID.Z ;  /* 0x00000000000b79c3 */ /* 0x000e640000002700 */
[----:B-1----:R-:W-:-:S13]  /*52b0*/  ISETP.LE.AND P0, PT, RZ, UR11, PT ;  /* 0x0000000bff007c0c */ /* 0x002fda000bf03270 */
[----:B------:R-:W-:Y:S05]  /*52c0*/  @!P0 EXIT ;  /* 0x000000000000894d */ /* 0x000fea0003800000 */
[----:B------:R-:W1:Y:S01]  /*52d0*/  S2UR UR7, SR_CTAID.Y ;  /* 0x00000000000779c3 */ /* 0x000e620000002600 */
[----:B------:R-:W-:Y:S01]  /*52e0*/  ULDC.64 UR8, c[0x0][0x2d8] ;  /* 0x0000b60000087ab9 */ /* 0x000fe20000000a00 */
[----:B------:R-:W-:-:S06]  /*52f0*/  ELECT P0, URZ, PT ;  /* 0x00000000003f782f */ /* 0x000fcc0003800000 */
[----:B------:R-:W2:Y:S01]  /*5300*/  LDC R2, c[0x0][0x280] ;  /* 0x0000a000ff027b82 */ /* 0x000ea20000000800 */
[----:B-1----:R-:W-:-:S04]  /*5310*/  USHF.R.S32.HI UR4, URZ, 0x1f, UR7 ;  /* 0x0000001f3f047899 */ /* 0x002fc80008011407 */
[----:B------:R-:W-:Y:S02]  /*5320*/  UIMAD UR6, UR4, UR8, URZ ;  /* 0x00000008040672a4 */ /* 0x000fe4000f8e023f */
[----:B------:R-:W-:Y:S01]  /*5330*/  UIMAD.WIDE.U32 UR4, UR7, UR8, URZ ;  /* 0x00000008070472a5 */ /* 0x000fe2000f8e003f */
[----:B--2---:R-:W-:Y:S01]  /*5340*/  ISETP.GE.AND P1, PT, R2, 0x1, PT ;  /* 0x000000010200780c */ /* 0x004fe20003f26270 */
[----:B------:R-:W-:Y:S02]  /*5350*/  UIMAD UR7, UR7, UR9, UR6 ;  /* 0x00000009070772a4 */ /* 0x000fe4000f8e0206 */
[----:B------:R-:W-:Y:S01]  /*5360*/  USHF.R.S32.HI UR6, URZ, 0x1f, UR11 ;  /* 0x0000001f3f067899 */ /* 0x000fe2000801140b */
[----:B------:R-:W-:Y:S01]  /*5370*/  ULDC.64 UR8, c[0x0][0x2e0] ;  /* 0x0000b80000087ab9 */ /* 0x000fe20000000a00 */
[----:B------:R-:W-:Y:S02]  /*5380*/  UIADD3 UR5, UR5, UR7, URZ ;  /* 0x0000000705057290 */ /* 0x000fe4000fffe03f */
[----:B------:R-:W-:-:S04]  /*5390*/  UIMAD UR6, UR6, UR8, URZ ;  /* 0x00000008060672a4 */ /* 0x000fc8000f8e023f */
[----:B------:R-:W-:Y:S02]  /*53a0*/  UIMAD UR10, UR11, UR9, UR6 ;  /* 0x000000090b0a72a4 */ /* 0x000fe4000f8e0206 */
[----:B------:R-:W-:Y:S01]  /*53b0*/  UIMAD.WIDE.U32 UR6, UR11, UR8, UR4 ;  /* 0x000000080b0672a5 */ /* 0x000fe2000f8e0004 */
[----:B------:R-:W-:Y:S11]  /*53c0*/  @!P1 EXIT ;  /* 0x000000000000994d */ /* 0x000ff60003800000 */
[C---:B------:R-:W-:Y:S01]  /*53d0*/  VIADD R0, R2.reuse, 0x3f ;  /* 0x0000003f02007836 */ /* 0x040fe20000000000 */
[----:B------:R-:W-:Y:S01]  /*53e0*/  ISETP.GE.AND P1, PT, R2, 0x41, PT ;  /* 0x000000410200780c */ /* 0x000fe20003f26270 */
[----:B------:R-:W-:Y:S01]  /*53f0*/  UIADD3 UR10, UR7, UR10, URZ ;  /* 0x0000000a070a7290 */ /* 0x000fe2000fffe03f */
[----:B------:R-:W-:Y:S02]  /*5400*/  UMOV UR4, URZ ;  /* 0x0000003f00047c82 */ /* 0x000fe40008000000 */
[----:B------:R-:W-:-:S04]  /*5410*/  SHF.R.S32.HI R3, RZ, 0x1f, R0 ;  /* 0x0000001fff037819 */ /* 0x000fc80000011400 */
[----:B------:R-:W-:-:S04]  /*5420*/  LEA.HI R3, R3, R0, RZ, 0x6 ;  /* 0x0000000003037211 */ /* 0x000fc800078f30ff */
[----:B------:R-:W-:-:S04]  /*5430*/  SHF.R.S32.HI R0, RZ, 0x6, R3 ;  /* 0x00000006ff007819 */ /* 0x000fc80000011403 */
[----:B------:R-:W-:-:S04]  /*5440*/  VIMNMX R0, R0, 0x1, !PT ;  /* 0x0000000100007848 */ /* 0x000fc80007fe0100 */
[----:B------:R-:W-:Y:S01]  /*5450*/  LOP3.LUT R3, R0, 0x1, RZ, 0xc0, !PT ;  /* 0x0000000100037812 */ /* 0x000fe200078ec0ff */
[----:B------:R-:W-:Y:S06]  /*5460*/  @!P1 BRA `(.L_x_33) ;  /* 0x0000000400789947 */ /* 0x000fec0003800000 */
[----:B------:R-:W-:Y:S01]  /*5470*/  ULDC.64 UR16, c[0x0][0x2c0] ;  /* 0x0000b00000107ab9 */ /* 0x000fe20000000a00 */
[----:B------:R-:W-:Y:S01]  /*5480*/  IMAD.IADD R0, R0, 0x1, -R3 ;  /* 0x0000000100007824 */ /* 0x000fe200078e0a03 */
[----:B------:R-:W-:Y:S01]  /*5490*/  ULEA UR16, UP0, UR6, UR16, 0x2 ;  /* 0x0000001006107291 */ /* 0x000fe2000f80103f */
[----:B------:R-:W-:Y:S01]  /*54a0*/  UMOV UR4, URZ ;  /* 0x0000003f00047c82 */ /* 0x000fe20008000000 */
[----:B------:R-:W-:Y:S02]  /*54b0*/  UMOV UR5, URZ ;  /* 0x0000003f00057c82 */ /* 0x000fe40008000000 */
[----:B------:R-:W-:Y:S02]  /*54c0*/  ULEA.HI.X UR17, UR6, UR17, UR10, 0x2, UP0 ;  /* 0x0000001106117291 */ /* 0x000fe400080f140a */
[----:B------:R-:W-:Y:S02]  /*54d0*/  UIADD3 UR12, UP0, UR16, 0x3000, URZ ;  /* 0x00003000100c7890 */ /* 0x000fe4000ff1e03f */
[----:B------:R-:W-:-:S02]  /*54e0*/  UIADD3 UR14, UP1, UR16, 0x6000, URZ ;  /* 0x00006000100e7890 */ /* 0x000fc4000ff3e03f */
[----:B------:R-:W-:Y:S02]  /*54f0*/  UIADD3 UR16, UP2, UR16, 0x9000, URZ ;  /* 0x0000900010107890 */ /* 0x000fe4000ff5e03f */
[----:B------:R-:W-:Y:S02]  /*5500*/  UIADD3.X UR13, URZ, UR17, URZ, UP0, !UPT ;  /* 0x000000113f0d7290 */ /* 0x000fe400087fe43f */
[----:B------:R-:W-:Y:S02]  /*5510*/  UIADD3.X UR15, URZ, UR17, URZ, UP1, !UPT ;  /* 0x000000113f0f7290 */ /* 0x000fe40008ffe43f */
[----:B------:R-:W-:Y:S01]  /*5520*/  UIADD3.X UR17, URZ, UR17, URZ, UP2, !UPT ;  /* 0x000000113f117290 */ /* 0x000fe200097fe43f */
[----:B------:R-:W-:-:S11]  /*5530*/  ULDC.64 UR20, c[0x0][0x2c0] ;  /* 0x0000b00000147ab9 */ /* 0x000fd60000000a00 */
.L_x_46:
[----:B------:R-:W-:Y:S01]  /*5540*/  UIMAD UR8, UR4, 0x3000, URZ ;  /* 0x00003000040878a4 */ /* 0x000fe2000f8e023f */
[----:B------:R-:W-:Y:S01]  /*5550*/  BAR.SYNC.DEFER_BLOCKING 0xd, 0xa0 ;  /* 0x0342800000007b1d */ /* 0x000fe20000010000 */
[----:B------:R-:W-:Y:S02]  /*5560*/  UIMAD UR11, UR5, 0x1800, URZ ;  /* 0x00001800050b78a4 */ /* 0x000fe4000f8e023f */
[----:B------:R-:W-:Y:S02]  /*5570*/  UIMAD.WIDE UR24, UR8, 0x4, UR12 ;  /* 0x00000004081878a5 */ /* 0x000fe4000f8e020c */
[----:B------:R-:W-:Y:S01]  /*5580*/  UIMAD.WIDE UR22, UR8, 0x4, UR14 ;  /* 0x00000004081678a5 */ /* 0x000fe2000f8e020e */
[----:B------:R-:W-:Y:S01]  /*5590*/  BSSY B0, `(.L_x_34) ;  /* 0x0000010000007945 */ /* 0x000fe20003800000 */
[----:B------:R-:W-:-:S03]  /*55a0*/  UIMAD.WIDE UR8, UR8, 0x4, UR16 ;  /* 0x00000004080878a5 */ /* 0x000fc6000f8e0210 */
[----:B------:R-:W-:Y:S09]  /*55b0*/  @!P0 BRA `(.L_x_35) ;  /* 0x0000000000348947 */ /* 0x000ff20003800000 */
[----:B------:R-:W1:Y:S01]  /*55c0*/  S2UR UR19, SR_CgaCtaId ;  /* 0x00000000001379c3 */ /* 0x000e620000008800 */
[----:B------:R-:W-:Y:S01]  /*55d0*/  UIADD3 UR26, UP0, UR11, UR6, URZ ;  /* 0x000000060b1a7290 */ /* 0x000fe2000ff1e03f */
[----:B------:R-:W-:-:S03]  /*55e0*/  UMOV UR18, 0x400 ;  /* 0x0000040000127882 */ /* 0x000fc60000000000 */
[----:B------:R-:W-:Y:S02]  /*55f0*/  ULEA.HI.X.SX32 UR27, UR11, UR10, 0x1, UP0 ;  /* 0x0000000a0b1b7291 */ /* 0x000fe400080f0e3f */
[----:B------:R-:W-:-:S04]  /*5600*/  ULEA UR28, UP0, UR26, UR20, 0x2 ;  /* 0x000000141a1c7291 */ /* 0x000fc8000f80103f */
[----:B------:R-:W-:-:S03]  /*5610*/  ULEA.HI.X UR29, UR26, UR21, UR27, 0x2, UP0 ;  /* 0x000000151a1d7291 */ /* 0x000fc600080f141b */
[----:B------:R-:W-:Y:S01]  /*5620*/  UMOV UR26, 0x0 ;  /* 0x00000000001a7882 */ /* 0x000fe20000000000 */
[----:B------:R-:W-:Y:S01]  /*5630*/  UMOV UR27, 0x14f00000 ;  /* 0x14f00000001b7882 */ /* 0x000fe20000000000 */
[----:B-1----:R-:W-:-:S03]  /*5640*/  ULEA UR18, UR19, UR18, 0x18 ;  /* 0x0000001213127291 */ /* 0x002fc6000f8ec03f */
[----:B------:R-:W-:Y:S01]  /*5650*/  UMOV UR19, 0x300 ;  /* 0x0000030000137882 */ /* 0x000fe20000000000 */
[----:B------:R-:W-:-:S09]  /*5660*/  UIADD3 UR18, UR18, 0xc000, URZ ;  /* 0x0000c00012127890 */ /* 0x000fd2000fffe03f */
[----:B------:R1:W-:Y:S02]  /*5670*/  UBLKRED.G.S.ADD.F32.RN [UR28], [UR18], UR19, desc[UR26] ;  /* 0x00001a1c120073bb */ /* 0x0003e400080a1413 */
[----:B-1----:R0:W-:Y:S02]  /*5680*/  UTMACMDFLUSH ;  /* 0x00000000000079b7 */ /* 0x0021e40000000000 */
.L_x_35:
[----:B------:R-:W-:Y:S05]  /*5690*/  BSYNC B0 ;  /* 0x0000000000007941 */ /* 0x000fea0003800000 */
.L_x_34:
[----:B------:R-:W-:Y:S06]  /*56a0*/  BAR.SYNC.DEFER_BLOCKING 0xe, 0xa0 ;  /* 0x0382800000007b1d */ /* 0x000fec0000010000 */
[----:B------:R-:W-:Y:S04]  /*56b0*/  BSSY B0, `(.L_x_36) ;  /* 0x000000c000007945 */ /* 0x000fe80003800000 */
[----:B------:R-:W-:Y:S05]  /*56c0*/  @!P0 BRA `(.L_x_37) ;  /* 0x0000000000288947 */ /* 0x000fea0003800000 */
[----:B------:R-:W1:Y:S01]  /*56d0*/  S2UR UR19, SR_CgaCtaId ;  /* 0x00000000001379c3 */ /* 0x000e620000008800 */
[----:B------:R-:W-:Y:S01]  /*56e0*/  UMOV UR18, 0x400 ;  /* 0x0000040000127882 */ /* 0x000fe20000000000 */
[----:B------:R-:W-:Y:S01]  /*56f0*/  UMOV UR26, 0x0 ;  /* 0x00000000001a7882 */ /* 0x000fe20000000000 */
[----:B------:R-:W-:Y:S01]  /*5700*/  UMOV UR27, 0x14f00000 ;  /* 0x14f00000001b7882 */ /* 0x000fe20000000000 */
[----:B-1----:R-:W-:-:S03]  /*5710*/  ULEA UR18, UR19, UR18, 0x18 ;  /* 0x0000001213127291 */ /* 0x002fc6000f8ec03f */
[----:B------:R-:W-:Y:S01]  /*5720*/  UMOV UR19, 0x300 ;  /* 0x0000030000137882 */ /* 0x000fe20000000000 */
[----:B------:R-:W-:-:S09]  /*5730*/  UIADD3 UR18, UR18, 0xf000, URZ ;  /* 0x0000f00012127890 */ /* 0x000fd2000fffe03f */
[----:B------:R1:W-:Y:S01]  /*5740*/  UBLKRED.G.S.ADD.F32.RN [UR24], [UR18], UR19, desc[UR26] ;  /* 0x00001a18120073bb */ /* 0x0003e200080a1413 */
[----:B------:R0:W-:Y:S01]  /*5750*/  UTMACMDFLUSH ;  /* 0x00000000000079b7 */ /* 0x0001e20000000000 */
[----:B-1----:R-:W-:-:S04]  /*5760*/  DEPBAR.LE SB0, 0x1 ;  /* 0x000080400000791a */ /* 0x002fc80000000000 */
.L_x_37:
[----:B------:R-:W-:Y:S05]  /*5770*/  BSYNC B0 ;  /* 0x0000000000007941 */ /* 0x000fea0003800000 */
.L_x_36:
[----:B------:R-:W-:Y:S06]  /*5780*/  BAR.ARV 0xa, 0xa0 ;  /* 0x0282800000007b1d */ /* 0x000fec0000002000 */
[----:B------:R-:W-:Y:S04]  /*5790*/  BSSY B0, `(.L_x_38) ;  /* 0x0000003000007945 */ /* 0x000fe80003800000 */
[----:B------:R-:W-:Y:S05]  /*57a0*/  @!P0 BRA `(.L_x_39) ;  /* 0x0000000000048947 */ /* 0x000fea0003800000 */
[----:B------:R-:W-:-:S04]  /*57b0*/  DEPBAR.LE SB0, 0x0 ;  /* 0x000080000000791a */ /* 0x000fc80000000000 */
.L_x_39:
[----:B------:R-:W-:Y:S05]  /*57c0*/  BSYNC B0 ;  /* 0x0000000000007941 */ /* 0x000fea0003800000 */
.L_x_38:
[----:B------:R-:W-:Y:S06]  /*57d0*/  BAR.ARV 0xb, 0xa0 ;  /* 0x02c2800000007b1d */ /* 0x000fec0000002000 */
[----:B------:R-:W-:Y:S02]  /*57e0*/  BSSY B0, `(.L_x_40) ;  /* 0x000000c000007945 */ /* 0x000fe40003800000 */
[----:B------:R-:W-:Y:S06]  /*57f0*/  BAR.SYNC.DEFER_BLOCKING 0xd, 0xa0 ;  /* 0x0342800000007b1d */ /* 0x000fec0000010000 */
        /* <DEDUP_REMOVED lines=8> */
[----:B------:R1:W-:Y:S02]  /*5880*/  UBLKRED.G.S.ADD.F32.RN [UR22], [UR18], UR19, desc[UR24] ;  /* 0x00001816120073bb */ /* 0x0003e400080a1413 */
[----:B-1----:R0:W-:Y:S02]  /*5890*/  UTMACMDFLUSH ;  /* 0x00000000000079b7 */ /* 0x0021e40000000000 */
.L_x_41:
[----:B------:R-:W-:Y:S05]  /*58a0*/  BSYNC B0 ;  /* 0x0000000000007941 */ /* 0x000fea0003800000 */
.L_x_40:
        /* <DEDUP_REMOVED lines=13> */
.L_x_43:
[----:B------:R-:W-:Y:S05]  /*5980*/  BSYNC B0 ;  /* 0x0000000000007941 */ /* 0x000fea0003800000 */
.L_x_42:
[----:B------:R-:W-:Y:S01]  /*5990*/  VIADD R0, R0, 0xfffffffe ;  /* 0xfffffffe00007836 */ /* 0x000fe20000000000 */
[----:B------:R-:W-:Y:S06]  /*59a0*/  BAR.ARV 0xa, 0xa0 ;  /* 0x0282800000007b1d */ /* 0x000fec0000002000 */
[----:B------:R-:W-:Y:S01]  /*59b0*/  BSSY B0, `(.L_x_44) ;  /* 0x0000004000007945 */ /* 0x000fe20003800000 */
[----:B------:R-:W-:-:S03]  /*59c0*/  ISETP.NE.AND P1, PT, R0, RZ, PT ;  /* 0x000000ff0000720c */ /* 0x000fc60003f25270 */
[----:B------:R-:W-:Y:S10]  /*59d0*/  @!P0 BRA `(.L_x_45) ;  /* 0x0000000000048947 */ /* 0x000ff40003800000 */
[----:B------:R-:W-:-:S04]  /*59e0*/  DEPBAR.LE SB0, 0x0 ;  /* 0x000080000000791a */ /* 0x000fc80000000000 */
.L_x_45:
[----:B------:R-:W-:Y:S05]  /*59f0*/  BSYNC B0 ;  /* 0x0000000000007941 */ /* 0x000fea0003800000 */
.L_x_44:
[----:B------:R-:W-:Y:S06]  /*5a00*/  BAR.ARV 0xb, 0xa0 ;  /* 0x02c2800000007b1d */ /* 0x000fec0000002000 */
[----:B------:R-:W-:Y:S02]  /*5a10*/  UIADD3 UR5, UR5, 0x2, URZ ;  /* 0x0000000205057890 */ /* 0x000fe4000fffe03f */
[----:B------:R-:W-:Y:S01]  /*5a20*/  UIADD3 UR4, UR4, 0x1, URZ ;  /* 0x0000000104047890 */ /* 0x000fe2000fffe03f */
[----:B------:R-:W-:Y:S11]  /*5a30*/  @P1 BRA `(.L_x_46) ;  /* 0xfffffff800c01947 */ /* 0x000ff6000383ffff */
[----:B------:R-:W-:-:S12]  /*5a40*/  UIADD3 UR4, UR11, 0x3000, URZ ;  /* 0x000030000b047890 */ /* 0x000fd8000fffe03f */
.L_x_33:
[----:B------:R-:W-:-:S13]  /*5a50*/  ISETP.NE.AND P1, PT, R3, RZ, PT ;  /* 0x000000ff0300720c */ /* 0x000fda0003f25270 */
[----:B------:R-:W-:Y:S05]  /*5a60*/  @!P1 EXIT ;  /* 0x000000000000994d */ /* 0x000fea0003800000 */
[----:B------:R-:W-:Y:S06]  /*5a70*/  BAR.SYNC.DEFER_BLOCKING 0xd, 0xa0 ;  /* 0x0342800000007b1d */ /* 0x000fec0000010000 */
[----:B------:R-:W-:Y:S04]  /*5a80*/  BSSY B0, `(.L_x_47) ;  /* 0x0000010000007945 */ /* 0x000fe80003800000 */
[----:B------:R-:W-:Y:S05]  /*5a90*/  @!P0 BRA `(.L_x_48) ;  /* 0x0000000000388947 */ /* 0x000fea0003800000 */
[----:B------:R-:W1:Y:S01]  /*5aa0*/  S2UR UR11, SR_CgaCtaId ;  /* 0x00000000000b79c3 */ /* 0x000e620000008800 */
[----:B------:R-:W-:Y:S01]  /*5ab0*/  UIADD3 UR12, UP0, UR4, UR6, URZ ;  /* 0x00000006040c7290 */ /* 0x000fe2000ff1e03f */
[----:B------:R-:W-:Y:S01]  /*5ac0*/  UMOV UR5, 0x400 ;  /* 0x0000040000057882 */ /* 0x000fe20000000000 */
[----:B------:R-:W-:Y:S02]  /*5ad0*/  ULDC.64 UR8, c[0x0][0x2c0] ;  /* 0x0000b00000087ab9 */ /* 0x000fe40000000a00 */
        /* <DEDUP_REMOVED lines=10> */
.L_x_48:
[----:B------:R-:W-:Y:S05]  /*5b80*/  BSYNC B0 ;  /* 0x0000000000007941 */ /* 0x000fea0003800000 */
.L_x_47:
[----:B------:R-:W-:Y:S06]  /*5b90*/  BAR.SYNC.DEFER_BLOCKING 0xe, 0xa0 ;  /* 0x0382800000007b1d */ /* 0x000fec0000010000 */
[----:B------:R-:W-:Y:S04]  /*5ba0*/  BSSY B0, `(.L_x_49) ;  /* 0x0000012000007945 */ /* 0x000fe80003800000 */
[----:B------:R-:W-:Y:S05]  /*5bb0*/  @!P0 BRA `(.L_x_50) ;  /* 0x0000000000408947 */ /* 0x000fea0003800000 */
[----:B------:R-:W1:Y:S01]  /*5bc0*/  S2UR UR12, SR_CgaCtaId ;  /* 0x00000000000c79c3 */ /* 0x000e620000008800 */
[----:B------:R-:W-:Y:S01]  /*5bd0*/  UIADD3 UR5, UR4, 0xc00, URZ ;  /* 0x00000c0004057890 */ /* 0x000fe2000fffe03f */
[----:B------:R-:W-:Y:S01]  /*5be0*/  UMOV UR11, 0x400 ;  /* 0x00000400000b7882 */ /* 0x000fe20000000000 */
[----:B------:R-:W-:Y:S02]  /*5bf0*/  ULDC.64 UR8, c[0x0][0x2c0] ;  /* 0x0000b00000087ab9 */ /* 0x000fe40000000a00 */
[----:B------:R-:W-:-:S04]  /*5c00*/  UIADD3 UR13, UP0, UR5, UR6, URZ ;  /* 0x00000006050d7290 */ /* 0x000fc8000ff1e03f */
        /* <DEDUP_REMOVED lines=11> */
.L_x_50:
[----:B------:R-:W-:Y:S05]  /*5cc0*/  BSYNC B0 ;  /* 0x0000000000007941 */ /* 0x000fea0003800000 */
.L_x_49:
[----:B------:R-:W-:Y:S06]  /*5cd0*/  BAR.ARV 0xa, 0xa0 ;  /* 0x0282800000007b1d */ /* 0x000fec0000002000 */
[----:B------:R-:W-:Y:S04]  /*5ce0*/  BSSY B0, `(.L_x_51) ;  /* 0x0000003000007945 */ /* 0x000fe80003800000 */
[----:B------:R-:W-:Y:S05]  /*5cf0*/  @!P0 BRA `(.L_x_52) ;  /* 0x0000000000048947 */ /* 0x000fea0003800000 */
[----:B------:R-:W-:-:S04]  /*5d00*/  DEPBAR.LE SB0, 0x0 ;  /* 0x000080000000791a */ /* 0x000fc80000000000 */
.L_x_52:
[----:B------:R-:W-:Y:S05]  /*5d10*/  BSYNC B0 ;  /* 0x0000000000007941 */ /* 0x000fea0003800000 */
.L_x_51:
[----:B------:R-:W-:Y:S06]  /*5d20*/  BAR.ARV 0xb, 0xa0 ;  /* 0x02c2800000007b1d */ /* 0x000fec0000002000 */
[----:B------:R-:W-:Y:S05]  /*5d30*/  EXIT ;  /* 0x000000000000794d */ /* 0x000fea0003800000 */
.L_x_32:
[----:B------:R-:W1:Y:S01]  /*5d40*/  S2UR UR21, SR_CTAID.Z ;  /* 0x00000000001579c3 */ /* 0x000e620000002700 */
[----:B------:R-:W-:Y:S01]  /*5d50*/  IMAD.MOV.U32 R9, RZ, RZ, 0x1 ;  /* 0x00000001ff097424 */ /* 0x000fe200078e00ff */
[----:B-1----:R-:W-:-:S13]  /*5d60*/  ISETP.LE.AND P0, PT, RZ, UR21, PT ;  /* 0x00000015ff007c0c */ /* 0x002fda000bf03270 */
[----:B------:R-:W-:Y:S05]  /*5d70*/  @!P0 BRA `(.L_x_53) ;  /* 0x00000020000c8947 */ /* 0x000fea0003800000 */
[----:B------:R-:W1:Y:S01]  /*5d80*/  S2UR UR20, SR_CTAID.Y ;  /* 0x00000000001479c3 */ /* 0x000e620000002600 */
[----:B------:R-:W-:Y:S01]  /*5d90*/  ULDC.64 UR6, c[0x0][0x718] ;  /* 0x0001c60000067ab9 */ /* 0x000fe20000000a00 */
[----:B------:R-:W-:Y:S01]  /*5da0*/  ULDC.64 UR10, c[0x0][0x730] ;  /* 0x0001cc00000a7ab9 */ /* 0x000fe20000000a00 */
[----:B------:R-:W-:Y:S01]  /*5db0*/  ULDC.64 UR12, c[0x0][0x720] ;  /* 0x0001c800000c7ab9 */ /* 0x000fe20000000a00 */
[----:B------:R-:W-:Y:S01]  /*5dc0*/  ULDC.64 UR14, c[0x0][0x738] ;  /* 0x0001ce00000e7ab9 */ /* 0x000fe20000000a00 */
[----:B------:R-:W-:Y:S01]  /*5dd0*/  ELECT P0, URZ, PT ;  /* 0x00000000003f782f */ /* 0x000fe20003800000 */
[----:B------:R-:W-:Y:S01]  /*5de0*/  BSSY B0, `(.L_x_53) ;  /* 0x00001fc000007945 */ /* 0x000fe20003800000 */
[----:B------:R-:W-:Y:S01]  /*5df0*/  IMAD.MOV.U32 R0, RZ, RZ, RZ ;  /* 0x000000ffff007224 */ /* 0x000fe200078e00ff */
[----:B-1----:R-:W-:Y:S02]  /*5e00*/  USHF.R.S32.HI UR9, URZ, 0x1f, UR20 ;  /* 0x0000001f3f097899 */ /* 0x002fe40008011414 */
[----:B------:R-:W-:-:S02]  /*5e10*/  UIMAD.WIDE.U32 UR4, UR20, UR6, URZ ;  /* 0x00000006140472a5 */ /* 0x000fc4000f8e003f */
[----:B------:R-:W-:Y:S02]  /*5e20*/  UIMAD UR6, UR9, UR6, URZ ;  /* 0x00000006090672a4 */ /* 0x000fe4000f8e023f */
[----:B------:R-:W-:Y:S02]  /*5e30*/  UIMAD UR9, UR9, UR10, URZ ;  /* 0x0000000a090972a4 */ /* 0x000fe4000f8e023f */
[----:B------:R-:W-:Y:S02]  /*5e40*/  UIMAD UR8, UR20, UR7, UR6 ;  /* 0x00000007140872a4 */ /* 0x000fe4000f8e0206 */
[----:B------:R-:W-:Y:S02]  /*5e50*/  UIMAD.WIDE.U32 UR6, UR20, UR10, URZ ;  /* 0x0000000a140672a5 */ /* 0x000fe4000f8e003f */
[----:B------:R-:W-:Y:S02]  /*5e60*/  UIMAD UR10, UR20, UR11, UR9 ;  /* 0x0000000b140a72a4 */ /* 0x000fe4000f8e0209 */
[----:B------:R-:W-:Y:S01]  /*5e70*/  USHF.R.S32.HI UR11, URZ, 0x1f, UR21 ;  /* 0x0000001f3f0b7899 */ /* 0x000fe20008011415 */
[----:B------:R-:W-:Y:S01]  /*5e80*/  ULDC UR9, c[0x0][0x2e8] ;  /* 0x0000ba0000097ab9 */ /* 0x000fe20000000800 */
[----:B------:R-:W-:-:S02]  /*5e90*/  UIADD3 UR5, UR5, UR8, URZ ;  /* 0x0000000805057290 */ /* 0x000fc4000fffe03f */
[----:B------:R-:W-:Y:S02]  /*5ea0*/  UISETP.NE.AND UP0, UPT, UR9, 0x1, UPT ;  /* 0x000000010900788c */ /* 0x000fe4000bf05270 */
[----:B------:R-:W-:Y:S02]  /*5eb0*/  UIMAD UR9, UR11, UR12, URZ ;  /* 0x0000000c0b0972a4 */ /* 0x000fe4000f8e023f */
[----:B------:R-:W-:Y:S02]  /*5ec0*/  UIADD3 UR7, UR7, UR10, URZ ;  /* 0x0000000a07077290 */ /* 0x000fe4000fffe03f */
[----:B------:R-:W-:Y:S02]  /*5ed0*/  UIMAD UR11, UR11, UR14, URZ ;  /* 0x0000000e0b0b72a4 */ /* 0x000fe4000f8e023f */
[----:B------:R-:W-:Y:S02]  /*5ee0*/  UIMAD UR10, UR21, UR13, UR9 ;  /* 0x0000000d150a72a4 */ /* 0x000fe4000f8e0209 */
[----:B------:R-:W-:-:S02]  /*5ef0*/  UIMAD.WIDE.U32 UR8, UR21, UR12, UR4 ;  /* 0x0000000c150872a5 */ /* 0x000fc4000f8e0004 */
[----:B------:R-:W-:Y:S02]  /*5f00*/  UIMAD UR4, UR21, UR15, UR11 ;  /* 0x0000000f150472a4 */ /* 0x000fe4000f8e020b */
[----:B------:R-:W-:Y:S02]  /*5f10*/  UIMAD.WIDE.U32 UR6, UR21, UR14, UR6 ;  /* 0x0000000e150672a5 */ /* 0x000fe4000f8e0006 */
[----:B------:R-:W-:Y:S01]  /*5f20*/  UIADD3 UR5, UR9, UR10, URZ ;  /* 0x0000000a09057290 */ /* 0x000fe2000fffe03f */
[----:B------:R-:W-:Y:S01]  /*5f30*/  ULDC.64 UR14, c[0x0][0x700] ;  /* 0x0001c000000e7ab9 */ /* 0x000fe20000000a00 */
[----:B------:R-:W-:Y:S01]  /*5f40*/  @UP0 ULDC UR11, c[0x0][0x2ec] ;  /* 0x0000bb00000b0ab9 */ /* 0x000fe20000000800 */
[----:B------:R-:W-:Y:S02]  /*5f50*/  ULEA UR14, UP1, UR8, UR14, 0x2 ;  /* 0x0000000e080e7291 */ /* 0x000fe4000f82103f */
[----:B------:R-:W-:Y:S02]  /*5f60*/  UIMAD.WIDE.U32 UR10, UR20, UR11, URZ ;  /* 0x0000000b140a72a5 */ /* 0x000fe4000f8e003f */
[----:B------:R-:W-:Y:S01]  /*5f70*/  ULEA.HI.X UR15, UR8, UR15, UR5, 0x2, UP1 ;  /* 0x0000000f080f7291 */ /* 0x000fe200088f1405 */
[----:B------:R-:W-:-:S02]  /*5f80*/  UMOV UR12, UR20 ;  /* 0x00000014000c7c82 */ /* 0x000fc40008000000 */
[----:B------:R-:W-:Y:S02]  /*5f90*/  @UP0 ULDC UR5, c[0x0][0x2f0] ;  /* 0x0000bc0000050ab9 */ /* 0x000fe40000000800 */
[----:B------:R-:W-:Y:S01]  /*5fa0*/  @UP0 USHF.R.U32.HI UR12, URZ, UR5, UR11 ;  /* 0x000000053f0c0299 */ /* 0x000fe2000801160b */
[----:B------:R-:W-:Y:S11]  /*5fb0*/  @!P0 BRA `(.L_x_54) ;  /* 0x0000001c00788947 */ /* 0x000ff60003800000 */
[----:B------:R-:W1:Y:S01]  /*5fc0*/  S2R R3, SR_CgaCtaId ;  /* 0x0000000000037919 */ /* 0x000e620000008800 */
[----:B------:R-:W-:Y:S01]  /*5fd0*/  MOV R0, 0x400 ;  /* 0x0000040000007802 */ /* 0x000fe20000000f00 */
[----:B------:R-:W-:-:S03]  /*5fe0*/  IMAD.MOV.U32 R2, RZ, RZ, 0x1 ;  /* 0x00000001ff027424 */ /* 0x000fc600078e00ff */
[----:B-1----:R-:W-:Y:S02]  /*5ff0*/  LEA R0, R3, R0, 0x18 ;  /* 0x0000000003007211 */ /* 0x002fe400078ec0ff */
[----:B------:R-:W-:Y:S02]  /*6000*/  SHF.L.U32 R3, R2, 0x1f, RZ ;  /* 0x0000001f02037819 */ /* 0x000fe400000006ff */
[----:B------:R-:W1:Y:S02]  /*6010*/  S2R R2, SR_CTAID.X ;  /* 0x0000000000027919 */ /* 0x000e640000002500 */
[----:B------:R-:W2:Y:S02]  /*6020*/  SYNCS.PHASECHK.TRANS64.TRYWAIT P0, [R0+URZ+0x26820], R3 ;  /* 0x02682003000075a7 */ /* 0x000ea4000800017f */
[----:B-12---:R-:W-:Y:S05]  /*6030*/  @!P0 BRA `(.L_x_55) ;  /* 0x0000002000608947 */ /* 0x006fea0003800000 */
.L_x_85:
[----:B------:R-:W2:Y:S01]  /*6040*/  S2R R4, SR_TID.X ;  /* 0x0000000000047919 */ /* 0x000ea20000002100 */
[----:B------:R-:W-:Y:S01]  /*6050*/  IMAD.U32 R8, RZ, RZ, UR7 ;  /* 0x00000007ff087e24 */ /* 0x000fe2000f8e00ff */
[----:B------:R-:W-:Y:S01]  /*6060*/  SHF.L.U32 R2, R2, 0x7, RZ ;  /* 0x0000000702027819 */ /* 0x000fe200000006ff */
[----:B------:R-:W-:Y:S02]  /*6070*/  IMAD.MOV.U32 R9, RZ, RZ, 0x1 ;  /* 0x00000001ff097424 */ /* 0x000fe400078e00ff */
[----:B------:R-:W-:Y:S01]  /*6080*/  VIADD R8, R8, UR4 ;  /* 0x0000000408087c36 */ /* 0x000fe20008000000 */
[----:B--2---:R-:W-:-:S04]  /*6090*/  LOP3.LUT R4, R4, 0x7f, RZ, 0xc0, !PT ;  /* 0x0000007f04047812 */ /* 0x004fc800078ec0ff */
[----:B------:R-:W-:-:S13]  /*60a0*/  ISETP.NE.AND P0, PT, R4, RZ, PT ;  /* 0x000000ff0400720c */ /* 0x000fda0003f05270 */
[----:B------:R-:W-:Y:S05]  /*60b0*/  @P0 BRA `(.L_x_56) ;  /* 0x0000000000180947 */ /* 0x000fea0003800000 */
[----:B------:R-:W2:Y:S01]  /*60c0*/  S2R R4, SR_TID.X ;  /* 0x0000000000047919 */ /* 0x000ea20000002100 */
[----:B-1----:R-:W-:-:S04]  /*60d0*/  IMAD.MOV.U32 R3, RZ, RZ, 0x3100 ;  /* 0x00003100ff037424 */ /* 0x002fc800078e00ff */
[----:B------:R3:W-:Y:S01]  /*60e0*/  SYNCS.ARRIVE.TRANS64 RZ, [R0+URZ+0x26810], R3 ;  /* 0x0268100300ff79a7 */ /* 0x0007e2000800003f */
[----:B--2---:R-:W-:-:S13]  /*60f0*/  LOP3.LUT P1, RZ, R4, 0x1f, RZ, 0xc0, !PT ;  /* 0x0000001f04ff7812 */ /* 0x004fda000782c0ff */
[----:B---3--:R-:W-:Y:S05]  /*6100*/  @!P1 BRA `(.L_x_56) ;  /* 0x0000000000049947 */ /* 0x008fea0003800000 */
[----:B------:R-:W-:Y:S01]  /*6110*/  BPT.TRAP 0x1 ;  /* 0x000000040000795c */ /* 0x000fe20000300000 */
.L_x_56:
[----:B------:R-:W2:Y:S01]  /*6120*/  LDC.64 R6, c[0x0][0x198] ;  /* 0x00006600ff067b82 */ /* 0x000ea20000000a00 */
[----:B------:R-:W-:Y:S01]  /*6130*/  R2UR UR11, R2 ;  /* 0x00000000020b72ca */ /* 0x000fe200000e0000 */
[----:B------:R-:W-:Y:S01]  /*6140*/  UMOV UR35, URZ ;  /* 0x0000003f00237c82 */ /* 0x000fe20008000000 */
[----:B------:R-:W-:Y:S01]  /*6150*/  R2UR UR8, R0 ;  /* 0x00000000000872ca */ /* 0x000fe200000e0000 */
[----:B------:R-:W-:Y:S01]  /*6160*/  UMOV UR42, 0x0 ;  /* 0x00000000002a7882 */ /* 0x000fe20000000000 */
[----:B------:R-:W-:Y:S01]  /*6170*/  UMOV UR43, 0x14f00000 ;  /* 0x14f00000002b7882 */ /* 0x000fe20000000000 */
[----:B------:R-:W-:Y:S01]  /*6180*/  UMOV UR34, URZ ;  /* 0x0000003f00227c82 */ /* 0x000fe20008000000 */
[----:B------:R-:W-:Y:S01]  /*6190*/  UMOV UR36, UR20 ;  /* 0x0000001400247c82 */ /* 0x000fe20008000000 */
[----:B------:R-:W-:Y:S01]  /*61a0*/  UMOV UR37, UR21 ;  /* 0x0000001500257c82 */ /* 0x000fe20008000000 */
[----:B------:R-:W-:Y:S01]  /*61b0*/  UMOV UR26, 0x20 ;  /* 0x00000020001a7882 */ /* 0x000fe20000000000 */
[----:B------:R-:W-:Y:S01]  /*61c0*/  UMOV UR28, UR20 ;  /* 0x00000014001c7c82 */ /* 0x000fe20008000000 */
[----:B------:R-:W-:Y:S01]  /*61d0*/  UMOV UR29, UR21 ;  /* 0x00000015001d7c82 */ /* 0x000fe20008000000 */
[----:B------:R-:W-:Y:S01]  /*61e0*/  UMOV UR27, UR35 ;  /* 0x00000023001b7c82 */ /* 0x000fe20008000000 */
[----:B------:R-:W-:Y:S01]  /*61f0*/  UMOV UR18, 0x40 ;  /* 0x0000004000127882 */ /* 0x000fe20000000000 */
[----:B------:R-:W-:Y:S01]  /*6200*/  UMOV UR19, UR35 ;  /* 0x0000002300137c82 */ /* 0x000fe20008000000 */
[----:B------:R-:W-:Y:S01]  /*6210*/  UMOV UR5, 0x10 ;  /* 0x0000001000057882 */ /* 0x000fe20000000000 */
[----:B------:R-:W-:Y:S01]  /*6220*/  UIADD3 UR32, UR8, 0x12000, URZ ;  /* 0x0001200008207890 */ /* 0x000fe2000fffe03f */
[----:B------:R-:W-:Y:S01]  /*6230*/  IMAD.MOV.U32 R5, RZ, RZ, 0xc000 ;  /* 0x0000c000ff057424 */ /* 0x000fe200078e00ff */
[----:B------:R-:W-:Y:S01]  /*6240*/  UIADD3 UR33, UR8, 0x26810, URZ ;  /* 0x0002681008217890 */ /* 0x000fe2000fffe03f */
[----:B------:R-:W-:Y:S01]  /*6250*/  MOV R12, UR21 ;  /* 0x00000015000c7c02 */ /* 0x000fe20008000f00 */
[----:B------:R-:W-:Y:S01]  /*6260*/  UIADD3 UR24, UR8, 0x13000, URZ ;  /* 0x0001300008187890 */ /* 0x000fe2000fffe03f */
[----:B------:R-:W-:Y:S01]  /*6270*/  MOV R13, UR20 ;  /* 0x00000014000d7c02 */ /* 0x000fe20008000f00 */
[----:B------:R-:W-:Y:S01]  /*6280*/  UIADD3 UR16, UR8, 0x14000, URZ ;  /* 0x0001400008107890 */ /* 0x000fe2000fffe03f */
[----:B--2---:R-:W-:Y:S01]  /*6290*/  IMAD.MOV.U32 R10, RZ, RZ, R6 ;  /* 0x000000ffff0a7224 */ /* 0x004fe200078e0006 */
[----:B------:R-:W-:Y:S01]  /*62a0*/  UIADD3 UR44, UR8, 0x1e000, URZ ;  /* 0x0001e000082c7890 */ /* 0x000fe2000fffe03f */
[----:B------:R-:W-:Y:S01]  /*62b0*/  IMAD.MOV.U32 R11, RZ, RZ, R7 ;  /* 0x000000ffff0b7224 */ /* 0x000fe200078e0007 */
[----:B------:R-:W-:Y:S01]  /*62c0*/  UMOV UR25, UR33 ;  /* 0x0000002100197c82 */ /* 0x000fe20008000000 */
[----:B------:R-:W-:Y:S01]  /*62d0*/  UMOV UR17, UR33 ;  /* 0x0000002100117c82 */ /* 0x000fe20008000000 */
[----:B------:R-:W-:Y:S01]  /*62e0*/  IADD3 R2, P1, R10, 0x2f0, RZ ;  /* 0x000002f00a027810 */ /* 0x000fe20007f3e0ff */
[----:B------:R-:W-:Y:S01]  /*62f0*/  UIADD3 UR9, UR8, 0x26800, URZ ;  /* 0x0002680008097890 */ /* 0x000fe2000fffe03f */
[----:B------:R-:W-:-:S02]  /*6300*/  UMOV UR45, UR33 ;  /* 0x00000021002d7c82 */ /* 0x000fc40008000000 */
[----:B------:R-:W-:Y:S01]  /*6310*/  R2UR UR30, R2 ;  /* 0x00000000021e72ca */ /* 0x000fe200000e0000 */
[----:B------:R-:W-:Y:S01]  /*6320*/  UMOV UR10, UR21 ;  /* 0x00000015000a7c82 */ /* 0x000fe20008000000 */
[----:B------:R-:W-:Y:S01]  /*6330*/  IADD3 R2, P2, R10, 0x3f0, RZ ;  /* 0x000003f00a027810 */ /* 0x000fe20007f5e0ff */
[----:B------:R-:W-:Y:S01]  /*6340*/  UMOV UR13, UR21 ;  /* 0x00000015000d7c82 */ /* 0x000fe20008000000 */
[----:B------:R-:W-:Y:S01]  /*6350*/  UMOV UR53, UR21 ;  /* 0x0000001500357c82 */ /* 0x000fe20008000000 */
[----:B------:R-:W-:Y:S01]  /*6360*/  UMOV UR61, UR21 ;  /* 0x00000015003d7c82 */ /* 0x000fe20008000000 */
[----:B------:R-:W-:Y:S01]  /*6370*/  R2UR UR22, R2 ;  /* 0x00000000021672ca */ /* 0x000fe200000e0000 */
[----:B------:R-:W-:Y:S01]  /*6380*/  IMAD.X R2, RZ, RZ, R11, P1 ;  /* 0x000000ffff027224 */ /* 0x000fe200008e060b */
[----:B------:R-:W-:Y:S01]  /*6390*/  UMOV UR46, 0x0 ;  /* 0x00000000002e7882 */ /* 0x000fe20000000000 */
[----:B------:R-:W-:Y:S01]  /*63a0*/  UMOV UR47, 0x10000000 ;  /* 0x10000000002f7882 */ /* 0x000fe20000000000 */
[----:B------:R-:W-:-:S02]  /*63b0*/  UIADD3 UR48, UR8, 0x2000, URZ ;  /* 0x0000200008307890 */ /* 0x000fc4000fffe03f */
[----:B------:R-:W-:Y:S01]  /*63c0*/  R2UR UR31, R2 ;  /* 0x00000000021f72ca */ /* 0x000fe200000e0000 */
[--C-:B------:R-:W-:Y:S01]  /*63d0*/  IMAD.X R2, RZ, RZ, R11.reuse, P2 ;  /* 0x000000ffff027224 */ /* 0x100fe200010e060b */
[----:B------:R-:W-:Y:S01]  /*63e0*/  UMOV UR50, 0x20 ;  /* 0x0000002000327882 */ /* 0x000fe20000000000 */
[----:B------:R-:W-:Y:S01]  /*63f0*/  UMOV UR52, UR12 ;  /* 0x0000000c00347c82 */ /* 0x000fe20008000000 */
[----:B------:R-:W-:Y:S01]  /*6400*/  UMOV UR51, UR11 ;  /* 0x0000000b00337c82 */ /* 0x000fe20008000000 */
[----:B------:R-:W-:Y:S01]  /*6410*/  UMOV UR49, UR9 ;  /* 0x0000000900317c82 */ /* 0x000fe20008000000 */
[----:B------:R-:W-:Y:S01]  /*6420*/  R2UR UR23, R2 ;  /* 0x00000000021772ca */ /* 0x000fe200000e0000 */
[----:B------:R-:W-:Y:S01]  /*6430*/  UIADD3 UR56, UR8, 0x5000, URZ ;  /* 0x0000500008387890 */ /* 0x000fe2000fffe03f */
[----:B------:R-:W-:Y:S01]  /*6440*/  IADD3 R2, P1, R10, 0xf0, RZ ;  /* 0x000000f00a027810 */ /* 0x000fe20007f3e0ff */
[----:B------:R-:W-:Y:S01]  /*6450*/  UMOV UR58, 0x50 ;  /* 0x00000050003a7882 */ /* 0x000fe20000000000 */
[----:B------:R-:W-:Y:S01]  /*6460*/  UMOV UR60, UR12 ;  /* 0x0000000c003c7c82 */ /* 0x000fe20008000000 */
[----:B------:R-:W-:Y:S01]  /*6470*/  UMOV UR59, UR11 ;  /* 0x0000000b003b7c82 */ /* 0x000fe20008000000 */
[----:B------:R-:W-:Y:S01]  /*6480*/  R2UR UR40, R2 ;  /* 0x00000000022872ca */ /* 0x000fe200000e0000 */
[----:B-1----:R-:W-:Y:S01]  /*6490*/  IMAD.X R3, RZ, RZ, R11, P1 ;  /* 0x000000ffff037224 */ /* 0x002fe200008e060b */
[----:B------:R-:W-:-:S04]  /*64a0*/  UMOV UR57, UR9 ;  /* 0x0000000900397c82 */ /* 0x000fc80008000000 */
[----:B------:R-:W-:Y:S02]  /*64b0*/  R2UR UR41, R3 ;  /* 0x00000000032972ca */ /* 0x000fe400000e0000 */
[----:B------:R-:W-:-:S04]  /*64c0*/  MOV R4, UR23 ;  /* 0x0000001700047c02 */ /* 0x000fc80008000f00 */
[----:B------:R-:W-:-:S07]  /*64d0*/  R2UR UR23, R4 ;  /* 0x00000000041772ca */ /* 0x000fce00000e0000 */
[----:B------:R1:W-:Y:S01]  /*64e0*/  UTMALDG.4D [UR32], [UR40], desc[UR42] ;  /* 0x00002a20280075b4 */ /* 0x0003e20008019000 */
[----:B------:R2:W-:Y:S01]  /*64f0*/  UTMALDG.4D [UR24], [UR40], desc[UR42] ;  /* 0x00002a18280075b4 */ /* 0x0005e20008019000 */
[----:B------:R-:W-:Y:S01]  /*6500*/  UTMALDG.4D [UR16], [UR40], desc[UR42] ;  /* 0x00002a10280075b4 */ /* 0x000fe20008019000 */
[----:B------:R3:W-:Y:S01]  /*6510*/  UBLKCP.S.G [UR44], [UR14], UR5 ;  /* 0x0000002c0e0073ba */ /* 0x0007e20008000205 */
[----:B------:R4:W-:Y:S01]  /*6520*/  SYNCS.ARRIVE.TRANS64 RZ, [R0+URZ+0x26800], R5 ;  /* 0x0268000500ff79a7 */ /* 0x0009e2000800003f */
[----:B-1----:R-:W-:Y:S01]  /*6530*/  UIADD3 UR32, UR8, 0x6000, URZ ;  /* 0x0000600008207890 */ /* 0x002fe2000fffe03f */
[----:B------:R-:W-:Y:S01]  /*6540*/  UMOV UR36, UR12 ;  /* 0x0000000c00247c82 */ /* 0x000fe20008000000 */
[----:B------:R-:W-:Y:S01]  /*6550*/  UMOV UR35, UR11 ;  /* 0x0000000b00237c82 */ /* 0x000fe20008000000 */
[----:B------:R-:W-:Y:S01]  /*6560*/  UMOV UR33, UR9 ;  /* 0x0000000900217c82 */ /* 0x000fe20008000000 */
[----:B--2---:R-:W-:Y:S01]  /*6570*/  UIADD3 UR24, UR8, 0x8000, URZ ;  /* 0x0000800008187890 */ /* 0x004fe2000fffe03f */
[----:B----4-:R-:W-:Y:S01]  /*6580*/  MOV R5, UR22 ;  /* 0x0000001600057c02 */ /* 0x010fe20008000f00 */
[----:B------:R-:W-:Y:S01]  /*6590*/  UMOV UR28, UR12 ;  /* 0x0000000c001c7c82 */ /* 0x000fe20008000000 */
[----:B------:R-:W-:Y:S01]  /*65a0*/  UMOV UR27, UR11 ;  /* 0x0000000b001b7c82 */ /* 0x000fe20008000000 */
[----:B------:R-:W-:Y:S01]  /*65b0*/  UMOV UR25, UR9 ;  /* 0x0000000900197c82 */ /* 0x000fe20008000000 */
[----:B------:R-:W-:Y:S01]  /*65c0*/  R2UR UR22, R5 ;  /* 0x00000000051672ca */ /* 0x000fe200000e0000 */
[----:B---3--:R-:W-:Y:S01]  /*65d0*/  UMOV UR45, UR21 ;  /* 0x00000015002d7c82 */ /* 0x008fe20008000000 */
[----:B------:R-:W-:Y:S01]  /*65e0*/  UMOV UR44, UR12 ;  /* 0x0000000c002c7c82 */ /* 0x000fe20008000000 */
[----:B------:R-:W-:Y:S01]  /*65f0*/  UIADD3 UR16, UR8, 0x1000, URZ ;  /* 0x0000100008107890 */ /* 0x000fe2000fffe03f */
[----:B------:R-:W-:Y:S01]  /*6600*/  IMAD.MOV.U32 R5, RZ, RZ, RZ ;  /* 0x000000ffff057224 */ /* 0x000fe200078e00ff */
[----:B------:R-:W-:Y:S01]  /*6610*/  UMOV UR21, UR10 ;  /* 0x0000000a00157c82 */ /* 0x000fe20008000000 */
[----:B------:R-:W-:Y:S01]  /*6620*/  UMOV UR10, UR34 ;  /* 0x00000022000a7c82 */ /* 0x000fe20008000000 */
[----:B------:R-:W-:Y:S01]  /*6630*/  UMOV UR18, 0x10 ;  /* 0x0000001000127882 */ /* 0x000fe20000000000 */
[----:B------:R-:W-:Y:S01]  /*6640*/  UMOV UR20, UR12 ;  /* 0x0000000c00147c82 */ /* 0x000fe20008000000 */
[----:B------:R-:W-:Y:S01]  /*6650*/  UMOV UR19, UR11 ;  /* 0x0000000b00137c82 */ /* 0x000fe20008000000 */
[----:B------:R-:W-:Y:S01]  /*6660*/  UMOV UR17, UR9 ;  /* 0x0000000900117c82 */ /* 0x000fe20008000000 */
[----:B------:R1:W-:Y:S01]  /*6670*/  UTMALDG.4D [UR8], [UR30], desc[UR46] ;  /* 0x00002e081e0075b4 */ /* 0x0003e20008019000 */
[----:B------:R-:W-:Y:S01]  /*6680*/  UIADD3 UR40, UR8, 0x4000, URZ ;  /* 0x0000400008287890 */ /* 0x000fe2000fffe03f */
[----:B------:R-:W-:Y:S01]  /*6690*/  UMOV UR42, 0x40 ;  /* 0x00000040002a7882 */ /* 0x000fe20000000000 */
[----:B------:R-:W-:Y:S01]  /*66a0*/  UMOV UR43, UR11 ;  /* 0x0000000b002b7c82 */ /* 0x000fe20008000000 */
[----:B------:R-:W-:Y:S01]  /*66b0*/  UMOV UR41, UR9 ;  /* 0x0000000900297c82 */ /* 0x000fe20008000000 */
[----:B------:R2:W-:Y:S01]  /*66c0*/  UTMALDG.4D [UR16], [UR30], desc[UR46] ;  /* 0x00002e101e0075b4 */ /* 0x0005e20008019000 */
[----:B------:R3:W-:Y:S01]  /*66d0*/  UTMALDG.4D [UR48], [UR30], desc[UR46] ;  /* 0x00002e301e0075b4 */ /* 0x0007e20008019000 */
[----:B-1----:R-:W-:Y:S01]  /*66e0*/  UMOV UR10, 0x40 ;  /* 0x00000040000a7882 */ /* 0x002fe20000000000 */
[----:B--2---:R-:W-:-:S02]  /*66f0*/  R2UR UR20, R13 ;  /* 0x000000000d1472ca */ /* 0x004fc400000e0000 */
[----:B------:R-:W1:Y:S01]  /*6700*/  LDC R13, c[0x0][0x280] ;  /* 0x0000a000ff0d7b82 */ /* 0x000e620000000800 */
[----:B------:R-:W-:Y:S02]  /*6710*/  R2UR UR21, R12 ;  /* 0x000000000c1572ca */ /* 0x000fe400000e0000 */
[----:B------:R-:W-:Y:S01]  /*6720*/  MOV R12, RZ ;  /* 0x000000ff000c7202 */ /* 0x000fe20000000f00 */
[----:B---3--:R-:W-:Y:S02]  /*6730*/  UIADD3 UR48, UR8, 0x3000, URZ ;  /* 0x0000300008307890 */ /* 0x008fe4000fffe03f */
[----:B------:R-:W-:Y:S01]  /*6740*/  UIADD3 UR8, UR8, 0xa000, URZ ;  /* 0x0000a00008087890 */ /* 0x000fe2000fffe03f */
[----:B------:R-:W-:-:S07]  /*6750*/  UMOV UR50, 0x30 ;  /* 0x0000003000327882 */ /* 0x000fce0000000000 */
[----:B------:R-:W-:Y:S01]  /*6760*/  UMOV UR53, UR21 ;  /* 0x0000001500357c82 */ /* 0x000fe20008000000 */
[----:B------:R-:W-:Y:S01]  /*6770*/  UMOV UR29, UR21 ;  /* 0x00000015001d7c82 */ /* 0x000fe20008000000 */
[----:B------:R2:W-:Y:S01]  /*6780*/  UTMALDG.4D [UR48], [UR30], desc[UR46] ;  /* 0x00002e301e0075b4 */ /* 0x0005e20008019000 */
[----:B------:R-:W-:Y:S01]  /*6790*/  UMOV UR13, UR21 ;  /* 0x00000015000d7c82 */ /* 0x000fe20008000000 */
[----:B-1----:R-:W-:Y:S01]  /*67a0*/  ISETP.GE.AND P1, PT, R13, 0x41, PT ;  /* 0x000000410d00780c */ /* 0x002fe20003f26270 */
[----:B------:R2:W-:Y:S01]  /*67b0*/  UTMALDG.4D [UR40], [UR30], desc[UR46] ;  /* 0x00002e281e0075b4 */ /* 0x0005e20008019000 */
[----:B------:R2:W-:Y:S01]  /*67c0*/  UTMALDG.4D [UR56], [UR30], desc[UR46] ;  /* 0x00002e381e0075b4 */ /* 0x0005e20008019000 */
[----:B------:R2:W-:Y:S01]  /*67d0*/  UTMALDG.4D [UR32], [UR22], desc[UR46] ;  /* 0x00002e20160075b4 */ /* 0x0005e20008019000 */
[----:B------:R2:W-:Y:S01]  /*67e0*/  UTMALDG.4D [UR24], [UR22], desc[UR46] ;  /* 0x00002e18160075b4 */ /* 0x0005e20008019000 */
[----:B------:R2:W-:Y:S08]  /*67f0*/  UTMALDG.4D [UR8], [UR22], desc[UR46] ;  /* 0x00002e08160075b4 */ /* 0x0005f00008019000 */
[----:B--2---:R-:W-:Y:S05]  /*6800*/  @!P1 BRA `(.L_x_57) ;  /* 0x0000001000709947 */ /* 0x004fea0003800000 */
[----:B------:R-:W1:Y:S01]  /*6810*/  S2R R14, SR_TID.X ;  /* 0x00000000000e7919 */ /* 0x000e620000002100 */
[C---:B------:R-:W-:Y:S01]  /*6820*/  VIADD R4, R13.reuse, 0x3f ;  /* 0x0000003f0d047836 */ /* 0x040fe20000000000 */
[----:B------:R-:W-:Y:S01]  /*6830*/  ISETP.GE.AND P1, PT, R13, 0x81, PT ;  /* 0x000000810d00780c */ /* 0x000fe20003f26270 */
[----:B------:R-:W-:Y:S02]  /*6840*/  IMAD.MOV.U32 R12, RZ, RZ, RZ ;  /* 0x000000ffff0c7224 */ /* 0x000fe400078e00ff */
[----:B------:R-:W-:Y:S01]  /*6850*/  IMAD.MOV.U32 R16, RZ, RZ, RZ ;  /* 0x000000ffff107224 */ /* 0x000fe200078e00ff */
[----:B------:R-:W-:-:S04]  /*6860*/  SHF.R.S32.HI R9, RZ, 0x1f, R4 ;  /* 0x0000001fff097819 */ /* 0x000fc80000011404 */
[----:B------:R-:W-:Y:S01]  /*6870*/  LEA.HI R4, R9, R4, RZ, 0x6 ;  /* 0x0000000409047211 */ /* 0x000fe200078f30ff */
[----:B------:R-:W-:-:S03]  /*6880*/  IMAD.MOV.U32 R9, RZ, RZ, 0x1 ;  /* 0x00000001ff097424 */ /* 0x000fc600078e00ff */
[----:B------:R-:W-:-:S04]  /*6890*/  LEA.HI.SX32 R4, R4, 0xffffffff, 0x1a ;  /* 0xffffffff04047811 */ /* 0x000fc800078fd2ff */
[----:B------:R-:W-:-:S04]  /*68a0*/  VIMNMX R4, R4, 0x1, !PT ;  /* 0x0000000104047848 */ /* 0x000fc80007fe0100 */
[----:B------:R-:W-:Y:S02]  /*68b0*/  LOP3.LUT R17, R4, 0x1, RZ, 0xc0, !PT ;  /* 0x0000000104117812 */ /* 0x000fe400078ec0ff */
[----:B-1----:R-:W-:Y:S01]  /*68c0*/  LOP3.LUT R13, R14, 0x1f, RZ, 0xc0, !PT ;  /* 0x0000001f0e0d7812 */ /* 0x002fe200078ec0ff */
[----:B------:R-:W-:Y:S06]  /*68d0*/  @!P1 BRA `(.L_x_58) ;  /* 0x0000000800d49947 */ /* 0x000fec0003800000 */
[----:B------:R-:W-:Y:S02]  /*68e0*/  IMAD.IADD R18, R4, 0x1, -R17 ;  /* 0x0000000104127824 */ /* 0x000fe400078e0a11 */
[----:B------:R-:W-:Y:S02]  /*68f0*/  IMAD.MOV.U32 R9, RZ, RZ, 0x1 ;  /* 0x00000001ff097424 */ /* 0x000fe400078e00ff */
[----:B------:R-:W-:-:S07]  /*6900*/  IMAD.MOV.U32 R16, RZ, RZ, RZ ;  /* 0x000000ffff107224 */ /* 0x000fce00078e00ff */
.L_x_67:
[----:B------:R-:W-:-:S04]  /*6910*/  SHF.L.U32 R20, R9, 0x1f, RZ ;  /* 0x0000001f09147819 */ /* 0x000fc800000006ff */
[----:B-1----:R-:W1:Y:S02]  /*6920*/  SYNCS.PHASECHK.TRANS64.TRYWAIT P1, [R0+URZ+0x26840], R20 ;  /* 0x02684014000075a7 */ /* 0x002e64000802017f */
[----:B-123--:R-:W-:Y:S05]  /*6930*/  @!P1 BRA `(.L_x_59) ;  /* 0x0000001800349947 */ /* 0x00efea0003800000 */
.L_x_86:
[----:B------:R-:W-:Y:S05]  /*6940*/  @P0 BRA `(.L_x_60) ;  /* 0x0000000000140947 */ /* 0x000fea0003800000 */
[----:B------:R-:W-:Y:S01]  /*6950*/  ISETP.NE.AND P1, PT, R13, RZ, PT ;  /* 0x000000ff0d00720c */ /* 0x000fe20003f25270 */
[----:B------:R-:W-:-:S04]  /*6960*/  IMAD.MOV.U32 R3, RZ, RZ, 0x3100 ;  /* 0x00003100ff037424 */ /* 0x000fc800078e00ff */
[----:B------:R2:W-:Y:S08]  /*6970*/  SYNCS.ARRIVE.TRANS64 RZ, [R0+URZ+0x26830], R3 ;  /* 0x0268300300ff79a7 */ /* 0x0005f0000800003f */
[----:B------:R-:W-:Y:S05]  /*6980*/  @!P1 BRA `(.L_x_60) ;  /* 0x0000000000049947 */ /* 0x000fea0003800000 */
[----:B------:R-:W-:Y:S01]  /*6990*/  BPT.TRAP 0x1 ;  /* 0x000000040000795c */ /* 0x000fe20000300000 */
.L_x_60:
[----:B------:R-:W2:Y:S01]  /*69a0*/  LDC.64 R14, c[0x0][0x728] ;  /* 0x0001ca00ff0e7b82 */ /* 0x000ea20000000a00 */
[----:B------:R-:W-:Y:S01]  /*69b0*/  SHF.L.U32 R19, R16, 0x6, RZ ;  /* 0x0000000610137819 */ /* 0x000fe200000006ff */
[----:B------:R-:W-:Y:S01]  /*69c0*/  IMAD.MOV.U32 R10, RZ, RZ, R6 ;  /* 0x000000ffff0a7224 */ /* 0x000fe200078e0006 */
[----:B------:R-:W-:Y:S01]  /*69d0*/  R2UR UR22, R0 ;  /* 0x00000000001672ca */ /* 0x000fe200000e0000 */
[----:B------:R-:W-:Y:S01]  /*69e0*/  IMAD.MOV.U32 R11, RZ, RZ, R7 ;  /* 0x000000ffff0b7224 */ /* 0x000fe200078e0007 */
[C---:B------:R-:W-:Y:S01]  /*69f0*/  IADD3 R2, P1, R19.reuse, UR6, RZ ;  /* 0x0000000613027c10 */ /* 0x040fe2000ff3e0ff */
[----:B------:R-:W-:Y:S01]  /*6a00*/  UMOV UR10, 0x0 ;  /* 0x00000000000a7882 */ /* 0x000fe20000000000 */
[----:B------:R-:W-:Y:S01]  /*6a10*/  R2UR UR19, R19 ;  /* 0x00000000131372ca */ /* 0x000fe200000e0000 */
[----:B------:R-:W-:Y:S01]  /*6a20*/  UMOV UR11, 0x14f00000 ;  /* 0x14f00000000b7882 */ /* 0x000fe20000000000 */
[----:B------:R-:W-:Y:S01]  /*6a30*/  UMOV UR18, URZ ;  /* 0x0000003f00127c82 */ /* 0x000fe20008000000 */
[----:B------:R-:W-:Y:S01]  /*6a40*/  UMOV UR34, 0x20 ;  /* 0x0000002000227882 */ /* 0x000fe20000000000 */
[----:B------:R-:W-:Y:S01]  /*6a50*/  UMOV UR36, UR20 ;  /* 0x0000001400247c82 */ /* 0x000fe20008000000 */
[----:B------:R-:W-:Y:S01]  /*6a60*/  UMOV UR37, UR21 ;  /* 0x0000001500257c82 */ /* 0x000fe20008000000 */
[----:B------:R-:W-:Y:S01]  /*6a70*/  UMOV UR26, 0x40 ;  /* 0x00000040001a7882 */ /* 0x000fe20000000000 */
[----:B------:R-:W-:Y:S01]  /*6a80*/  UMOV UR28, UR20 ;  /* 0x00000014001c7c82 */ /* 0x000fe20008000000 */
[----:B------:R-:W-:Y:S01]  /*6a90*/  UMOV UR29, UR21 ;  /* 0x00000015001d7c82 */ /* 0x000fe20008000000 */
[----:B------:R-:W-:-:S02]  /*6aa0*/  UIADD3 UR17, UR22, 0x26830, URZ ;  /* 0x0002683016117890 */ /* 0x000fc4000fffe03f */
[----:B------:R-:W-:Y:S02]  /*6ab0*/  UIADD3 UR16, UR22, 0x18000, URZ ;  /* 0x0001800016107890 */ /* 0x000fe4000fffe03f */
[----:B------:R-:W-:Y:S02]  /*6ac0*/  UIADD3 UR32, UR22, 0x19000, URZ ;  /* 0x0001900016207890 */ /* 0x000fe4000fffe03f */
[----:B------:R-:W-:Y:S01]  /*6ad0*/  UIADD3 UR24, UR22, 0x1a000, URZ ;  /* 0x0001a00016187890 */ /* 0x000fe2000fffe03f */
[----:B--2---:R-:W-:Y:S01]  /*6ae0*/  LEA R3, P2, R2, R14, 0x2 ;  /* 0x0000000e02037211 */ /* 0x004fe200078410ff */
[----:B------:R-:W-:Y:S01]  /*6af0*/  UIADD3 UR22, UR22, 0x1e200, URZ ;  /* 0x0001e20016167890 */ /* 0x000fe2000fffe03f */
[----:B------:R-:W-:Y:S02]  /*6b00*/  UMOV UR33, UR17 ;  /* 0x0000001100217c82 */ /* 0x000fe40008000000 */
[----:B------:R-:W-:Y:S01]  /*6b10*/  R2UR UR30, R3 ;  /* 0x00000000031e72ca */ /* 0x000fe200000e0000 */
[----:B------:R-:W-:Y:S01]  /*6b20*/  UMOV UR35, UR19 ;  /* 0x0000001300237c82 */ /* 0x000fe20008000000 */
[----:B------:R-:W-:Y:S01]  /*6b30*/  LEA.HI.X.SX32 R3, R19, R8, 0x1, P1 ;  /* 0x0000000813037211 */ /* 0x000fe200008f0eff */
[----:B------:R-:W-:Y:S01]  /*6b40*/  UMOV UR25, UR17 ;  /* 0x0000001100197c82 */ /* 0x000fe20008000000 */
[----:B------:R-:W-:Y:S01]  /*6b50*/  IADD3 R4, P1, R10, 0x1f0, RZ ;  /* 0x000001f00a047810 */ /* 0x000fe20007f3e0ff */
[----:B------:R-:W-:Y:S01]  /*6b60*/  UMOV UR27, UR19 ;  /* 0x00000013001b7c82 */ /* 0x000fe20008000000 */
[----:B------:R-:W-:Y:S01]  /*6b70*/  LEA.HI.X R2, R2, R15, R3, 0x2, P2 ;  /* 0x0000000f02027211 */ /* 0x000fe200010f1403 */
[----:B------:R-:W-:Y:S01]  /*6b80*/  UMOV UR5, 0x10 ;  /* 0x0000001000057882 */ /* 0x000fe20000000000 */
[----:B------:R-:W-:Y:S01]  /*6b90*/  R2UR UR8, R4 ;  /* 0x00000000040872ca */ /* 0x000fe200000e0000 */
[----:B------:R-:W-:Y:S01]  /*6ba0*/  IMAD.X R5, RZ, RZ, R11, P1 ;  /* 0x000000ffff057224 */ /* 0x000fe200008e060b */
[----:B------:R-:W-:Y:S01]  /*6bb0*/  R2UR UR31, R2 ;  /* 0x00000000021f72ca */ /* 0x000fe200000e0000 */
[----:B------:R-:W-:-:S03]  /*6bc0*/  UMOV UR23, UR17 ;  /* 0x0000001100177c82 */ /* 0x000fc60008000000 */
[----:B------:R-:W-:-:S13]  /*6bd0*/  R2UR UR9, R5 ;  /* 0x00000000050972ca */ /* 0x000fda00000e0000 */
[----:B------:R2:W-:Y:S01]  /*6be0*/  UTMALDG.4D [UR16], [UR8], desc[UR10] ;  /* 0x00000a10080075b4 */ /* 0x0005e20008019000 */
[----:B------:R2:W-:Y:S01]  /*6bf0*/  UTMALDG.4D [UR32], [UR8], desc[UR10] ;  /* 0x00000a20080075b4 */ /* 0x0005e20008019000 */
[----:B------:R2:W-:Y:S01]  /*6c00*/  UTMALDG.4D [UR24], [UR8], desc[UR10] ;  /* 0x00000a18080075b4 */ /* 0x0005e20008019000 */
[----:B------:R2:W-:Y:S01]  /*6c10*/  UBLKCP.S.G [UR22], [UR30], UR5 ;  /* 0x000000161e0073ba */ /* 0x0005e20008000205 */
[----:B------:R-:W3:Y:S02]  /*6c20*/  SYNCS.PHASECHK.TRANS64.TRYWAIT P1, [R0+URZ+0x26828], R20 ;  /* 0x02682814000075a7 */ /* 0x000ee4000802017f */
[----:B--23--:R-:W-:Y:S05]  /*6c30*/  @!P1 BRA `(.L_x_61) ;  /* 0x0000001400889947 */ /* 0x00cfea0003800000 */
.L_x_87:
[----:B------:R-:W-:Y:S05]  /*6c40*/  @P0 BRA `(.L_x_62) ;  /* 0x0000000000140947 */ /* 0x000fea0003800000 */
[----:B------:R-:W-:Y:S01]  /*6c50*/  ISETP.NE.AND P1, PT, R13, RZ, PT ;  /* 0x000000ff0d00720c */ /* 0x000fe20003f25270 */
[----:B------:R-:W-:-:S04]  /*6c60*/  IMAD.MOV.U32 R3, RZ, RZ, 0x3100 ;  /* 0x00003100ff037424 */ /* 0x000fc800078e00ff */
[----:B------:R3:W-:Y:S08]  /*6c70*/  SYNCS.ARRIVE.TRANS64 RZ, [R0+URZ+0x26818], R3 ;  /* 0x0268180300ff79a7 */ /* 0x0007f0000800003f */
[----:B------:R-:W-:Y:S05]  /*6c80*/  @!P1 BRA `(.L_x_62) ;  /* 0x0000000000049947 */ /* 0x000fea0003800000 */
[----:B------:R-:W-:Y:S01]  /*6c90*/  BPT.TRAP 0x1 ;  /* 0x000000040000795c */ /* 0x000fe20000300000 */
.L_x_62:
[----:B------:R-:W-:Y:S01]  /*6ca0*/  VIADD R19, R19, 0x40 ;  /* 0x0000004013137836 */ /* 0x000fe20000000000 */
[----:B------:R-:W-:Y:S01]  /*6cb0*/  IADD3 R2, P1, R10, 0xf0, RZ ;  /* 0x000000f00a027810 */ /* 0x000fe20007f3e0ff */
[----:B------:R-:W-:Y:S01]  /*6cc0*/  UMOV UR22, 0x0 ;  /* 0x0000000000167882 */ /* 0x000fe20000000000 */
[----:B------:R-:W-:Y:S01]  /*6cd0*/  R2UR UR16, R0 ;  /* 0x00000000001072ca */ /* 0x000fe200000e0000 */
[----:B------:R-:W-:Y:S01]  /*6ce0*/  UMOV UR23, 0x14f00000 ;  /* 0x14f0000000177882 */ /* 0x000fe20000000000 */
[----:B------:R-:W-:Y:S01]  /*6cf0*/  R2UR UR35, R19 ;  /* 0x00000000132372ca */ /* 0x000fe200000e0000 */
[----:B---3--:R-:W-:Y:S01]  /*6d00*/  IMAD.X R3, RZ, RZ, R11, P1 ;  /* 0x000000ffff037224 */ /* 0x008fe200008e060b */
[----:B------:R-:W-:Y:S01]  /*6d10*/  R2UR UR10, R2 ;  /* 0x00000000020a72ca */ /* 0x000fe200000e0000 */
[----:B------:R-:W-:Y:S01]  /*6d20*/  UMOV UR34, URZ ;  /* 0x0000003f00227c82 */ /* 0x000fe20008000000 */
[----:B------:R-:W-:Y:S01]  /*6d30*/  UMOV UR36, UR20 ;  /* 0x0000001400247c82 */ /* 0x000fe20008000000 */
[----:B------:R-:W-:Y:S01]  /*6d40*/  UMOV UR37, UR21 ;  /* 0x0000001500257c82 */ /* 0x000fe20008000000 */
[----:B------:R-:W-:Y:S01]  /*6d50*/  R2UR UR11, R3 ;  /* 0x00000000030b72ca */ /* 0x000fe200000e0000 */
[----:B------:R-:W-:Y:S01]  /*6d60*/  UMOV UR26, 0x20 ;  /* 0x00000020001a7882 */ /* 0x000fe20000000000 */
[----:B------:R-:W-:Y:S01]  /*6d70*/  UMOV UR28, UR20 ;  /* 0x00000014001c7c82 */ /* 0x000fe20008000000 */
[----:B------:R-:W-:Y:S01]  /*6d80*/  UMOV UR29, UR21 ;  /* 0x00000015001d7c82 */ /* 0x000fe20008000000 */
[----:B------:R-:W-:Y:S01]  /*6d90*/  UMOV UR18, 0x40 ;  /* 0x0000004000127882 */ /* 0x000fe20000000000 */
[----:B------:R-:W-:-:S02]  /*6da0*/  UIADD3 UR32, UR16, 0x15000, URZ ;  /* 0x0001500010207890 */ /* 0x000fc4000fffe03f */
[----:B------:R-:W-:Y:S02]  /*6db0*/  UIADD3 UR33, UR16, 0x26818, URZ ;  /* 0x0002681810217890 */ /* 0x000fe4000fffe03f */
[----:B------:R-:W-:Y:S02]  /*6dc0*/  UIADD3 UR24, UR16, 0x16000, URZ ;  /* 0x0001600010187890 */ /* 0x000fe4000fffe03f */
[----:B------:R-:W-:Y:S02]  /*6dd0*/  UIADD3 UR30, UR16, 0x1e100, URZ ;  /* 0x0001e100101e7890 */ /* 0x000fe4000fffe03f */
[----:B------:R-:W-:Y:S02]  /*6de0*/  UIADD3 UR16, UR16, 0x17000, URZ ;  /* 0x0001700010107890 */ /* 0x000fe4000fffe03f */
[----:B------:R-:W-:Y:S02]  /*6df0*/  UIMAD.WIDE UR8, UR35, 0x4, UR14 ;  /* 0x00000004230878a5 */ /* 0x000fe4000f8e020e */
[----:B------:R3:W-:Y:S01]  /*6e00*/  UTMALDG.4D [UR32], [UR10], desc[UR22] ;  /* 0x000016200a0075b4 */ /* 0x0007e20008019000 */
[----:B------:R-:W-:Y:S01]  /*6e10*/  UMOV UR25, UR33 ;  /* 0x0000002100197c82 */ /* 0x000fe20008000000 */
[----:B------:R-:W-:Y:S01]  /*6e20*/  UMOV UR27, UR35 ;  /* 0x00000023001b7c82 */ /* 0x000fe20008000000 */
[----:B------:R-:W-:Y:S01]  /*6e30*/  UMOV UR17, UR33 ;  /* 0x0000002100117c82 */ /* 0x000fe20008000000 */
[----:B------:R-:W-:Y:S01]  /*6e40*/  UMOV UR19, UR35 ;  /* 0x0000002300137c82 */ /* 0x000fe20008000000 */
[----:B------:R-:W-:Y:S01]  /*6e50*/  UMOV UR31, UR33 ;  /* 0x00000021001f7c82 */ /* 0x000fe20008000000 */
[----:B------:R-:W-:Y:S01]  /*6e60*/  UMOV UR5, 0x10 ;  /* 0x0000001000057882 */ /* 0x000fe20000000000 */
[----:B------:R3:W-:Y:S01]  /*6e70*/  UTMALDG.4D [UR24], [UR10], desc[UR22] ;  /* 0x000016180a0075b4 */ /* 0x0007e20008019000 */
[----:B------:R3:W-:Y:S01]  /*6e80*/  UTMALDG.4D [UR16], [UR10], desc[UR22] ;  /* 0x000016100a0075b4 */ /* 0x0007e20008019000 */
[----:B------:R3:W-:Y:S01]  /*6e90*/  UBLKCP.S.G [UR30], [UR8], UR5 ;  /* 0x0000001e080073ba */ /* 0x0007e20008000205 */
[----:B------:R-:W4:Y:S02]  /*6ea0*/  SYNCS.PHASECHK.TRANS64.TRYWAIT P1, [R0+URZ+0x26848], R20 ;  /* 0x02684814000075a7 */ /* 0x000f24000802017f */
[----:B---34-:R-:W-:Y:S05]  /*6eb0*/  @!P1 BRA `(.L_x_63) ;  /* 0x0000001000fc9947 */ /* 0x018fea0003800000 */
.L_x_88:
[----:B-123--:R-:W-:Y:S01]  /*6ec0*/  SHF.R.S32.HI R20, RZ, 0x1f, R19 ;  /* 0x0000001fff147819 */ /* 0x00efe20000011413 */
[----:B------:R-:W-:Y:S06]  /*6ed0*/  @P0 BRA `(.L_x_64) ;  /* 0x0000000000140947 */ /* 0x000fec0003800000 */
[----:B------:R-:W-:Y:S01]  /*6ee0*/  ISETP.NE.AND P1, PT, R13, RZ, PT ;  /* 0x000000ff0d00720c */ /* 0x000fe20003f25270 */
[----:B------:R-:W-:-:S04]  /*6ef0*/  IMAD.MOV.U32 R21, RZ, RZ, 0x3100 ;  /* 0x00003100ff157424 */ /* 0x000fc800078e00ff */
[----:B------:R1:W-:Y:S08]  /*6f00*/  SYNCS.ARRIVE.TRANS64 RZ, [R0+URZ+0x26838], R21 ;  /* 0x0268381500ff79a7 */ /* 0x0003f0000800003f */
[----:B------:R-:W-:Y:S05]  /*6f10*/  @!P1 BRA `(.L_x_64) ;  /* 0x0000000000049947 */ /* 0x000fea0003800000 */
[----:B------:R-:W-:Y:S01]  /*6f20*/  BPT.TRAP 0x1 ;  /* 0x000000040000795c */ /* 0x000fe20000300000 */
.L_x_64:
[C---:B------:R-:W-:Y:S01]  /*6f30*/  R2UR UR35, R19.reuse ;  /* 0x00000000132372ca */ /* 0x040fe200000e0000 */
[----:B------:R-:W-:Y:S01]  /*6f40*/  UMOV UR10, 0x0 ;  /* 0x00000000000a7882 */ /* 0x000fe20000000000 */
[----:B------:R-:W-:Y:S01]  /*6f50*/  IADD3 R19, P1, R19, UR6, RZ ;  /* 0x0000000613137c10 */ /* 0x000fe2000ff3e0ff */
[----:B------:R-:W-:Y:S01]  /*6f60*/  UMOV UR11, 0x14f00000 ;  /* 0x14f00000000b7882 */ /* 0x000fe20000000000 */
[----:B------:R-:W-:Y:S01]  /*6f70*/  R2UR UR22, R0 ;  /* 0x00000000001672ca */ /* 0x000fe200000e0000 */
[----:B------:R-:W-:Y:S01]  /*6f80*/  UMOV UR34, URZ ;  /* 0x0000003f00227c82 */ /* 0x000fe20008000000 */
[----:B------:R-:W-:Y:S01]  /*6f90*/  R2UR UR8, R4 ;  /* 0x00000000040872ca */ /* 0x000fe200000e0000 */
[----:B------:R-:W-:Y:S01]  /*6fa0*/  IMAD.X R20, R20, 0x1, R8, P1 ;  /* 0x0000000114147824 */ /* 0x000fe200008e0608 */
[----:B------:R-:W-:Y:S01]  /*6fb0*/  LEA R14, P1, R19, R14, 0x2 ;  /* 0x0000000e130e7211 */ /* 0x000fe200078210ff */
[----:B------:R-:W-:Y:S01]  /*6fc0*/  UMOV UR36, UR20 ;  /* 0x0000001400247c82 */ /* 0x000fe20008000000 */
[----:B------:R-:W-:Y:S01]  /*6fd0*/  R2UR UR9, R5 ;  /* 0x00000000050972ca */ /* 0x000fe200000e0000 */
[----:B------:R-:W-:Y:S01]  /*6fe0*/  UMOV UR37, UR21 ;  /* 0x0000001500257c82 */ /* 0x000fe20008000000 */
[----:B------:R-:W-:Y:S01]  /*6ff0*/  LEA.HI.X R15, R19, R15, R20, 0x2, P1 ;  /* 0x0000000f130f7211 */ /* 0x000fe200008f1414 */
[----:B------:R-:W-:Y:S01]  /*7000*/  UMOV UR26, 0x20 ;  /* 0x00000020001a7882 */ /* 0x000fe20000000000 */
[----:B------:R-:W-:Y:S01]  /*7010*/  R2UR UR30, R14 ;  /* 0x000000000e1e72ca */ /* 0x000fe200000e0000 */
[----:B------:R-:W-:Y:S01]  /*7020*/  UMOV UR28, UR20 ;  /* 0x00000014001c7c82 */ /* 0x000fe20008000000 */
[----:B------:R-:W-:Y:S01]  /*7030*/  R2UR UR31, R15 ;  /* 0x000000000f1f72ca */ /* 0x000fe200000e0000 */
[----:B------:R-:W-:Y:S01]  /*7040*/  UIADD3 UR32, UR22, 0x1b000, URZ ;  /* 0x0001b00016207890 */ /* 0x000fe2000fffe03f */
[----:B------:R-:W-:Y:S01]  /*7050*/  LOP3.LUT R9, R9, 0x1, RZ, 0x3c, !PT ;  /* 0x0000000109097812 */ /* 0x000fe200078e3cff */
[----:B------:R-:W-:-:S02]  /*7060*/  UIADD3 UR33, UR22, 0x26838, URZ ;  /* 0x0002683816217890 */ /* 0x000fc4000fffe03f */
[----:B------:R-:W-:Y:S01]  /*7070*/  UIADD3 UR24, UR22, 0x1c000, URZ ;  /* 0x0001c00016187890 */ /* 0x000fe2000fffe03f */
[----:B------:R-:W-:Y:S01]  /*7080*/  SHF.L.U32 R5, R9, 0x1f, RZ ;  /* 0x0000001f09057819 */ /* 0x000fe200000006ff */
[----:B------:R-:W-:Y:S02]  /*7090*/  UIADD3 UR16, UR22, 0x1d000, URZ ;  /* 0x0001d00016107890 */ /* 0x000fe4000fffe03f */
[----:B------:R-:W-:Y:S01]  /*70a0*/  UIADD3 UR22, UR22, 0x1e300, URZ ;  /* 0x0001e30016167890 */ /* 0x000fe2000fffe03f */
[----:B------:R-:W-:Y:S01]  /*70b0*/  UMOV UR29, UR21 ;  /* 0x00000015001d7c82 */ /* 0x000fe20008000000 */
[----:B------:R-:W-:Y:S01]  /*70c0*/  UMOV UR27, UR35 ;  /* 0x00000023001b7c82 */ /* 0x000fe20008000000 */
[----:B------:R-:W-:Y:S01]  /*70d0*/  UMOV UR25, UR33 ;  /* 0x0000002100197c82 */ /* 0x000fe20008000000 */
[----:B------:R-:W-:Y:S01]  /*70e0*/  UMOV UR18, 0x40 ;  /* 0x0000004000127882 */ /* 0x000fe20000000000 */
[----:B------:R-:W-:Y:S01]  /*70f0*/  UMOV UR19, UR35 ;  /* 0x0000002300137c82 */ /* 0x000fe20008000000 */
[----:B------:R2:W-:Y:S01]  /*7100*/  UTMALDG.4D [UR32], [UR8], desc[UR10] ;  /* 0x00000a20080075b4 */ /* 0x0005e20008019000 */
[----:B------:R-:W-:Y:S01]  /*7110*/  UMOV UR17, UR33 ;  /* 0x0000002100117c82 */ /* 0x000fe20008000000 */
[----:B------:R-:W-:Y:S01]  /*7120*/  UMOV UR23, UR33 ;  /* 0x0000002100177c82 */ /* 0x000fe20008000000 */
[----:B------:R-:W-:Y:S01]  /*7130*/  UMOV UR5, 0x10 ;  /* 0x0000001000057882 */ /* 0x000fe20000000000 */
[----:B------:R2:W-:Y:S01]  /*7140*/  UTMALDG.4D [UR24], [UR8], desc[UR10] ;  /* 0x00000a18080075b4 */ /* 0x0005e20008019000 */
[----:B------:R2:W-:Y:S01]  /*7150*/  UTMALDG.4D [UR16], [UR8], desc[UR10] ;  /* 0x00000a10080075b4 */ /* 0x0005e20008019000 */
[----:B------:R2:W-:Y:S01]  /*7160*/  UBLKCP.S.G [UR22], [UR30], UR5 ;  /* 0x000000161e0073ba */ /* 0x0005e20008000205 */
[----:B------:R-:W3:Y:S02]  /*7170*/  SYNCS.PHASECHK.TRANS64.TRYWAIT P1, [R0+URZ+0x26820], R5 ;  /* 0x02682005000075a7 */ /* 0x000ee4000802017f */
[----:B--23--:R-:W-:Y:S05]  /*7180*/  @!P1 BRA `(.L_x_65) ;  /* 0x00000010005c9947 */ /* 0x00cfea0003800000 */
.L_x_90:
[----:B------:R-:W-:Y:S05]  /*7190*/  @P0 BRA `(.L_x_66) ;  /* 0x0000000000140947 */ /* 0x000fea0003800000 */
[----:B------:R-:W-:Y:S01]  /*71a0*/  ISETP.NE.AND P1, PT, R13, RZ, PT ;  /* 0x000000ff0d00720c */ /* 0x000fe20003f25270 */
[----:B--2---:R-:W-:-:S04]  /*71b0*/  IMAD.MOV.U32 R5, RZ, RZ, 0x3100 ;  /* 0x00003100ff057424 */ /* 0x004fc800078e00ff */
[----:B------:R3:W-:Y:S08]  /*71c0*/  SYNCS.ARRIVE.TRANS64 RZ, [R0+URZ+0x26810], R5 ;  /* 0x0268100500ff79a7 */ /* 0x0007f0000800003f */
[----:B------:R-:W-:Y:S05]  /*71d0*/  @!P1 BRA `(.L_x_66) ;  /* 0x0000000000049947 */ /* 0x000fea0003800000 */
[----:B------:R-:W-:Y:S01]  /*71e0*/  BPT.TRAP 0x1 ;  /* 0x000000040000795c */ /* 0x000fe20000300000 */
.L_x_66:
[----:B------:R-:W-:Y:S01]  /*71f0*/  R2UR UR5, R16 ;  /* 0x00000000100572ca */ /* 0x000fe200000e0000 */
[----:B------:R-:W-:Y:S01]  /*7200*/  UMOV UR22, 0x0 ;  /* 0x0000000000167882 */ /* 0x000fe20000000000 */
[----:B------:R-:W-:Y:S01]  /*7210*/  R2UR UR16, R0 ;  /* 0x00000000001072ca */ /* 0x000fe200000e0000 */
[----:B------:R-:W-:Y:S01]  /*7220*/  UMOV UR23, 0x14f00000 ;  /* 0x14f0000000177882 */ /* 0x000fe20000000000 */
[----:B------:R-:W-:Y:S01]  /*7230*/  R2UR UR10, R2 ;  /* 0x00000000020a72ca */ /* 0x000fe200000e0000 */
[----:B------:R-:W-:Y:S01]  /*7240*/  UMOV UR34, URZ ;  /* 0x0000003f00227c82 */ /* 0x000fe20008000000 */
[----:B------:R-:W-:Y:S01]  /*7250*/  R2UR UR11, R3 ;  /* 0x00000000030b72ca */ /* 0x000fe200000e0000 */
[----:B------:R-:W-:Y:S01]  /*7260*/  UMOV UR36, UR20 ;  /* 0x0000001400247c82 */ /* 0x000fe20008000000 */
[----:B------:R-:W-:Y:S01]  /*7270*/  IADD3 R18, R18, -0x2, RZ ;  /* 0xfffffffe12127810 */ /* 0x000fe20007ffe0ff */
[----:B------:R-:W-:Y:S01]  /*7280*/  UMOV UR37, UR21 ;  /* 0x0000001500257c82 */ /* 0x000fe20008000000 */
[----:B------:R-:W-:Y:S01]  /*7290*/  UMOV UR26, 0x20 ;  /* 0x00000020001a7882 */ /* 0x000fe20000000000 */
[----:B------:R-:W-:Y:S01]  /*72a0*/  UMOV UR28, UR20 ;  /* 0x00000014001c7c82 */ /* 0x000fe20008000000 */
[----:B------:R-:W-:Y:S01]  /*72b0*/  ISETP.NE.AND P1, PT, R18, RZ, PT ;  /* 0x000000ff1200720c */ /* 0x000fe20003f25270 */
[----:B------:R-:W-:-:S02]  /*72c0*/  UIADD3 UR5, UR5, 0x2, URZ ;  /* 0x0000000205057890 */ /* 0x000fc4000fffe03f */
[----:B------:R-:W-:Y:S02]  /*72d0*/  UIADD3 UR32, UR16, 0x12000, URZ ;  /* 0x0001200010207890 */ /* 0x000fe4000fffe03f */
[----:B------:R-:W-:Y:S02]  /*72e0*/  USHF.L.U32 UR35, UR5, 0x6, URZ ;  /* 0x0000000605237899 */ /* 0x000fe4000800063f */
[----:B------:R-:W-:Y:S01]  /*72f0*/  UIADD3 UR33, UR16, 0x26810, URZ ;  /* 0x0002681010217890 */ /* 0x000fe2000fffe03f */
[----:B------:R-:W-:Y:S01]  /*7300*/  IMAD.U32 R16, RZ, RZ, UR5 ;  /* 0x00000005ff107e24 */ /* 0x000fe2000f8e00ff */
[----:B------:R-:W-:Y:S02]  /*7310*/  UIADD3 UR24, UR16, 0x13000, URZ ;  /* 0x0001300010187890 */ /* 0x000fe4000fffe03f */
[----:B------:R-:W-:Y:S02]  /*7320*/  UIADD3 UR30, UR16, 0x1e000, URZ ;  /* 0x0001e000101e7890 */ /* 0x000fe4000fffe03f */
[----:B------:R-:W-:-:S02]  /*7330*/  UIADD3 UR16, UR16, 0x14000, URZ ;  /* 0x0001400010107890 */ /* 0x000fc4000fffe03f */
[----:B------:R-:W-:Y:S02]  /*7340*/  UIMAD.WIDE UR8, UR35, 0x4, UR14 ;  /* 0x00000004230878a5 */ /* 0x000fe4000f8e020e */
[----:B------:R4:W-:Y:S01]  /*7350*/  UTMALDG.4D [UR32], [UR10], desc[UR22] ;  /* 0x000016200a0075b4 */ /* 0x0009e20008019000 */
[----:B------:R-:W-:Y:S01]  /*7360*/  UMOV UR29, UR21 ;  /* 0x00000015001d7c82 */ /* 0x000fe20008000000 */
[----:B------:R-:W-:Y:S01]  /*7370*/  UMOV UR25, UR33 ;  /* 0x0000002100197c82 */ /* 0x000fe20008000000 */
[----:B------:R-:W-:Y:S01]  /*7380*/  UMOV UR27, UR35 ;  /* 0x00000023001b7c82 */ /* 0x000fe20008000000 */
[----:B------:R-:W-:Y:S01]  /*7390*/  UMOV UR18, 0x40 ;  /* 0x0000004000127882 */ /* 0x000fe20000000000 */
[----:B------:R-:W-:Y:S01]  /*73a0*/  UMOV UR17, UR33 ;  /* 0x0000002100117c82 */ /* 0x000fe20008000000 */
[----:B------:R-:W-:Y:S01]  /*73b0*/  UMOV UR19, UR35 ;  /* 0x0000002300137c82 */ /* 0x000fe20008000000 */
[----:B------:R-:W-:Y:S01]  /*73c0*/  UMOV UR13, 0x10 ;  /* 0x00000010000d7882 */ /* 0x000fe20000000000 */
[----:B------:R4:W-:Y:S01]  /*73d0*/  UTMALDG.4D [UR24], [UR10], desc[UR22] ;  /* 0x000016180a0075b4 */ /* 0x0009e20008019000 */
[----:B------:R-:W-:Y:S01]  /*73e0*/  UMOV UR31, UR33 ;  /* 0x00000021001f7c82 */ /* 0x000fe20008000000 */
[----:B------:R4:W-:Y:S01]  /*73f0*/  UTMALDG.4D [UR16], [UR10], desc[UR22] ;  /* 0x000016100a0075b4 */ /* 0x0009e20008019000 */
[----:B------:R4:W-:Y:S02]  /*7400*/  UBLKCP.S.G [UR30], [UR8], UR13 ;  /* 0x0000001e080073ba */ /* 0x0009e4000800020d */
[----:B----4-:R-:W-:Y:S05]  /*7410*/  @P1 BRA `(.L_x_67) ;  /* 0xfffffff4003c1947 */ /* 0x010fea000383ffff */
[----:B--23--:R-:W-:-:S07]  /*7420*/  IMAD.U32 R5, RZ, RZ, UR35 ;  /* 0x00000023ff057e24 */ /* 0x00cfce000f8e00ff */
.L_x_58:
[----:B------:R-:W-:-:S13]  /*7430*/  ISETP.NE.AND P1, PT, R17, RZ, PT ;  /* 0x000000ff1100720c */ /* 0x000fda0003f25270 */
[----:B------:R-:W-:Y:S05]  /*7440*/  @!P1 BRA `(.L_x_57) ;  /* 0x0000000400609947 */ /* 0x000fea0003800000 */
[----:B------:R-:W-:-:S04]  /*7450*/  SHF.L.U32 R7, R9, 0x1f, RZ ;  /* 0x0000001f09077819 */ /* 0x000fc800000006ff */
[----:B------:R-:W2:Y:S02]  /*7460*/  SYNCS.PHASECHK.TRANS64.TRYWAIT P1, [R0+URZ+0x26840], R7 ;  /* 0x02684007000075a7 */ /* 0x000ea4000802017f */
[----:B--2---:R-:W-:Y:S05]  /*7470*/  @!P1 BRA `(.L_x_68) ;  /* 0x0000000c00b89947 */ /* 0x004fea0003800000 */
.L_x_91:
[----:B------:R-:W-:Y:S05]  /*7480*/  @P0 BRA `(.L_x_69) ;  /* 0x0000000000140947 */ /* 0x000fea0003800000 */
[----:B------:R-:W-:Y:S01]  /*7490*/  ISETP.NE.AND P1, PT, R13, RZ, PT ;  /* 0x000000ff0d00720c */ /* 0x000fe20003f25270 */
[----:B------:R-:W-:-:S04]  /*74a0*/  IMAD.MOV.U32 R5, RZ, RZ, 0x3100 ;  /* 0x00003100ff057424 */ /* 0x000fc800078e00ff */
[----:B------:R3:W-:Y:S08]  /*74b0*/  SYNCS.ARRIVE.TRANS64 RZ, [R0+URZ+0x26830], R5 ;  /* 0x0268300500ff79a7 */ /* 0x0007f0000800003f */
[----:B------:R-:W-:Y:S05]  /*74c0*/  @!P1 BRA `(.L_x_69) ;  /* 0x0000000000049947 */ /* 0x000fea0003800000 */
[----:B------:R-:W-:Y:S01]  /*74d0*/  BPT.TRAP 0x1 ;  /* 0x000000040000795c */ /* 0x000fe20000300000 */
.L_x_69:
[----:B---3--:R-:W3:Y:S01]  /*74e0*/  LDC.64 R4, c[0x0][0x728] ;  /* 0x0001ca00ff047b82 */ /* 0x008ee20000000a00 */
[----:B------:R-:W-:Y:S01]  /*74f0*/  IMAD.SHL.U32 R15, R16, 0x40, RZ ;  /* 0x00000040100f7824 */ /* 0x000fe200078e00ff */
[----:B------:R-:W-:Y:S01]  /*7500*/  R2UR UR16, R0 ;  /* 0x00000000001072ca */ /* 0x000fe200000e0000 */
[----:B------:R-:W-:Y:S01]  /*7510*/  UMOV UR10, 0x0 ;  /* 0x00000000000a7882 */ /* 0x000fe20000000000 */
[----:B------:R-:W-:Y:S01]  /*7520*/  UMOV UR11, 0x14f00000 ;  /* 0x14f00000000b7882 */ /* 0x000fe20000000000 */
[----:B------:R-:W-:Y:S01]  /*7530*/  UMOV UR34, URZ ;  /* 0x0000003f00227c82 */ /* 0x000fe20008000000 */
[C---:B------:R-:W-:Y:S01]  /*7540*/  IADD3 R6, P1, R15.reuse, UR6, RZ ;  /* 0x000000060f067c10 */ /* 0x040fe2000ff3e0ff */
[----:B------:R-:W-:Y:S01]  /*7550*/  UMOV UR36, UR20 ;  /* 0x0000001400247c82 */ /* 0x000fe20008000000 */
[C---:B------:R-:W-:Y:S01]  /*7560*/  R2UR UR35, R15.reuse ;  /* 0x000000000f2372ca */ /* 0x040fe200000e0000 */
[----:B------:R-:W-:Y:S01]  /*7570*/  UMOV UR37, UR21 ;  /* 0x0000001500257c82 */ /* 0x000fe20008000000 */
[----:B------:R-:W-:Y:S01]  /*7580*/  LEA.HI.X.SX32 R12, R15, R8, 0x1, P1 ;  /* 0x000000080f0c7211 */ /* 0x000fe200008f0eff */
        /* <DEDUP_REMOVED lines=8> */
[----:B------:R-:W-:Y:S01]  /*7610*/  UIADD3 UR16, UR16, 0x1a000, URZ ;  /* 0x0001a00010107890 */ /* 0x000fe2000fffe03f */
[----:B---3--:R-:W-:Y:S01]  /*7620*/  LEA R4, P2, R6, R4, 0x2 ;  /* 0x0000000406047211 */ /* 0x008fe200078410ff */
[----:B------:R-:W-:Y:S01]  /*7630*/  UMOV UR25, UR33 ;  /* 0x0000002100197c82 */ /* 0x000fe20008000000 */
[----:B------:R-:W-:Y:S01]  /*7640*/  UMOV UR27, UR35 ;  /* 0x00000023001b7c82 */ /* 0x000fe20008000000 */
[----:B------:R-:W-:Y:S01]  /*7650*/  UMOV UR17, UR33 ;  /* 0x0000002100117c82 */ /* 0x000fe20008000000 */
[----:B------:R-:W-:Y:S01]  /*7660*/  R2UR UR22, R4 ;  /* 0x00000000041672ca */ /* 0x000fe200000e0000 */
[----:B------:R-:W-:Y:S01]  /*7670*/  UMOV UR19, UR35 ;  /* 0x0000002300137c82 */ /* 0x000fe20008000000 */
[----:B------:R-:W-:Y:S01]  /*7680*/  IADD3 R4, P1, R10, 0x1f0, RZ ;  /* 0x000001f00a047810 */ /* 0x000fe20007f3e0ff */
[----:B------:R-:W-:Y:S01]  /*7690*/  UMOV UR31, UR33 ;  /* 0x00000021001f7c82 */ /* 0x000fe20008000000 */
[----:B------:R-:W-:Y:S01]  /*76a0*/  LEA.HI.X R5, R6, R5, R12, 0x2, P2 ;  /* 0x0000000506057211 */ /* 0x000fe200010f140c */
[----:B------:R-:W-:Y:S01]  /*76b0*/  UMOV UR5, 0x10 ;  /* 0x0000001000057882 */ /* 0x000fe20000000000 */
[----:B------:R-:W-:Y:S01]  /*76c0*/  R2UR UR8, R4 ;  /* 0x00000000040872ca */ /* 0x000fe200000e0000 */
[----:B------:R-:W-:Y:S01]  /*76d0*/  IMAD.X R4, RZ, RZ, R11, P1 ;  /* 0x000000ffff047224 */ /* 0x000fe200008e060b */
[----:B------:R-:W-:-:S04]  /*76e0*/  R2UR UR23, R5 ;  /* 0x00000000051772ca */ /* 0x000fc800000e0000 */
[----:B------:R-:W-:-:S13]  /*76f0*/  R2UR UR9, R4 ;  /* 0x00000000040972ca */ /* 0x000fda00000e0000 */
[----:B------:R3:W-:Y:S01]  /*7700*/  UTMALDG.4D [UR32], [UR8], desc[UR10] ;  /* 0x00000a20080075b4 */ /* 0x0007e20008019000 */
[----:B------:R3:W-:Y:S01]  /*7710*/  UTMALDG.4D [UR24], [UR8], desc[UR10] ;  /* 0x00000a18080075b4 */ /* 0x0007e20008019000 */
[----:B------:R3:W-:Y:S01]  /*7720*/  UTMALDG.4D [UR16], [UR8], desc[UR10] ;  /* 0x00000a10080075b4 */ /* 0x0007e20008019000 */
[----:B------:R3:W-:Y:S01]  /*7730*/  UBLKCP.S.G [UR30], [UR22], UR5 ;  /* 0x0000001e160073ba */ /* 0x0007e20008000205 */
[----:B------:R-:W4:Y:S02]  /*7740*/  SYNCS.PHASECHK.TRANS64.TRYWAIT P1, [R0+URZ+0x26828], R7 ;  /* 0x02682807000075a7 */ /* 0x000f24000802017f */
[----:B---34-:R-:W-:Y:S05]  /*7750*/  @!P1 BRA `(.L_x_70) ;  /* 0x0000000c00149947 */ /* 0x018fea0003800000 */
.L_x_92:
[----:B------:R-:W-:Y:S05]  /*7760*/  @P0 BRA `(.L_x_71) ;  /* 0x0000000000140947 */ /* 0x000fea0003800000 */
[----:B------:R-:W-:Y:S01]  /*7770*/  ISETP.NE.AND P0, PT, R13, RZ, PT ;  /* 0x000000ff0d00720c */ /* 0x000fe20003f05270 */
[----:B------:R-:W-:-:S04]  /*7780*/  IMAD.MOV.U32 R5, RZ, RZ, 0x3100 ;  /* 0x00003100ff057424 */ /* 0x000fc800078e00ff */
[----:B------:R4:W-:Y:S08]  /*7790*/  SYNCS.ARRIVE.TRANS64 RZ, [R0+URZ+0x26818], R5 ;  /* 0x0268180500ff79a7 */ /* 0x0009f0000800003f */
[----:B------:R-:W-:Y:S05]  /*77a0*/  @!P0 BRA `(.L_x_71) ;  /* 0x0000000000048947 */ /* 0x000fea0003800000 */
[----:B------:R-:W-:Y:S01]  /*77b0*/  BPT.TRAP 0x1 ;  /* 0x000000040000795c */ /* 0x000fe20000300000 */
.L_x_71:
        /* <DEDUP_REMOVED lines=8> */
[----:B------:R-:W-:Y:S01]  /*7840*/  UMOV UR37, UR21 ;  /* 0x0000001500257c82 */ /* 0x000fe20008000000 */
[----:B------:R-:W-:Y:S01]  /*7850*/  UMOV UR26, 0x20 ;  /* 0x00000020001a7882 */ /* 0x000fe20000000000 */
[----:B------:R-:W-:Y:S01]  /*7860*/  UMOV UR28, UR20 ;  /* 0x00000014001c7c82 */ /* 0x000fe20008000000 */
[----:B------:R-:W-:Y:S01]  /*7870*/  UMOV UR29, UR21 ;  /* 0x00000015001d7c82 */ /* 0x000fe20008000000 */
[----:B------:R-:W-:Y:S01]  /*7880*/  UMOV UR18, 0x40 ;  /* 0x0000004000127882 */ /* 0x000fe20000000000 */
[----:B------:R-:W-:Y:S01]  /*7890*/  UIADD3 UR35, UR35, 0x40, URZ ;  /* 0x0000004023237890 */ /* 0x000fe2000fffe03f */
[----:B------:R-:W-:Y:S01]  /*78a0*/  IMAD.MOV.U32 R12, RZ, RZ, 0x1 ;  /* 0x00000001ff0c7424 */ /* 0x000fe200078e00ff */
[----:B------:R-:W-:-:S02]  /*78b0*/  UIADD3 UR32, UR16, 0x15000, URZ ;  /* 0x0001500010207890 */ /* 0x000fc4000fffe03f */
[----:B------:R-:W-:Y:S02]  /*78c0*/  UIADD3 UR33, UR16, 0x26818, URZ ;  /* 0x0002681810217890 */ /* 0x000fe4000fffe03f */
[----:B------:R-:W-:Y:S01]  /*78d0*/  UIADD3 UR24, UR16, 0x16000, URZ ;  /* 0x0001600010187890 */ /* 0x000fe2000fffe03f */
[----:B----4-:R-:W-:Y:S01]  /*78e0*/  IMAD.U32 R5, RZ, RZ, UR35 ;  /* 0x00000023ff057e24 */ /* 0x010fe2000f8e00ff */
        /* <DEDUP_REMOVED lines=8> */
[----:B------:R-:W-:Y:S01]  /*7970*/  UMOV UR5, 0x10 ;  /* 0x0000001000057882 */ /* 0x000fe20000000000 */
[----:B------:R-:W-:Y:S01]  /*7980*/  UMOV UR31, UR33 ;  /* 0x00000021001f7c82 */ /* 0x000fe20008000000 */
[----:B------:R4:W-:Y:S01]  /*7990*/  UTMALDG.4D [UR24], [UR10], desc[UR22] ;  /* 0x000016180a0075b4 */ /* 0x0009e20008019000 */
[----:B------:R4:W-:Y:S01]  /*79a0*/  UTMALDG.4D [UR16], [UR10], desc[UR22] ;  /* 0x000016100a0075b4 */ /* 0x0009e20008019000 */
[----:B------:R4:W-:Y:S02]  /*79b0*/  UBLKCP.S.G [UR30], [UR8], UR5 ;  /* 0x0000001e080073ba */ /* 0x0009e40008000205 */
[----:B----4-:R-:W-:Y:S01]  /*79c0*/  NOP ;  /* 0x0000000000007918 */ /* 0x010fe20000000000 */
.L_x_57:
[----:B------:R-:W4:Y:S01]  /*79d0*/  S2R R2, SR_TID.X ;  /* 0x0000000000027919 */ /* 0x000f220000002100 */
[----:B------:R-:W-:Y:S01]  /*79e0*/  IMAD R3, R12, 0x8, R0 ;  /* 0x000000080c037824 */ /* 0x000fe200078e0200 */
[----:B----4-:R-:W-:Y:S02]  /*79f0*/  LOP3.LUT R4, R2, 0x7f, RZ, 0xc0, !PT ;  /* 0x0000007f02047812 */ /* 0x010fe400078ec0ff */
[----:B------:R-:W-:Y:S02]  /*7a00*/  SHF.L.U32 R2, R9, 0x1f, RZ ;  /* 0x0000001f09027819 */ /* 0x000fe400000006ff */
[----:B------:R-:W-:Y:S02]  /*7a10*/  ISETP.NE.AND P1, PT, R4, RZ, PT ;  /* 0x000000ff0400720c */ /* 0x000fe40003f25270 */
[----:B------:R-:W4:Y:S02]  /*7a20*/  SYNCS.PHASECHK.TRANS64.TRYWAIT P0, [R3+URZ+0x26840], R2 ;  /* 0x02684002030075a7 */ /* 0x000f24000800017f */
[----:B----4-:R-:W-:Y:S09]  /*7a30*/  @!P0 BRA `(.L_x_72) ;  /* 0x0000000800708947 */ /* 0x010ff20003800000 */
.L_x_93:
[----:B------:R-:W-:Y:S05]  /*7a40*/  @P1 BRA `(.L_x_73) ;  /* 0x0000000000181947 */ /* 0x000fea0003800000 */
[----:B------:R-:W5:Y:S01]  /*7a50*/  S2R R4, SR_TID.X ;  /* 0x0000000000047919 */ /* 0x000f620000002100 */
[----:B----4-:R-:W-:-:S04]  /*7a60*/  MOV R2, 0x3100 ;  /* 0x0000310000027802 */ /* 0x010fc80000000f00 */
[----:B------:R4:W-:Y:S01]  /*7a70*/  SYNCS.ARRIVE.TRANS64 RZ, [R3+URZ+0x26830], R2 ;  /* 0x0268300203ff79a7 */ /* 0x0009e2000800003f */
[----:B-----5:R-:W-:-:S13]  /*7a80*/  LOP3.LUT P0, RZ, R4, 0x1f, RZ, 0xc0, !PT ;  /* 0x0000001f04ff7812 */ /* 0x020fda000780c0ff */
[----:B----4-:R-:W-:Y:S05]  /*7a90*/  @!P0 BRA `(.L_x_73) ;  /* 0x0000000000048947 */ /* 0x010fea0003800000 */
[----:B------:R-:W-:Y:S01]  /*7aa0*/  BPT.TRAP 0x1 ;  /* 0x000000040000795c */ /* 0x000fe20000300000 */
.L_x_73:
[----:B------:R-:W-:Y:S01]  /*7ab0*/  R2UR UR35, R5 ;  /* 0x00000000052372ca */ /* 0x000fe200000e0000 */
[C-C-:B----4-:R-:W-:Y:S01]  /*7ac0*/  IMAD R2, R12.reuse, 0x3000, R0.reuse ;  /* 0x000030000c027824 */ /* 0x150fe200078e0200 */
[----:B------:R-:W-:Y:S01]  /*7ad0*/  R2UR UR33, R3 ;  /* 0x00000000032172ca */ /* 0x000fe200000e0000 */
[----:B-123--:R-:W-:Y:S01]  /*7ae0*/  IMAD R0, R12, 0x100, R0 ;  /* 0x000001000c007824 */ /* 0x00efe200078e0200 */
[----:B------:R-:W-:Y:S01]  /*7af0*/  ULDC.64 UR8, c[0x0][0x728] ;  /* 0x0001ca0000087ab9 */ /* 0x000fe20000000a00 */
[----:B------:R-:W-:Y:S01]  /*7b00*/  UMOV UR22, 0x0 ;  /* 0x0000000000167882 */ /* 0x000fe20000000000 */
[----:B------:R-:W-:Y:S01]  /*7b10*/  R2UR UR16, R2 ;  /* 0x00000000021072ca */ /* 0x000fe200000e0000 */
[----:B------:R-:W-:Y:S01]  /*7b20*/  UMOV UR23, 0x14f00000 ;  /* 0x14f0000000177882 */ /* 0x000fe20000000000 */
[----:B------:R-:W-:Y:S01]  /*7b30*/  R2UR UR5, R0 ;  /* 0x00000000000572ca */ /* 0x000fe200000e0000 */
[----:B------:R-:W-:Y:S01]  /*7b40*/  UMOV UR34, URZ ;  /* 0x0000003f00227c82 */ /* 0x000fe20008000000 */
[----:B------:R-:W-:Y:S01]  /*7b50*/  UMOV UR36, UR20 ;  /* 0x0000001400247c82 */ /* 0x000fe20008000000 */
[----:B------:R-:W-:Y:S01]  /*7b60*/  UMOV UR37, UR21 ;  /* 0x0000001500257c82 */ /* 0x000fe20008000000 */
[----:B------:R-:W-:Y:S01]  /*7b70*/  UMOV UR26, 0x20 ;  /* 0x00000020001a7882 */ /* 0x000fe20000000000 */
[----:B------:R-:W-:Y:S01]  /*7b80*/  UIADD3 UR13, UP0, UR35, UR6, URZ ;  /* 0x00000006230d7290 */ /* 0x000fe2000ff1e03f */
[----:B------:R-:W-:Y:S01]  /*7b90*/  VIADD R0, R12, 0x1 ;  /* 0x000000010c007836 */ /* 0x000fe20000000000 */
[----:B------:R-:W-:Y:S01]  /*7ba0*/  UIADD3 UR33, UR33, 0x26830, URZ ;  /* 0x0002683021217890 */ /* 0x000fe2000fffe03f */
[----:B------:R-:W-:Y:S01]  /*7bb0*/  UMOV UR28, UR20 ;  /* 0x00000014001c7c82 */ /* 0x000fe20008000000 */
[----:B------:R-:W-:-:S02]  /*7bc0*/  UMOV UR29, UR21 ;  /* 0x00000015001d7c82 */ /* 0x000fc40008000000 */
[----:B------:R-:W-:Y:S01]  /*7bd0*/  PLOP3.LUT P0, PT, PT, PT, UP0, 0x80, 0x0 ;  /* 0x000000000000781c */ /* 0x000fe20003f0f008 */
[----:B------:R-:W-:Y:S02]  /*7be0*/  ULEA UR8, UP0, UR13, UR8, 0x2 ;  /* 0x000000080d087291 */ /* 0x000fe4000f80103f */
[----:B------:R-:W-:Y:S01]  /*7bf0*/  UIADD3 UR32, UR16, 0x18000, URZ ;  /* 0x0001800010207890 */ /* 0x000fe2000fffe03f */
[----:B------:R-:W-:Y:S01]  /*7c00*/  LEA.HI.X.SX32 R5, R5, R8, 0x1, P0 ;  /* 0x0000000805057211 */ /* 0x000fe200000f0eff */
[----:B------:R-:W-:Y:S01]  /*7c10*/  UIADD3 UR24, UR16, 0x19000, URZ ;  /* 0x0001900010187890 */ /* 0x000fe2000fffe03f */
[----:B------:R-:W-:Y:S01]  /*7c20*/  IADD3 R10, P0, R10, 0x1f0, RZ ;  /* 0x000001f00a0a7810 */ /* 0x000fe20007f1e0ff */
[----:B------:R-:W-:Y:S01]  /*7c30*/  UIADD3 UR16, UR16, 0x1a000, URZ ;  /* 0x0001a00010107890 */ /* 0x000fe2000fffe03f */
[----:B------:R-:W-:Y:S01]  /*7c40*/  R2UR UR17, R5 ;  /* 0x00000000051172ca */ /* 0x000fe200000e0000 */
[----:B------:R-:W-:Y:S01]  /*7c50*/  UIADD3 UR30, UR5, 0x1e200, URZ ;  /* 0x0001e200051e7890 */ /* 0x000fe2000fffe03f */
[----:B------:R-:W-:Y:S01]  /*7c60*/  R2UR UR10, R10 ;  /* 0x000000000a0a72ca */ /* 0x000fe200000e0000 */
[----:B------:R-:W-:Y:S01]  /*7c70*/  IMAD.X R11, RZ, RZ, R11, P0 ;  /* 0x000000ffff0b7224 */ /* 0x000fe200000e060b */
[----:B------:R-:W-:Y:S01]  /*7c80*/  UMOV UR27, UR35 ;  /* 0x00000023001b7c82 */ /* 0x000fe20008000000 */
[----:B------:R-:W-:Y:S01]  /*7c90*/  UMOV UR25, UR33 ;  /* 0x0000002100197c82 */ /* 0x000fe20008000000 */
[----:B------:R-:W-:Y:S01]  /*7ca0*/  UMOV UR18, 0x40 ;  /* 0x0000004000127882 */ /* 0x000fe20000000000 */
[----:B------:R-:W-:Y:S01]  /*7cb0*/  UMOV UR19, UR35 ;  /* 0x0000002300137c82 */ /* 0x000fe20008000000 */
[----:B------:R-:W-:Y:S01]  /*7cc0*/  R2UR UR11, R11 ;  /* 0x000000000b0b72ca */ /* 0x000fe200000e0000 */
[----:B------:R-:W-:Y:S01]  /*7cd0*/  UMOV UR31, UR33 ;  /* 0x00000021001f7c82 */ /* 0x000fe20008000000 */
[----:B------:R-:W-:Y:S01]  /*7ce0*/  UMOV UR5, 0x10 ;  /* 0x0000001000057882 */ /* 0x000fe20000000000 */
[----:B------:R-:W-:-:S02]  /*7cf0*/  ISETP.NE.AND P0, PT, R0, 0x2, PT ;  /* 0x000000020000780c */ /* 0x000fc40003f05270 */
[----:B------:R-:W-:Y:S02]  /*7d00*/  ULEA.HI.X UR9, UR13, UR9, UR17, 0x2, UP0 ;  /* 0x000000090d097291 */ /* 0x000fe400080f1411 */
[----:B------:R-:W-:Y:S01]  /*7d10*/  SEL R2, RZ, 0x1, P0 ;  /* 0x00000001ff027807 */ /* 0x000fe20000000000 */
[----:B------:R-:W-:Y:S01]  /*7d20*/  UMOV UR17, UR33 ;  /* 0x0000002100117c82 */ /* 0x000fe20008000000 */
[----:B------:R-:W-:Y:S02]  /*7d30*/  SEL R0, R0, RZ, P0 ;  /* 0x000000ff00007207 */ /* 0x000fe40000000000 */
[----:B------:R-:W-:Y:S02]  /*7d40*/  LOP3.LUT R9, R9, R2, RZ, 0x3c, !PT ;  /* 0x0000000209097212 */ /* 0x000fe400078e3cff */
[----:B------:R1:W-:Y:S01]  /*7d50*/  UTMALDG.4D [UR32], [UR10], desc[UR22] ;  /* 0x000016200a0075b4 */ /* 0x0003e20008019000 */
[----:B------:R1:W-:Y:S01]  /*7d60*/  UTMALDG.4D [UR24], [UR10], desc[UR22] ;  /* 0x000016180a0075b4 */ /* 0x0003e20008019000 */
[----:B------:R1:W-:Y:S01]  /*7d70*/  UTMALDG.4D [UR16], [UR10], desc[UR22] ;  /* 0x000016100a0075b4 */ /* 0x0003e20008019000 */
[----:B------:R1:W-:Y:S02]  /*7d80*/  UBLKCP.S.G [UR30], [UR8], UR5 ;  /* 0x0000001e080073ba */ /* 0x0003e40008000205 */
[----:B-1----:R-:W-:Y:S01]  /*7d90*/  NOP ;  /* 0x0000000000007918 */ /* 0x002fe20000000000 */
.L_x_54:
[----:B------:R-:W-:Y:S05]  /*7da0*/  BSYNC B0 ;  /* 0x0000000000007941 */ /* 0x000fea0003800000 */
.L_x_53:
[----:B------:R-:W-:-:S03]  /*7db0*/  UMOV UR5, 0xffffffff ;  /* 0xffffffff00057882 */ /* 0x000fc60000000000 */
[----:B------:R-:W-:Y:S05]  /*7dc0*/  BRA.DIV UR5, `(.L_x_74) ;  /* 0x0000000605a07947 */ /* 0x000fea000b800000 */
[----:B------:R-:W-:-:S13]  /*7dd0*/  ELECT P0, URZ, PT ;  /* 0x00000000003f782f */ /* 0x000fda0003800000 */
.L_x_96:
[----:B------:R-:W-:Y:S04]  /*7de0*/  BSSY B0, `(.L_x_75) ;  /* 0x0000023000007945 */ /* 0x000fe80003800000 */
[----:B------:R-:W-:Y:S05]  /*7df0*/  @!P0 BRA `(.L_x_76) ;  /* 0x0000000000848947 */ /* 0x000fea0003800000 */
[----:B------:R-:W-:-:S06]  /*7e00*/  ULOP3.LUT UR5, UR38, 0x2, URZ, 0xfc, !UPT ;  /* 0x0000000226057892 */ /* 0x000fcc000f8efc3f */
[----:B------:R-:W-:-:S05]  /*7e10*/  IMAD.U32 R2, RZ, RZ, UR5 ;  /* 0x00000005ff027e24 */ /* 0x000fca000f8e00ff */
[----:B------:R-:W-:-:S13]  /*7e20*/  ISETP.NE.AND P0, PT, R2, 0x3, PT ;  /* 0x000000030200780c */ /* 0x000fda0003f05270 */
[----:B------:R-:W-:Y:S05]  /*7e30*/  @!P0 BRA `(.L_x_77) ;  /* 0x0000000000048947 */ /* 0x000fea0003800000 */
[----:B------:R-:W-:Y:S01]  /*7e40*/  BPT.TRAP 0x1 ;  /* 0x000000040000795c */ /* 0x000fe20000300000 */
.L_x_77:
[----:B------:R-:W1:Y:S01]  /*7e50*/  S2R R3, SR_CgaCtaId ;  /* 0x0000000000037919 */ /* 0x000e620000008800 */
[----:B------:R-:W-:Y:S02]  /*7e60*/  MOV R2, 0x400 ;  /* 0x0000040000027802 */ /* 0x000fe40000000f00 */
[----:B------:R-:W-:Y:S02]  /*7e70*/  SHF.L.U32 R5, R9, 0x1f, RZ ;  /* 0x0000001f09057819 */ /* 0x000fe400000006ff */
[----:B-1----:R-:W-:Y:S01]  /*7e80*/  LEA R7, R3, R2, 0x18 ;  /* 0x0000000203077211 */ /* 0x002fe200078ec0ff */
[----:B------:R-:W-:-:S04]  /*7e90*/  VIADD R2, R0, 0x1 ;  /* 0x0000000100027836 */ /* 0x000fc80000000000 */
[----:B------:R-:W-:Y:S01]  /*7ea0*/  VIADD R3, R7, 0x26820 ;  /* 0x0002682007037836 */ /* 0x000fe20000000000 */
[----:B------:R-:W-:-:S03]  /*7eb0*/  ISETP.NE.AND P2, PT, R2, 0x2, PT ;  /* 0x000000020200780c */ /* 0x000fc60003f45270 */
[----:B------:R-:W-:Y:S01]  /*7ec0*/  IMAD R6, R0, 0x8, R3 ;  /* 0x0000000800067824 */ /* 0x000fe200078e0203 */
[----:B------:R-:W-:-:S03]  /*7ed0*/  SEL R4, RZ, 0x1, P2 ;  /* 0x00000001ff047807 */ /* 0x000fc60001000000 */
[----:B------:R-:W1:Y:S01]  /*7ee0*/  SYNCS.PHASECHK.TRANS64.TRYWAIT P1, [R6+URZ], R5 ;  /* 0x00000005060075a7 */ /* 0x000e62000802017f */
[----:B------:R-:W-:Y:S02]  /*7ef0*/  LOP3.LUT R9, R9, R4, RZ, 0x3c, !PT ;  /* 0x0000000409097212 */ /* 0x000fe400078e3cff */
[----:B------:R-:W-:Y:S02]  /*7f00*/  SEL R4, R2, RZ, P2 ;  /* 0x000000ff02047207 */ /* 0x000fe40001000000 */
[----:B------:R-:W-:-:S03]  /*7f10*/  SHF.L.U32 R2, R9, 0x1f, RZ ;  /* 0x0000001f09027819 */ /* 0x000fc600000006ff */
[----:B------:R-:W-:Y:S01]  /*7f20*/  IMAD R3, R4, 0x8, R3 ;  /* 0x0000000804037824 */ /* 0x000fe200078e0203 */
[----:B-1----:R-:W-:Y:S06]  /*7f30*/  @!P1 BRA `(.L_x_78) ;  /* 0x0000000400689947 */ /* 0x002fec0003800000 */
.L_x_97:
[----:B------:R-:W2:Y:S02]  /*7f40*/  SYNCS.PHASECHK.TRANS64.TRYWAIT P1, [R3+URZ], R2 ;  /* 0x00000002030075a7 */ /* 0x000ea4000802017f */
[----:B--2---:R-:W-:Y:S05]  /*7f50*/  @!P1 BRA `(.L_x_79) ;  /* 0x0000000400749947 */ /* 0x004fea0003800000 */
.L_x_98:
[----:B------:R-:W-:Y:S05]  /*7f60*/  @!P0 BRA `(.L_x_80) ;  /* 0x0000000000048947 */ /* 0x000fea0003800000 */
[----:B------:R-:W-:Y:S01]  /*7f70*/  BPT.TRAP 0x1 ;  /* 0x000000040000795c */ /* 0x000fe20000300000 */
.L_x_80:
[----:B--2---:R-:W-:-:S05]  /*7f80*/  VIADD R3, R7, 0x26840 ;  /* 0x0002684007037836 */ /* 0x004fca0000000000 */
[----:B------:R-:W-:-:S04]  /*7f90*/  LEA R0, R0, R3, 0x3 ;  /* 0x0000000300007211 */ /* 0x000fc800078e18ff */
[----:B------:R-:W2:Y:S02]  /*7fa0*/  SYNCS.PHASECHK.TRANS64.TRYWAIT P0, [R0+URZ], R5 ;  /* 0x00000005000075a7 */ /* 0x000ea4000800017f */
[----:B--2---:R-:W-:Y:S05]  /*7fb0*/  @!P0 BRA `(.L_x_81) ;  /* 0x0000000400708947 */ /* 0x004fea0003800000 */
.L_x_99:
[----:B------:R-:W-:-:S07]  /*7fc0*/  IMAD R3, R4, 0x8, R3 ;  /* 0x0000000804037824 */ /* 0x000fce00078e0203 */
.L_x_82:
[----:B---3--:R3:W4:Y:S02]  /*7fd0*/  SYNCS.PHASECHK.TRANS64.TRYWAIT P0, [R3+URZ], R2 ;  /* 0x00000002030075a7 */ /* 0x008724000800017f */
[----:B----4-:R-:W-:Y:S05]  /*7fe0*/  @!P0 NANOSLEEP.SYNCS 0x989680 ;  /* 0x009896800000895d */ /* 0x010fea0003900000 */
[----:B------:R-:W4:Y:S02]  /*7ff0*/  @!P0 SYNCS.PHASECHK.TRANS64 P0, [R3+URZ], R2 ;  /* 0x00000002030085a7 */ /* 0x000f24000800007f */
[----:B----4-:R-:W-:Y:S05]  /*8000*/  @!P0 BRA `(.L_x_82) ;  /* 0xfffffffc00f08947 */ /* 0x010fea000383ffff */
.L_x_76:
[----:B------:R-:W-:Y:S05]  /*8010*/  BSYNC B0 ;  /* 0x0000000000007941 */ /* 0x000fea0003800000 */
.L_x_75:
[----:B------:R-:W-:Y:S05]  /*8020*/  EXIT ;  /* 0x000000000000794d */ /* 0x000fea0003800000 */
.L_x_10:
[----:B------:R-:W-:Y:S02]  /*8030*/  IMAD.MOV.U32 R13, RZ, RZ, R120 ;  /* 0x000000ffff0d7224 */ /* 0x000fe400078e0078 */
[----:B------:R-:W-:Y:S02]  /*8040*/  IMAD.MOV.U32 R12, RZ, RZ, RZ ;  /* 0x000000ffff0c7224 */ /* 0x000fe400078e00ff */
[----:B------:R-:W-:Y:S02]  /*8050*/  IMAD.MOV.U32 R11, RZ, RZ, 0x1f ;  /* 0x0000001fff0b7424 */ /* 0x000fe400078e00ff */
[----:B------:R-:W-:-:S07]  /*8060*/  IMAD.MOV.U32 R15, RZ, RZ, -0x1 ;  /* 0xffffffffff0f7424 */ /* 0x000fce00078e00ff */
[----:B------:R-:W-:Y:S05]  /*8070*/  WARPSYNC.COLLECTIVE R15, `(.L_x_83) ;  /* 0x000000000f087348 */ /* 0x000fea0003c00000 */
[----:B------:R1:W2:Y:S02]  /*8080*/  SHFL.IDX P6, R14, R13, R12, R11 ;  /* 0x0000000c0d0e7389 */ /* 0x0002a400000c000b */
[----:B-12---:R-:W-:Y:S01]  /*8090*/  ENDCOLLECTIVE ;  /* 0x000000000000791b */ /* 0x006fe20003800000 */
.L_x_83:
[----:B------:R-:W-:Y:S05]  /*80a0*/  BRA `(.L_x_84) ;  /* 0xffffff8800b47947 */ /* 0x000fea000383ffff */
.L_x_12:
[----:B--2---:R2:W3:Y:S02]  /*80b0*/  SYNCS.PHASECHK.TRANS64.TRYWAIT P0, [R16+URZ+0x26800], R7 ;  /* 0x02680007100075a7 */ /* 0x0044e4000800017f */
[----:B---3--:R-:W-:Y:S05]  /*80c0*/  @!P0 NANOSLEEP.SYNCS 0x989680 ;  /* 0x009896800000895d */ /* 0x008fea0003900000 */
[----:B------:R-:W3:Y:S02]  /*80d0*/  @!P0 SYNCS.PHASECHK.TRANS64 P0, [R16+URZ+0x26800], R7 ;  /* 0x02680007100085a7 */ /* 0x000ee4000800007f */
[----:B---3--:R-:W-:Y:S05]  /*80e0*/  @!P0 BRA `(.L_x_12) ;  /* 0xfffffffc00f08947 */ /* 0x008fea000383ffff */
[----:B------:R-:W-:Y:S05]  /*80f0*/  BRA `(.L_x_11) ;  /* 0xffffff8800f47947 */ /* 0x000fea000383ffff */
.L_x_18:
[----:B---3--:R-:W-:-:S04]  /*8100*/  IMAD.U32 R5, RZ, RZ, UR8 ;  /* 0x00000008ff057e24 */ /* 0x008fc8000f8e00ff */
[----:B------:R3:W1:Y:S03]  /*8110*/  SYNCS.PHASECHK.TRANS64.TRYWAIT P1, [R5+URZ+0x26810], R6 ;  /* 0x02681006050075a7 */ /* 0x000666000802017f */
[----:B-1----:R-:W-:Y:S05]  /*8120*/  @!P1 NANOSLEEP.SYNCS 0x989680 ;  /* 0x009896800000995d */ /* 0x002fea0003900000 */
[----:B------:R-:W1:Y:S02]  /*8130*/  @!P1 SYNCS.PHASECHK.TRANS64 P1, [R5+URZ+0x26810], R6 ;  /* 0x02681006050095a7 */ /* 0x000e64000802007f */
[----:B-1----:R-:W-:Y:S05]  /*8140*/  @!P1 BRA `(.L_x_18) ;  /* 0xfffffffc00ec9947 */ /* 0x002fea000383ffff */
[----:B------:R-:W-:Y:S05]  /*8150*/  BRA `(.L_x_17) ;  /* 0xffffff94005c7947 */ /* 0x000fea000383ffff */
.L_x_22:
[----:B------:R-:W-:-:S04]  /*8160*/  IMAD.U32 R7, RZ, RZ, UR8 ;  /* 0x00000008ff077e24 */ /* 0x000fc8000f8e00ff */
[----:B------:R1:W1:Y:S03]  /*8170*/  SYNCS.PHASECHK.TRANS64.TRYWAIT P1, [R7+URZ+0x26830], R6 ;  /* 0x02683006070075a7 */ /* 0x000266000802017f */
[----:B-1----:R-:W-:Y:S05]  /*8180*/  @!P1 NANOSLEEP.SYNCS 0x989680 ;  /* 0x009896800000995d */ /* 0x002fea0003900000 */
[----:B------:R-:W1:Y:S02]  /*8190*/  @!P1 SYNCS.PHASECHK.TRANS64 P1, [R7+URZ+0x26830], R6 ;  /* 0x02683006070095a7 */ /* 0x000e64000802007f */
[----:B-1----:R-:W-:Y:S05]  /*81a0*/  @!P1 BRA `(.L_x_22) ;  /* 0xfffffffc00ec9947 */ /* 0x002fea000383ffff */
[----:B------:R-:W-:Y:S05]  /*81b0*/  BRA `(.L_x_21) ;  /* 0xffffff9800687947 */ /* 0x000fea000383ffff */
.L_x_55:
[----:B-1----:R1:W2:Y:S02]  /*81c0*/  SYNCS.PHASECHK.TRANS64.TRYWAIT P0, [R0+URZ+0x26820], R3 ;  /* 0x02682003000075a7 */ /* 0x0022a4000800017f */
[----:B--2---:R-:W-:Y:S05]  /*81d0*/  @!P0 NANOSLEEP.SYNCS 0x989680 ;  /* 0x009896800000895d */ /* 0x004fea0003900000 */
[----:B------:R-:W2:Y:S02]  /*81e0*/  @!P0 SYNCS.PHASECHK.TRANS64 P0, [R0+URZ+0x26820], R3 ;  /* 0x02682003000085a7 */ /* 0x000ea4000800007f */
[----:B--2---:R-:W-:Y:S05]  /*81f0*/  @!P0 BRA `(.L_x_55) ;  /* 0xfffffffc00f08947 */ /* 0x004fea000383ffff */
[----:B------:R-:W-:Y:S05]  /*8200*/  BRA `(.L_x_85) ;  /* 0xffffffdc008c7947 */ /* 0x000fea000383ffff */
.L_x_59:
[----:B-1----:R1:W2:Y:S02]  /*8210*/  SYNCS.PHASECHK.TRANS64.TRYWAIT P1, [R0+URZ+0x26840], R20 ;  /* 0x02684014000075a7 */ /* 0x0022a4000802017f */
[----:B--2---:R-:W-:Y:S05]  /*8220*/  @!P1 NANOSLEEP.SYNCS 0x989680 ;  /* 0x009896800000995d */ /* 0x004fea0003900000 */
[----:B------:R-:W2:Y:S02]  /*8230*/  @!P1 SYNCS.PHASECHK.TRANS64 P1, [R0+URZ+0x26840], R20 ;  /* 0x02684014000095a7 */ /* 0x000ea4000802007f */
[----:B--2---:R-:W-:Y:S05]  /*8240*/  @!P1 BRA `(.L_x_59) ;  /* 0xfffffffc00f09947 */ /* 0x004fea000383ffff */
[----:B------:R-:W-:Y:S05]  /*8250*/  BRA `(.L_x_86) ;  /* 0xffffffe400b87947 */ /* 0x000fea000383ffff */
.L_x_61:
[----:B--2---:R2:W3:Y:S02]  /*8260*/  SYNCS.PHASECHK.TRANS64.TRYWAIT P1, [R0+URZ+0x26828], R20 ;  /* 0x02682814000075a7 */ /* 0x0044e4000802017f */
[----:B---3--:R-:W-:Y:S05]  /*8270*/  @!P1 NANOSLEEP.SYNCS 0x989680 ;  /* 0x009896800000995d */ /* 0x008fea0003900000 */
[----:B------:R-:W3:Y:S02]  /*8280*/  @!P1 SYNCS.PHASECHK.TRANS64 P1, [R0+URZ+0x26828], R20 ;  /* 0x02682814000095a7 */ /* 0x000ee4000802007f */
[----:B---3--:R-:W-:Y:S05]  /*8290*/  @!P1 BRA `(.L_x_61) ;  /* 0xfffffffc00f09947 */ /* 0x008fea000383ffff */
[----:B------:R-:W-:Y:S05]  /*82a0*/  BRA `(.L_x_87) ;  /* 0xffffffe800647947 */ /* 0x000fea000383ffff */
.L_x_63:
[----:B---3--:R3:W4:Y:S02]  /*82b0*/  SYNCS.PHASECHK.TRANS64.TRYWAIT P1, [R0+URZ+0x26848], R20 ;  /* 0x02684814000075a7 */ /* 0x008724000802017f */
[----:B----4-:R-:W-:Y:S05]  /*82c0*/  @!P1 NANOSLEEP.SYNCS 0x989680 ;  /* 0x009896800000995d */ /* 0x010fea0003900000 */
[----:B------:R-:W4:Y:S02]  /*82d0*/  @!P1 SYNCS.PHASECHK.TRANS64 P1, [R0+URZ+0x26848], R20 ;  /* 0x02684814000095a7 */ /* 0x000f24000802007f */
[----:B----4-:R-:W-:Y:S05]  /*82e0*/  @!P1 BRA `(.L_x_63) ;  /* 0xfffffffc00f09947 */ /* 0x010fea000383ffff */
[----:B------:R-:W-:Y:S05]  /*82f0*/  BRA `(.L_x_88) ;  /* 0xffffffe800f07947 */ /* 0x000fea000383ffff */
.L_x_65:
[----:B------:R-:W-:-:S07]  /*8300*/  SHF.L.U32 R5, R9, 0x1f, RZ ;  /* 0x0000001f09057819 */ /* 0x000fce00000006ff */
.L_x_89:
[----:B--2---:R2:W3:Y:S02]  /*8310*/  SYNCS.PHASECHK.TRANS64.TRYWAIT P1, [R0+URZ+0x26820], R5 ;  /* 0x02682005000075a7 */ /* 0x0044e4000802017f */
[----:B---3--:R-:W-:Y:S05]  /*8320*/  @!P1 NANOSLEEP.SYNCS 0x989680 ;  /* 0x009896800000995d */ /* 0x008fea0003900000 */
[----:B------:R-:W3:Y:S02]  /*8330*/  @!P1 SYNCS.PHASECHK.TRANS64 P1, [R0+URZ+0x26820], R5 ;  /* 0x02682005000095a7 */ /* 0x000ee4000802007f */
[----:B---3--:R-:W-:Y:S05]  /*8340*/  @!P1 BRA `(.L_x_89) ;  /* 0xfffffffc00f09947 */ /* 0x008fea000383ffff */
[----:B------:R-:W-:Y:S05]  /*8350*/  BRA `(.L_x_90) ;  /* 0xffffffec008c7947 */ /* 0x000fea000383ffff */
.L_x_68:
[----:B--2---:R2:W3:Y:S02]  /*8360*/  SYNCS.PHASECHK.TRANS64.TRYWAIT P1, [R0+URZ+0x26840], R7 ;  /* 0x02684007000075a7 */ /* 0x0044e4000802017f */
[----:B---3--:R-:W-:Y:S05]  /*8370*/  @!P1 NANOSLEEP.SYNCS 0x989680 ;  /* 0x009896800000995d */ /* 0x008fea0003900000 */
[----:B------:R-:W3:Y:S02]  /*8380*/  @!P1 SYNCS.PHASECHK.TRANS64 P1, [R0+URZ+0x26840], R7 ;  /* 0x02684007000095a7 */ /* 0x000ee4000802007f */
[----:B---3--:R-:W-:Y:S05]  /*8390*/  @!P1 BRA `(.L_x_68) ;  /* 0xfffffffc00f09947 */ /* 0x008fea000383ffff */
[----:B------:R-:W-:Y:S05]  /*83a0*/  BRA `(.L_x_91) ;  /* 0xfffffff000347947 */ /* 0x000fea000383ffff */
.L_x_70:
[----:B---3--:R3:W4:Y:S02]  /*83b0*/  SYNCS.PHASECHK.TRANS64.TRYWAIT P1, [R0+URZ+0x26828], R7 ;  /* 0x02682807000075a7 */ /* 0x008724000802017f */
[----:B----4-:R-:W-:Y:S05]  /*83c0*/  @!P1 NANOSLEEP.SYNCS 0x989680 ;  /* 0x009896800000995d */ /* 0x010fea0003900000 */
[----:B------:R-:W4:Y:S02]  /*83d0*/  @!P1 SYNCS.PHASECHK.TRANS64 P1, [R0+URZ+0x26828], R7 ;  /* 0x02682807000095a7 */ /* 0x000f24000802007f */
[----:B----4-:R-:W-:Y:S05]  /*83e0*/  @!P1 BRA `(.L_x_70) ;  /* 0xfffffffc00f09947 */ /* 0x010fea000383ffff */
[----:B------:R-:W-:Y:S05]  /*83f0*/  BRA `(.L_x_92) ;  /* 0xfffffff000d87947 */ /* 0x000fea000383ffff */
.L_x_72:
[----:B----4-:R4:W5:Y:S02]  /*8400*/  SYNCS.PHASECHK.TRANS64.TRYWAIT P0, [R3+URZ+0x26840], R2 ;  /* 0x02684002030075a7 */ /* 0x010964000800017f */
[----:B-----5:R-:W-:Y:S05]  /*8410*/  @!P0 NANOSLEEP.SYNCS 0x989680 ;  /* 0x009896800000895d */ /* 0x020fea0003900000 */
[----:B------:R-:W5:Y:S02]  /*8420*/  @!P0 SYNCS.PHASECHK.TRANS64 P0, [R3+URZ+0x26840], R2 ;  /* 0x02684002030085a7 */ /* 0x000f64000800007f */
[----:B-----5:R-:W-:Y:S05]  /*8430*/  @!P0 BRA `(.L_x_72) ;  /* 0xfffffffc00f08947 */ /* 0x020fea000383ffff */
[----:B------:R-:W-:Y:S05]  /*8440*/  BRA `(.L_x_93) ;  /* 0xfffffff4007c7947 */ /* 0x000fea000383ffff */
.L_x_74:
[----:B------:R-:W-:Y:S01]  /*8450*/  BSSY B0, `(.L_x_94) ;  /* 0x0000006000007945 */ /* 0x000fe20003800000 */
[----:B------:R-:W-:-:S07]  /*8460*/  IMAD.MOV.U32 R15, RZ, RZ, -0x1 ;  /* 0xffffffffff0f7424 */ /* 0x000fce00078e00ff */
[----:B------:R-:W-:Y:S05]  /*8470*/  WARPSYNC.COLLECTIVE R15, `(.L_x_95) ;  /* 0x000000000f0c7348 */ /* 0x000fea0003c00000 */
[----:B------:R-:W-:Y:S02]  /*8480*/  ELECT P6, UR62, PT ;  /* 0x00000000003e782f */ /* 0x000fe400038c0000 */
[----:B------:R-:W-:Y:S01]  /*8490*/  MOV R14, UR62 ;  /* 0x0000003e000e7c02 */ /* 0x000fe20008000f00 */
[----:B------:R-:W-:Y:S10]  /*84a0*/  ENDCOLLECTIVE ;  /* 0x000000000000791b */ /* 0x000ff40003800000 */
.L_x_95:
[----:B------:R-:W-:Y:S05]  /*84b0*/  BSYNC B0 ;  /* 0x0000000000007941 */ /* 0x000fea0003800000 */
.L_x_94:
[----:B------:R-:W-:Y:S01]  /*84c0*/  PLOP3.LUT P0, PT, P6, PT, PT, 0x80, 0x0 ;  /* 0x000000000000781c */ /* 0x000fe2000370f070 */
[----:B------:R-:W-:-:S12]  /*84d0*/  BRA `(.L_x_96) ;  /* 0xfffffff800407947 */ /* 0x000fd8000383ffff */
.L_x_78:
[----:B-1----:R1:W2:Y:S02]  /*84e0*/  SYNCS.PHASECHK.TRANS64.TRYWAIT P1, [R6+URZ], R5 ;  /* 0x00000005060075a7 */ /* 0x0022a4000802017f */
[----:B--2---:R-:W-:Y:S05]  /*84f0*/  @!P1 NANOSLEEP.SYNCS 0x989680 ;  /* 0x009896800000995d */ /* 0x004fea0003900000 */
[----:B------:R-:W2:Y:S02]  /*8500*/  @!P1 SYNCS.PHASECHK.TRANS64 P1, [R6+URZ], R5 ;  /* 0x00000005060095a7 */ /* 0x000ea4000802007f */
[----:B--2---:R-:W-:Y:S05]  /*8510*/  @!P1 BRA `(.L_x_78) ;  /* 0xfffffffc00f09947 */ /* 0x004fea000383ffff */
[----:B------:R-:W-:Y:S05]  /*8520*/  BRA `(.L_x_97) ;  /* 0xfffffff800847947 */ /* 0x000fea000383ffff */
.L_x_79:
[----:B--2---:R2:W3:Y:S02]  /*8530*/  SYNCS.PHASECHK.TRANS64.TRYWAIT P1, [R3+URZ], R2 ;  /* 0x00000002030075a7 */ /* 0x0044e4000802017f */
[----:B---3--:R-:W-:Y:S05]  /*8540*/  @!P1 NANOSLEEP.SYNCS 0x989680 ;  /* 0x009896800000995d */ /* 0x008fea0003900000 */
[----:B------:R-:W3:Y:S02]  /*8550*/  @!P1 SYNCS.PHASECHK.TRANS64 P1, [R3+URZ], R2 ;  /* 0x00000002030095a7 */ /* 0x000ee4000802007f */
[----:B---3--:R-:W-:Y:S05]  /*8560*/  @!P1 BRA `(.L_x_79) ;  /* 0xfffffffc00f09947 */ /* 0x008fea000383ffff */
[----:B------:R-:W-:Y:S05]  /*8570*/  BRA `(.L_x_98) ;  /* 0xfffffff800787947 */ /* 0x000fea000383ffff */
.L_x_81:
[----:B--2---:R2:W3:Y:S02]  /*8580*/  SYNCS.PHASECHK.TRANS64.TRYWAIT P0, [R0+URZ], R5 ;  /* 0x00000005000075a7 */ /* 0x0044e4000800017f */
[----:B---3--:R-:W-:Y:S05]  /*8590*/  @!P0 NANOSLEEP.SYNCS 0x989680 ;  /* 0x009896800000895d */ /* 0x008fea0003900000 */
[----:B------:R-:W3:Y:S02]  /*85a0*/  @!P0 SYNCS.PHASECHK.TRANS64 P0, [R0+URZ], R5 ;  /* 0x00000005000085a7 */ /* 0x000ee4000800007f */
[----:B---3--:R-:W-:Y:S05]  /*85b0*/  @!P0 BRA `(.L_x_81) ;  /* 0xfffffffc00f08947 */ /* 0x008fea000383ffff */
[----:B------:R-:W-:Y:S05]  /*85c0*/  BRA `(.L_x_99) ;  /* 0xfffffff8007c7947 */ /* 0x000fea000383ffff */
.L_x_100:
[----:B------:R-:W-:-:S00]  /*85d0*/  BRA `(.L_x_100) ;  /* 0xfffffffc00fc7947 */ /* 0x000fc0000383ffff */
[----:B------:R-:W-:-:S00]  /*85e0*/  NOP ;  /* 0x0000000000007918 */ /* 0x000fc00000000000 */
        /* <DEDUP_REMOVED lines=9> */
.L_x_3293:


//--------------------- .text._ZN7cutlass13device_kernelIN5flash11enable_sm90INS1_16FlashAttnBwdSm90INS1_25CollectiveMainloopBwdSm90ILi2ELi2ELi2EN4cute5tupleIJNS5_1CILi1EEES8_S8_EEENS6_IJNS7_ILi64EEENS7_ILi128EEENS7_ILi96EEEEEENS_10bfloat16_tEfNS_4arch4Sm90ELb0ELb0ELb1ELb0ELb1ELb1ELb0ELb0ELi2ELi1ELi2ELi1ELb1EEENS1_21CollectiveEpilogueBwdISD_SE_SG_Li256ELb0ELb0ELi1EEENS1_19SingleTileSchedulerILb0ELb0ELb0ELi128EEEEEEEEEvNT_6ParamsE --------------------------
	.section	.text._ZN7cutlass13device_kernelIN5flash11enable_sm90INS1_16FlashAttnBwdSm90INS1_25CollectiveMainloopBwdSm90ILi2ELi2ELi2EN4cute5tupleIJNS5_1CILi1EEES8_S8_EEENS6_IJNS7_ILi64EEENS7_ILi128EEENS7_ILi96EEEEEENS_10bfloat16_tEfNS_4arch4Sm90ELb0ELb0ELb1ELb0ELb1ELb1ELb0ELb0ELi2ELi1ELi2ELi1ELb1EEENS1_21CollectiveEpilogueBwdISD_SE_SG_Li256ELb0ELb0ELi1EEENS1_19SingleTileSchedulerILb0ELb0ELb0ELi128EEEEEEEEEvNT_6ParamsE,"ax",@progbits
	.align	128
.text._ZN7cutlass13device_kernelIN5flash11enable_sm90INS1_16FlashAttnBwdSm90INS1_25CollectiveMainloopBwdSm90ILi2ELi2ELi2EN4cute5tupleIJNS5_1CILi1EEES8_S8_EEENS6_IJNS7_ILi64EEENS7_ILi128EEENS7_ILi96EEEEEENS_10bfloat16_tEfNS_4arch4Sm90ELb0ELb0ELb1ELb0ELb1ELb1ELb0ELb0ELi2ELi1ELi2ELi1ELb1EEENS1_21CollectiveEpilogueBwdISD_SE_SG_Li256ELb0ELb0ELi1EEENS1_19SingleTileSchedulerILb0ELb0ELb0ELi128EEEEEEEEEvNT_6ParamsE:
        .type           _ZN7cutlass13device_kernelIN5flash11enable_sm90INS1_16FlashAttnBwdSm90INS1_25CollectiveMainloopBwdSm90ILi2ELi2ELi2EN4cute5tupleIJNS5_1CILi1EEES8_S8_EEENS6_IJNS7_ILi64EEENS7_ILi128EEENS7_ILi96EEEEEENS_10bfloat16_tEfNS_4arch4Sm90ELb0ELb0ELb1ELb0ELb1ELb1ELb0ELb0ELi2ELi1ELi2ELi1ELb1EEENS1_21CollectiveEpilogueBwdISD_SE_SG_Li256ELb0ELb0ELi1EEENS1_19SingleTileSchedulerILb0ELb0ELb0ELi128EEEEEEEEEvNT_6ParamsE,@function
        .size           _ZN7cutlass13device_kernelIN5flash11enable_sm90INS1_16FlashAttnBwdSm90INS1_25CollectiveMainloopBwdSm90ILi2ELi2ELi2EN4cute5tupleIJNS5_1CILi1EEES8_S8_EEENS6_IJNS7_ILi64EEENS7_ILi128EEENS7_ILi96EEEEEENS_10bfloat16_tEfNS_4arch4Sm90ELb0ELb0ELb1ELb0ELb1ELb1ELb0ELb0ELi2ELi1ELi2ELi1ELb1EEENS1_21CollectiveEpilogueBwdISD_SE_SG_Li256ELb0ELb0ELi1EEENS1_19SingleTileSchedulerILb0ELb0ELb0ELi128EEEEEEEEEvNT_6ParamsE,(.L_x_3294 - _ZN7cutlass13device_kernelIN5flash11enable_sm90INS1_16FlashAttnBwdSm90INS1_25CollectiveMainloopBwdSm90ILi2ELi2ELi2EN4cute5tupleIJNS5_1CILi1EEES8_S8_EEENS6_IJNS7_ILi64EEENS7_ILi128EEENS7_ILi96EEEEEENS_10bfloat16_tEfNS_4arch4Sm90ELb0ELb0ELb1ELb0ELb1ELb1ELb0ELb0ELi2ELi1ELi2ELi1ELb1EEENS1_21CollectiveEpilogueBwdISD_SE_SG_Li256ELb0ELb0ELi1EEENS1_19SingleTileSchedulerILb0ELb0ELb0ELi128EEEEEEEEEvNT_6ParamsE)
        .other          _ZN7cutlass13device_kernelIN5flash11enable_sm90INS1_16FlashAttnBwdSm90INS1_25CollectiveMainloopBwdSm90ILi2ELi2ELi2EN4cute5tupleIJNS5_1CILi1EEES8_S8_EEENS6_IJNS7_ILi64EEENS7_ILi128EEENS7_ILi96EEEEEENS_10bfloat16_tEfNS_4arch4Sm90ELb0ELb0ELb1ELb0ELb1ELb1ELb0ELb0ELi2ELi1ELi2ELi1ELb1EEENS1_21CollectiveEpilogueBwdISD_SE_SG_Li256ELb0ELb0ELi1EEENS1_19SingleTileSchedulerILb0ELb0ELb0ELi128EEEEEEEEEvNT_6ParamsE,@"STO_CUDA_ENTRY STV_DEFAULT"
_ZN7cutlass13device_kernelIN5flash11enable_sm90INS1_16FlashAttnBwdSm90INS1_25CollectiveMainloopBwdSm90ILi2ELi2ELi2EN4cute5tupleIJNS5_1CILi1EEES8_S8_EEENS6_IJNS7_ILi64EEENS7_ILi128EEENS7_ILi96EEEEEENS_10bfloat16_tEfNS_4arch4Sm90ELb0ELb0ELb1ELb0ELb1ELb1ELb0ELb0ELi2ELi1ELi2ELi1ELb1EEENS1_21CollectiveEpilogueBwdISD_SE_SG_Li256ELb0ELb0ELi1EEENS1_19SingleTileSchedulerILb0ELb0ELb0ELi128EEEEEEEEEvNT_6ParamsE:
        /* <DEDUP_REMOVED lines=29> */
.L_x_102:
[----:B------:R-:W-:Y:S05]  /*01d0*/  BSYNC B0 ;  /* 0x0000000000007941 */ /* 0x000fea0003800000 */
.L_x_101:
        /* <DEDUP_REMOVED lines=33> */
[----:B------:R3:W1:Y:S01]  /*03f0*/  SYNCS.EXCH.64 URZ, [UR8+0x26820], UR4 ;  /* 0x02682004083f75b2 */ /* 0x0006620008000100 */
[----:B------:R3:W1:Y:S01]  /*0400*/  SYNCS.EXCH.64 URZ, [UR8+0x26818], UR6 ;  /* 0x02681806083f75b2 */ /* 0x0006620008000100 */
[----:B------:R3:W1:Y:S02]  /*0410*/  SYNCS.EXCH.64 URZ, [UR8+0x26828], UR4 ;  /* 0x02682804083f75b2 */ /* 0x0006640008000100 */
[----:B---3--:R-:W-:Y:S01]  /*0420*/  NOP ;  /* 0x0000000000007918 */ /* 0x008fe20000000000 */
.L_x_103:
        /* <DEDUP_REMOVED lines=22> */
.L_x_104:
[----:B------:R-:W-:Y:S01]  /*0590*/  PLOP3.LUT P0, PT, PT, PT, UP0, 0x80, 0x0 ;  /* 0x000000000000781c */ /* 0x000fe20003f0f008 */
[----:B------:R-:W-:Y:S01]  /*05a0*/  NOP ;  /* 0x0000000000007918 */ /* 0x000fe20000000000 */
[----:B-12-4-:R-:W-:Y:S11]  /*05b0*/  BAR.SYNC.DEFER_BLOCKING 0x0 ;  /* 0x0000000000007b1d */ /* 0x016ff60000010000 */
[----:B------:R-:W-:Y:S05]  /*05c0*/  @!P0 BRA `(.L_x_105) ;  /* 0x0000004c00108947 */ /* 0x000fea0003800000 */
.L_x_106:
        /* <DEDUP_REMOVED lines=33> */
.L_x_108:
[----:B------:R-:W1:Y:S01]  /*07e0*/  LDC.64 R16, c[0x4][R16] ;  /* 0x0100000010107b82 */ /* 0x000e620000000a00 */
[----:B------:R-:W-:Y:S01]  /*07f0*/  ULDC.64 UR4, c[0x4][0x88] ;  /* 0x0100220000047ab9 */ /* 0x000fe20000000a00 */
[----:B------:R-:W-:Y:S01]  /*0800*/  ULDC.64 UR6, c[0x4][0x90] ;  /* 0x0100240000067ab9 */ /* 0x000fe20000000a00 */
[----:B------:R-:W-:Y:S01]  /*0810*/  IMAD.U32 R4, RZ, RZ, UR4 ;  /* 0x00000004ff047e24 */ /* 0x000fe2000f8e00ff */
[----:B------:R-:W-:Y:S01]  /*0820*/  MOV R6, UR6 ;  /* 0x0000000600067c02 */ /* 0x000fe20008000f00 */
[----:B------:R-:W-:Y:S01]  /*0830*/  IMAD.U32 R5, RZ, RZ, UR5 ;  /* 0x00000005ff057e24 */ /* 0x000fe2000f8e00ff */
[----:B------:R-:W-:Y:S01]  /*0840*/  ULDC.64 UR4, c[0x4][0x10] ;  /* 0x0100040000047ab9 */ /* 0x000fe20000000a00 */
[----:B------:R-:W-:Y:S02]  /*0850*/  IMAD.U32 R7, RZ, RZ, UR7 ;  /* 0x00000007ff077e24 */ /* 0x000fe4000f8e00ff */
[----:B------:R-:W-:Y:S02]  /*0860*/  IMAD.U32 R10, RZ, RZ, UR4 ;  /* 0x00000004ff0a7e24 */ /* 0x000fe4000f8e00ff */
[----:B------:R-:W-:-:S02]  /*0870*/  IMAD.U32 R11, RZ, RZ, UR5 ;  /* 0x00000005ff0b7e24 */ /* 0x000fc4000f8e00ff */
[----:B------:R-:W-:Y:S02]  /*0880*/  IMAD.MOV.U32 R8, RZ, RZ, 0x70 ;  /* 0x00000070ff087424 */ /* 0x000fe400078e00ff */
[----:B------:R-:W-:Y:S02]  /*0890*/  IMAD.MOV.U32 R12, RZ, RZ, 0x1 ;  /* 0x00000001ff0c7424 */ /* 0x000fe400078e00ff */
[----:B------:R-:W-:-:S07]  /*08a0*/  IMAD.MOV.U32 R13, RZ, RZ, RZ ;  /* 0x000000ffff0d7224 */ /* 0x000fce00078e00ff */
[----:B------:R-:W-:-:S07]  /*08b0*/  LEPC R20, `(.L_x_107) ;  /* 0x000000001014794e */ /* 0x000fce0000000000 */
[----:B-1----:R-:W-:Y:S05]  /*08c0*/  CALL.ABS.NOINC R16 ;  /* 0x0000000010007343 */ /* 0x002fea0003c00000 */
.L_x_107:
        /* <DEDUP_REMOVED lines=21> */
[----:B--2---:R-:W-:Y:S05]  /*0a20*/  CALL.ABS.NOINC R14 ;  /* 0x000000000e007343 */ /* 0x004fea0003c00000 */
.L_x_110:
[----:B------:R-:W1:Y:S01]  /*0a30*/  LDC.64 R18, c[0x4][R18] ;  /* 0x0100000012127b82 */ /* 0x000e620000000a00 */
[----:B------:R-:W-:Y:S01]  /*0a40*/  ULDC.64 UR4, c[0x4][0x88] ;  /* 0x0100220000047ab9 */ /* 0x000fe20000000a00 */
[----:B------:R-:W-:Y:S01]  /*0a50*/  ULDC.64 UR6, c[0x4][0x10] ;  /* 0x0100040000067ab9 */ /* 0x000fe20000000a00 */
[----:B------:R-:W-:Y:S02]  /*0a60*/  IMAD.U32 R4, RZ, RZ, UR4 ;  /* 0x00000004ff047e24 */ /* 0x000fe4000f8e00ff */
        /* <DEDUP_REMOVED lines=11> */
.L_x_109:
[----:B------:R-:W-:Y:S01]  /*0b20*/  SHF.R.S32.HI R122, RZ, 0x1f, R121 ;  /* 0x0000001fff7a7819 */ /* 0x000fe20000011479 */
[----:B------:R-:W-:-:S03]  /*0b30*/  UMOV UR4, 0xffffffff ;  /* 0xffffffff00047882 */ /* 0x000fc60000000000 */
[----:B------:R-:W-:-:S04]  /*0b40*/  LEA.HI R0, R122, R121, RZ, 0x7 ;  /* 0x000000797a007211 */ /* 0x000fc800078f38ff */
[----:B------:R-:W-:Y:S01]  /*0b50*/  SHF.R.S32.HI R120, RZ, 0x7, R0 ;  /* 0x00000007ff787819 */ /* 0x000fe20000011400 */
[----:B------:R-:W-:Y:S06]  /*0b60*/  BRA.DIV UR4, `(.L_x_111) ;  /* 0x0000007e044c7947 */ /* 0x000fec000b800000 */
[----:B------:R1:W2:Y:S02]  /*0b70*/  SHFL.IDX PT, R14, R120, RZ, 0x1f ;  /* 0x00001fff780e7589 */ /* 0x0002a400000e0000 */
.L_x_203:
[----:B------:R-:W-:Y:S02]  /*0b80*/  SHF.L.U32 R7, RZ, 0x1f, RZ ;  /* 0x0000001fff077819 */ /* 0x000fe400000006ff */
[----:B------:R-:W-:Y:S02]  /*0b90*/  LEA.HI R22, R122, R121, RZ, 0x4 ;  /* 0x000000797a167211 */ /* 0x000fe400078f20ff */
[----:B------:R-:W3:Y:S01]  /*0ba0*/  SYNCS.PHASECHK.TRANS64.TRYWAIT P0, [R16+URZ+0x26800], R7 ;  /* 0x02680007100075a7 */ /* 0x000ee2000800017f */
[----:B------:R-:W-:Y:S02]  /*0bb0*/  LOP3.LUT R0, R0, 0xffffff80, RZ, 0xc0, !PT ;  /* 0xffffff8000007812 */ /* 0x000fe400078ec0ff */
[----:B------:R-:W-:Y:S02]  /*0bc0*/  SHF.R.S32.HI R5, RZ, 0x4, R22 ;  /* 0x00000004ff057819 */ /* 0x000fe40000011416 */
[----:B------:R-:W-:Y:S01]  /*0bd0*/  IADD3 R228, R16, 0x6000, RZ ;  /* 0x0000600010e47810 */ /* 0x000fe20007ffe0ff */
        /* <DEDUP_REMOVED lines=8> */
[----:B------:R-:W-:Y:S01]  /*0c60*/  LOP3.LUT P1, RZ, R228, 0x1bf, RZ, 0xc0, !PT ;  /* 0x000001bfe4ff7812 */ /* 0x000fe2000782c0ff */
[----:B------:R-:W-:Y:S01]  /*0c70*/  IMAD.IADD R18, R14, 0x1, -R3 ;  /* 0x000000010e127824 */ /* 0x000fe200078e0a03 */
[----:B------:R-:W-:-:S02]  /*0c80*/  LEA.HI R0, R122, R121, RZ, 0x5 ;  /* 0x000000797a007211 */ /* 0x000fc400078f28ff */
[----:B------:R-:W-:Y:S01]  /*0c90*/  LOP3.LUT R4, R127, 0x7ffffffc, RZ, 0xc0, !PT ;  /* 0x7ffffffc7f047812 */ /* 0x000fe200078ec0ff */
[----:B---3--:R-:W-:Y:S08]  /*0ca0*/  @P0 BRA `(.L_x_112) ;  /* 0x0000000000080947 */ /* 0x008ff00003800000 */
[----:B------:R-:W2:Y:S02]  /*0cb0*/  SYNCS.PHASECHK.TRANS64.TRYWAIT P0, [R16+URZ+0x26800], R7 ;  /* 0x02680007100075a7 */ /* 0x000ea4000800017f */
[----:B--2---:R-:W-:Y:S05]  /*0cc0*/  @!P0 BRA `(.L_x_113) ;  /* 0x0000007c00148947 */ /* 0x004fea0003800000 */
.L_x_112:
[----:B------:R-:W-:Y:S01]  /*0cd0*/  LOP3.LUT P0, RZ, R228, 0x1bf, RZ, 0xc0, !PT ;  /* 0x000001bfe4ff7812 */ /* 0x000fe2000780c0ff */
[----:B------:R-:W-:Y:S01]  /*0ce0*/  IMAD.IADD R19, R123, 0x1, -R4 ;  /* 0x000000017b137824 */ /* 0x000fe200078e0a04 */
[----:B------:R-:W-:-:S11]  /*0cf0*/  SHF.R.S32.HI R124, RZ, 0x5, R0 ;  /* 0x00000005ff7c7819 */ /* 0x000fd60000011400 */
[----:B------:R-:W-:Y:S05]  /*0d00*/  @!P0 BRA `(.L_x_114) ;  /* 0x0000000000408947 */ /* 0x000fea0003800000 */
[----:B------:R-:W-:Y:S01]  /*0d10*/  MOV R0, 0x0 ;  /* 0x0000000000007802 */ /* 0x000fe20000000f00 */
[----:B------:R-:W-:Y:S01]  /*0d20*/  ULDC.64 UR4, c[0x4][0x88] ;  /* 0x0100220000047ab9 */ /* 0x000fe20000000a00 */
[----:B------:R-:W-:Y:S01]  /*0d30*/  ULDC.64 UR6, c[0x4][0x90] ;  /* 0x0100240000067ab9 */ /* 0x000fe20000000a00 */
[----:B------:R-:W-:Y:S01]  /*0d40*/  IMAD.U32 R4, RZ, RZ, UR4 ;  /* 0x00000004ff047e24 */ /* 0x000fe2000f8e00ff */
[----:B------:R3:W4:Y:S01]  /*0d50*/  LDC.64 R14, c[0x4][R0] ;  /* 0x01000000000e7b82 */ /* 0x0007220000000a00 */
[----:B------:R-:W-:Y:S01]  /*0d60*/  IMAD.U32 R5, RZ, RZ, UR5 ;  /* 0x00000005ff057e24 */ /* 0x000fe2000f8e00ff */
[----:B------:R-:W-:Y:S01]  /*0d70*/  ULDC.64 UR4, c[0x4][0x18] ;  /* 0x0100060000047ab9 */ /* 0x000fe20000000a00 */
[----:B------:R-:W-:Y:S01]  /*0d80*/  IMAD.U32 R6, RZ, RZ, UR6 ;  /* 0x00000006ff067e24 */ /* 0x000fe2000f8e00ff */
[----:B------:R-:W-:Y:S01]  /*0d90*/  MOV R13, RZ ;  /* 0x000000ff000d7202 */ /* 0x000fe20000000f00 */
[----:B--2---:R-:W-:Y:S02]  /*0da0*/  IMAD.U32 R7, RZ, RZ, UR7 ;  /* 0x00000007ff077e24 */ /* 0x004fe4000f8e00ff */
[----:B------:R-:W-:-:S02]  /*0db0*/  IMAD.U32 R10, RZ, RZ, UR4 ;  /* 0x00000004ff0a7e24 */ /* 0x000fc4000f8e00ff */
[----:B------:R-:W-:Y:S02]  /*0dc0*/  IMAD.U32 R11, RZ, RZ, UR5 ;  /* 0x00000005ff0b7e24 */ /* 0x000fe4000f8e00ff */
[----:B------:R-:W-:Y:S02]  /*0dd0*/  IMAD.MOV.U32 R8, RZ, RZ, 0x70 ;  /* 0x00000070ff087424 */ /* 0x000fe400078e00ff */
[----:B---3--:R-:W-:-:S07]  /*0de0*/  IMAD.MOV.U32 R12, RZ, RZ, 0x1 ;  /* 0x00000001ff0c7424 */ /* 0x008fce00078e00ff */
[----:B------:R-:W-:-:S07]  /*0df0*/  LEPC R20, `(.L_x_114) ;  /* 0x000000001014794e */ /* 0x000fce0000000000 */
[----:B-1--4-:R-:W-:Y:S05]  /*0e00*/  CALL.ABS.NOINC R14 ;  /* 0x000000000e007343 */ /* 0x012fea0003c00000 */
.L_x_114:
        /* <DEDUP_REMOVED lines=20> */
[----:B------:R-:W-:Y:S01]  /*0f50*/  CS2R R104, SRZ ;  /* 0x0000000000687805 */ /* 0x000fe2000001ff00 */
[----:B--2---:R-:W-:Y:S01]  /*0f60*/  IMAD.SHL.U32 R7, R5, 0x20, RZ ;  /* 0x0000002005077824 */ /* 0x004fe200078e00ff */
[----:B------:R-:W-:Y:S02]  /*0f70*/  LOP3.LUT R4, R4, 0xfffffffc, RZ, 0xc0, !PT ;  /* 0xfffffffc04047812 */ /* 0x000fe400078ec0ff */
[----:B------:R-:W-:Y:S02]  /*0f80*/  CS2R R102, SRZ ;  /* 0x0000000000667805 */ /* 0x000fe4000001ff00 */
[----:B------:R-:W-:Y:S02]  /*0f90*/  LOP3.LUT R5, R0, 0x7fffffe, RZ, 0xc0, !PT ;  /* 0x07fffffe00057812 */ /* 0x000fe400078ec0ff */
[----:B------:R-:W-:Y:S02]  /*0fa0*/  CS2R R100, SRZ ;  /* 0x0000000000647805 */ /* 0x000fe4000001ff00 */
        /* <DEDUP_REMOVED lines=8> */
[----:B------:R-:W-:-:S02]  /*1030*/  CS2R R94, SRZ ;  /* 0x00000000005e7805 */ /* 0x000fc4000001ff00 */
[----:B------:R-:W-:Y:S02]  /*1040*/  CS2R R92, SRZ ;  /* 0x00000000005c7805 */ /* 0x000fe4000001ff00 */
[----:B------:R-:W-:Y:S01]  /*1050*/  LOP3.LUT R3, R3, 0xc0, RZ, 0xc0, !PT ;  /* 0x000000c003037812 */ /* 0x000fe200078ec0ff */
[----:B------:R-:W-:Y:S01]  /*1060*/  IMAD R0, R5, 0x20, R0 ;  /* 0x0000002005007824 */ /* 0x000fe200078e0200 */
[----:B------:R-:W-:Y:S02]  /*1070*/  SEL R23, R23, 0xffffffe0, !P0 ;  /* 0xffffffe017177807 */ /* 0x000fe40004000000 */
[----:B------:R-:W-:Y:S02]  /*1080*/  CS2R R90, SRZ ;  /* 0x00000000005a7805 */ /* 0x000fe4000001ff00 */
[----:B------:R-:W-:Y:S02]  /*1090*/  LOP3.LUT R6, R3, 0x8, R6, 0xf8, !PT ;  /* 0x0000000803067812 */ /* 0x000fe400078ef806 */
[----:B------:R-:W-:-:S02]  /*10a0*/  CS2R R88, SRZ ;  /* 0x0000000000587805 */ /* 0x000fc4000001ff00 */
[----:B------:R-:W-:Y:S02]  /*10b0*/  SHF.R.U32.HI R3, RZ, 0x3, R3 ;  /* 0x00000003ff037819 */ /* 0x000fe40000011603 */
[----:B------:R-:W-:Y:S02]  /*10c0*/  CS2R R86, SRZ ;  /* 0x0000000000567805 */ /* 0x000fe4000001ff00 */
[----:B------:R-:W-:Y:S02]  /*10d0*/  PLOP3.LUT P0, PT, PT, PT, UP0, 0x80, 0x0 ;  /* 0x000000000000781c */ /* 0x000fe40003f0f008 */
[----:B------:R-:W-:Y:S02]  /*10e0*/  CS2R R84, SRZ ;  /* 0x0000000000547805 */ /* 0x000fe4000001ff00 */
[----:B------:R-:W-:Y:S02]  /*10f0*/  LOP3.LUT R3, R6, R3, RZ, 0x3c, !PT ;  /* 0x0000000306037212 */ /* 0x000fe400078e3cff */
[----:B------:R-:W-:-:S02]  /*1100*/  CS2R R82, SRZ ;  /* 0x0000000000527805 */ /* 0x000fc4000001ff00 */
[----:B------:R-:W-:Y:S02]  /*1110*/  CS2R R80, SRZ ;  /* 0x0000000000507805 */ /* 0x000fe4000001ff00 */
        /* <DEDUP_REMOVED lines=40> */
[----:B------:R-:W-:Y:S01]  /*13a0*/  SHF.L.U32 R0, R121, 0x6, RZ ;  /* 0x0000000679007819 */ /* 0x000fe200000006ff */
[----:B------:R-:W-:Y:S01]  /*13b0*/  IMAD.SHL.U32 R3, R124, 0x10, RZ ;  /* 0x000000107c037824 */ /* 0x000fe200078e00ff */
[----:B------:R-:W-:Y:S01]  /*13c0*/  LEA.HI R122, R122, R121, RZ, 0x3 ;  /* 0x000000797a7a7211 */ /* 0x000fe200078f18ff */
[----:B------:R-:W-:Y:S01]  /*13d0*/  UIADD3 UR4, UR4, 0x3f, URZ ;  /* 0x0000003f04047890 */ /* 0x000fe2000fffe03f */
[----:B------:R-:W-:Y:S01]  /*13e0*/  LOP3.LUT R0, R0, 0x1c0, RZ, 0xc0, !PT ;  /* 0x000001c000007812 */ /* 0x000fe200078ec0ff */
[----:B------:R-:W-:Y:S01]  /*13f0*/  IMAD R125, R120, 0x8, R125 ;  /* 0x00000008787d7824 */ /* 0x000fe200078e027d */
[----:B------:R-:W-:Y:S01]  /*1400*/  LEA.HI R126, R126, R123, RZ, 0x5 ;  /* 0x0000007b7e7e7211 */ /* 0x000fe200078f28ff */
[----:B------:R-:W-:Y:S01]  /*1410*/  USHF.R.S32.HI UR5, URZ, 0x1f, UR4 ;  /* 0x0000001f3f057899 */ /* 0x000fe20008011404 */
[----:B------:R-:W-:Y:S01]  /*1420*/  LOP3.LUT R3, R0, 0x30, R3, 0xf8, !PT ;  /* 0x0000003000037812 */ /* 0x000fe200078ef803 */
[----:B------:R-:W-:Y:S01]  /*1430*/  IMAD.MOV.U32 R119, RZ, RZ, RZ ;  /* 0x000000ffff777224 */ /* 0x000fe200078e00ff */
[----:B------:R-:W-:Y:S01]  /*1440*/  SHF.R.S32.HI R126, RZ, 0x5, R126 ;  /* 0x00000005ff7e7819 */ /* 0x000fe2000001147e */
[----:B------:R-:W-:Y:S01]  /*1450*/  ULEA.HI UR5, UR5, UR4, URZ, 0x6 ;  /* 0x0000000405057291 */ /* 0x000fe2000f8f303f */
[----:B------:R-:W-:Y:S01]  /*1460*/  LOP3.LUT R5, R3, 0x8, R122, 0xf8, !PT ;  /* 0x0000000803057812 */ /* 0x000fe200078ef87a */
[----:B------:R-:W-:Y:S01]  /*1470*/  ULOP3.LUT UR11, UR38, 0x1, URZ, 0xfc, !UPT ;  /* 0x00000001260b7892 */ /* 0x000fe2000f8efc3f */
[----:B------:R-:W-:Y:S01]  /*1480*/  SHF.R.U32.HI R4, RZ, 0x3, R0 ;  /* 0x00000003ff047819 */ /* 0x000fe20000011600 */
[----:B------:R-:W-:Y:S01]  /*1490*/  USHF.R.S32.HI UR7, URZ, 0x6, UR5 ;  /* 0x000000063f077899 */ /* 0x000fe20008011405 */
[--C-:B------:R-:W-:Y:S01]  /*14a0*/  SHF.R.S32.HI R0, RZ, 0x2, R127.reuse ;  /* 0x00000002ff007819 */ /* 0x100fe2000001147f */
[----:B------:R-:W-:Y:S01]  /*14b0*/  UMOV UR4, URZ ;  /* 0x0000003f00047c82 */ /* 0x000fe20008000000 */
[----:B------:R-:W-:Y:S01]  /*14c0*/  SHF.R.S32.HI R127, RZ, 0x1f, R127 ;  /* 0x0000001fff7f7819 */ /* 0x000fe2000001147f */
[----:B------:R-:W-:Y:S01]  /*14d0*/  UMOV UR5, URZ ;  /* 0x0000003f00057c82 */ /* 0x000fe20008000000 */
[----:B------:R-:W-:Y:S01]  /*14e0*/  LOP3.LUT R4, R5, R4, RZ, 0x3c, !PT ;  /* 0x0000000405047212 */ /* 0x000fe200078e3cff */
[----:B------:R-:W-:Y:S01]  /*14f0*/  IMAD R5, R120, 0x300, R123 ;  /* 0x0000030078057824 */ /* 0x000fe200078e027b */
[----:B------:R-:W-:Y:S01]  /*1500*/  LEA.HI R127, R127, R0, RZ, 0x3 ;  /* 0x000000007f7f7211 */ /* 0x000fe200078f18ff */
[----:B------:R-:W-:Y:S01]  /*1510*/  UMOV UR6, URZ ;  /* 0x0000003f00067c82 */ /* 0x000fe20008000000 */
[----:B------:R-:W-:Y:S01]  /*1520*/  ULDC UR13, c[0x0][0x75c] ;  /* 0x0001d700000d7ab9 */ /* 0x000fe20000000800 */
[----:B------:R-:W-:Y:S01]  /*1530*/  IMAD.SHL.U32 R5, R5, 0x4, RZ ;  /* 0x0000000405057824 */ /* 0x000fe200078e00ff */
[----:B------:R-:W-:Y:S01]  /*1540*/  LOP3.LUT R127, R127, 0xfffffff8, RZ, 0xc0, !PT ;  /* 0xfffffff87f7f7812 */ /* 0x000fe200078ec0ff */
[----:B------:R-:W-:Y:S01]  /*1550*/  IMAD.U32 R4, R125, 0x200, R4 ;  /* 0x000002007d047824 */ /* 0x000fe200078e0004 */
[----:B------:R-:W-:Y:S01]  /*1560*/  ULDC UR14, c[0x0][0x744] ;  /* 0x0001d100000e7ab9 */ /* 0x000fe20000000800 */
        /* <DEDUP_REMOVED lines=8> */
.L_x_126:
[----:B------:R-:W-:-:S06]  /*15f0*/  UISETP.NE.AND UP0, UPT, UR11, 0x3, UPT ;  /* 0x000000030b00788c */ /* 0x000fcc000bf05270 */
[----:B------:R-:W-:-:S13]  /*1600*/  PLOP3.LUT P0, PT, PT, PT, UP0, 0x80, 0x0 ;  /* 0x000000000000781c */ /* 0x000fda0003f0f008 */
[----:B-1----:R-:W-:Y:S05]  /*1610*/  @!P0 BRA `(.L_x_116) ;  /* 0x0000000000048947 */ /* 0x002fea0003800000 */
[----:B------:R-:W-:Y:S01]  /*1620*/  BPT.TRAP 0x1 ;  /* 0x000000040000795c */ /* 0x000fe20000300000 */
.L_x_116:
[----:B------:R-:W-:Y:S01]  /*1630*/  R2UR UR8, R16 ;  /* 0x00000000100872ca */ /* 0x000fe200000e0000 */
[----:B------:R-:W-:-:S05]  /*1640*/  IMAD.U32 R6, RZ, RZ, UR5 ;  /* 0x00000005ff067e24 */ /* 0x000fca000f8e00ff */
[----:B------:R-:W-:-:S07]  /*1650*/  SHF.L.U32 R6, R6, 0x1f, RZ ;  /* 0x0000001f06067819 */ /* 0x000fce00000006ff */
[----:B------:R-:W-:-:S09]  /*1660*/  ULEA UR8, UR6, UR8, 0x3 ;  /* 0x0000000806087291 */ /* 0x000fd2000f8e183f */
[----:B------:R2:W3:Y:S01]  /*1670*/  SYNCS.PHASECHK.TRANS64.TRYWAIT P1, [UR8+0x26810], R6 ;  /* 0x02681006ff0075a7 */ /* 0x0004e20008020148 */
[----:B------:R-:W-:Y:S05]  /*1680*/  @!P0 BRA `(.L_x_117) ;  /* 0x0000000000048947 */ /* 0x000fea0003800000 */
[----:B------:R-:W-:Y:S01]  /*1690*/  BPT.TRAP 0x1 ;  /* 0x000000040000795c */ /* 0x000fe20000300000 */
.L_x_117:
[----:B---3--:R-:W-:Y:S05]  /*16a0*/  @P1 BRA `(.L_x_118) ;  /* 0x0000000000081947 */ /* 0x008fea0003800000 */
[----:B------:R-:W3:Y:S02]  /*16b0*/  SYNCS.PHASECHK.TRANS64.TRYWAIT P1, [UR8+0x26810], R6 ;  /* 0x02681006ff0075a7 */ /* 0x000ee40008020148 */
[----:B---3--:R-:W-:Y:S05]  /*16c0*/  @!P1 BRA `(.L_x_119) ;  /* 0x0000007000a89947 */ /* 0x008fea0003800000 */
.L_x_118:
        /* <DEDUP_REMOVED lines=67> */
.L_x_120:
[----:B------:R1:W1:Y:S01]  /*1b00*/  SYNCS.PHASECHK.TRANS64.TRYWAIT P1, [UR8+0x26830], R6 ;  /* 0x02683006ff0075a7 */ /* 0x0002620008020148 */
[----:B------:R-:W-:Y:S05]  /*1b10*/  @!P0 BRA `(.L_x_121) ;  /* 0x0000000000048947 */ /* 0x000fea0003800000 */
[----:B------:R-:W-:Y:S01]  /*1b20*/  BPT.TRAP 0x1 ;  /* 0x000000040000795c */ /* 0x000fe20000300000 */
.L_x_121:
[----:B-1----:R-:W-:Y:S05]  /*1b30*/  @P1 BRA `(.L_x_122) ;  /* 0x0000000000081947 */ /* 0x002fea0003800000 */
[----:B------:R-:W1:Y:S02]  /*1b40*/  SYNCS.PHASECHK.TRANS64.TRYWAIT P1, [UR8+0x26830], R6 ;  /* 0x02683006ff0075a7 */ /* 0x000e640008020148 */
[----:B-1----:R-:W-:Y:S05]  /*1b50*/  @!P1 BRA `(.L_x_123) ;  /* 0x0000006c009c9947 */ /* 0x002fea0003800000 */
.L_x_122:
        /* <DEDUP_REMOVED lines=26> */
[----:B------:R-:W5:Y:S01]  /*1d00*/  MUFU.TANH R12, R12 ;  /* 0x0000000c000c7308 */ /* 0x000f620000002400 */
        /* <DEDUP_REMOVED lines=16> */
[----:B-----5:R-:W-:Y:S01]  /*1e10*/  FSEL R171, R12, -INF , P1 ;  /* 0xff8000000cab7808 */ /* 0x020fe20000800000 */
[----:B------:R-:W-:Y:S01]  /*1e20*/  FFMA.FTZ R226, R161, UR14, -R216 ;  /* 0x0000000ea1e27c23 */ /* 0x000fe200080108d8 */
[----:B------:R-:W-:Y:S01]  /*1e30*/  FMUL.FTZ R227, R183, UR13 ;  /* 0x0000000db7e37c20 */ /* 0x000fe20008410000 */
[----:B------:R-:W-:Y:S01]  /*1e40*/  FMUL.FTZ R221, R172, UR13 ;  /* 0x0000000dacdd7c20 */ /* 0x000fe20008410000 */
[----:B------:R-:W-:Y:S01]  /*1e50*/  FMUL.FTZ R222, R173, UR13 ;  /* 0x0000000dadde7c20 */ /* 0x000fe20008410000 */
[----:B------:R-:W-:Y:S01]  /*1e60*/  FFMA.FTZ R168, R171, UR14, -R218 ;  /* 0x0000000eaba87c23 */ /* 0x000fe200080108da */
[----:B------:R-:W-:Y:S01]  /*1e70*/  FMUL.FTZ R156, R164, UR13 ;  /* 0x0000000da49c7c20 */ /* 0x000fe20008410000 */
[----:B------:R-:W5:Y:S01]  /*1e80*/  MUFU.TANH R152, R152 ;  /* 0x0000009800987308 */ /* 0x000f620000002400 */
        /* <DEDUP_REMOVED lines=16> */
[C---:B-----5:R-:W-:Y:S01]  /*1f90*/  FSEL R171, R152.reuse, -INF , P2 ;  /* 0xff80000098ab7808 */ /* 0x060fe20001000000 */
        /* <DEDUP_REMOVED lines=28> */
[----:B------:R-:W5:Y:S08]  /*2160*/  MUFU.TANH R158, R158 ;  /* 0x0000009e009e7308 */ /* 0x000f700000002400 */
        /* <DEDUP_REMOVED lines=37> */
[----:B------:R-:W-:-:S06]  /*23c0*/  WARPGROUP.ARRIVE ;  /* 0x00000000000079c5 */ /* 0x000fcc0000000000 */
        /* <DEDUP_REMOVED lines=10> */
[----:B------:R-:W1:Y:S04]  /*2470*/  LDS.64 R166, [R5+0x1e200] ;  /* 0x01e2000005a67984 */ /* 0x000e680000000a00 */
[----:B------:R-:W3:Y:S01]  /*2480*/  LDS.64 R170, [R5+0x1e220] ;  /* 0x01e2200005aa7984 */ /* 0x000ee20000000a00 */
[--C-:B-1----:R-:W-:Y:S01]  /*2490*/  FADD.FTZ R217, R120, -R166.reuse ;  /* 0x800000a678d97221 */ /* 0x102fe20000010000 */
        /* <DEDUP_REMOVED lines=10> */
[----:B------:R-:W-:Y:S01]  /*2540*/  FMUL.FTZ R7, R183, R178 ;  /* 0x000000b2b7077220 */ /* 0x000fe20000410000 */
[----:B------:R-:W-:Y:S01]  /*2550*/  FSEL R6, R157, -INF , P2 ;  /* 0xff8000009d067808 */ /* 0x000fe20001000000 */
[----:B------:R1:W4:Y:S01]  /*2560*/  MUFU.EX2 R166, R208 ;  /* 0x000000d000a67308 */ /* 0x0003220000000800 */
[----:B--2---:R-:W-:Y:S01]  /*2570*/  FSEL R123, R156, -INF , P2 ;  /* 0xff8000009c7b7808 */ /* 0x004fe20001000000 */
[----:B------:R-:W-:Y:S01]  /*2580*/  FMUL.FTZ R122, R122, R7 ;  /* 0x000000077a7a7220 */ /* 0x000fe20000410000 */
[----:B-----5:R-:W-:Y:S01]  /*2590*/  FSEL R209, R158, -INF , P1 ;  /* 0xff8000009ed17808 */ /* 0x020fe20000800000 */
[----:B---3--:R-:W-:Y:S01]  /*25a0*/  FADD.FTZ R218, R124, -R170 ;  /* 0x800000aa7cda7221 */ /* 0x008fe20000010000 */
        /* <DEDUP_REMOVED lines=11> */
[----:B------:R1:W5:Y:S01]  /*2660*/  MUFU.EX2 R167, R216 ;  /* 0x000000d800a77308 */ /* 0x0003620000000800 */
        /* <DEDUP_REMOVED lines=11> */
[----:B----4-:R-:W-:Y:S01]  /*2720*/  FMUL.FTZ R9, R168, R9 ;  /* 0x00000009a8097220 */ /* 0x010fe20000410000 */
[----:B------:R-:W-:Y:S01]  /*2730*/  FFMA.FTZ R209, -R11, R11, 1 ;  /* 0x3f8000000bd17423 */ /* 0x000fe2000001010b */
[----:B------:R-:W-:Y:S01]  /*2740*/  FSEL R213, R169, -INF , P1 ;  /* 0xff800000a9d57808 */ /* 0x000fe20000800000 */
[----:B------:R-:W-:Y:S01]  /*2750*/  FADD.FTZ R218, R127, -R171 ;  /* 0x800000ab7fda7221 */ /* 0x000fe20000010000 */
[----:B------:R1:W-:Y:S01]  /*2760*/  MUFU.EX2 R181, R212 ;  /* 0x000000d400b57308 */ /* 0x0003e20000000800 */
[--C-:B---3--:R-:W-:Y:S01]  /*2770*/  FFMA.FTZ R120, R8, UR14, -R21.reuse ;  /* 0x0000000e08787c23 */ /* 0x108fe20008010815 */
        /* <DEDUP_REMOVED lines=22> */
[----:B------:R-:W4:Y:S01]  /*28e0*/  MUFU.EX2 R178, R178 ;  /* 0x000000b200b27308 */ /* 0x000f220000000800 */
[----:B---3--:R-:W-:Y:S01]  /*28f0*/  FSEL R213, R224, -INF , P1 ;  /* 0xff800000e0d57808 */ /* 0x008fe20000800000 */
        /* <DEDUP_REMOVED lines=9> */
[----:B------:R2:W3:Y:S01]  /*2990*/  MUFU.EX2 R11, R120 ;  /* 0x00000078000b7308 */ /* 0x0004e20000000800 */
[----:B------:R-:W-:Y:S01]  /*29a0*/  FFMA.FTZ R215, R6, UR14, -R215 ;  /* 0x0000000e06d77c23 */ /* 0x000fe200080108d7 */
[C---:B------:R-:W-:Y:S01]  /*29b0*/  FSEL R130, R177.reuse, -INF , P2 ;  /* 0xff800000b1827808 */ /* 0x040fe20001000000 */
[----:B------:R-:W3:Y:S01]  /*29c0*/  LDS.64 R6, [R5+0x1e280] ;  /* 0x01e2800005067984 */ /* 0x000ee20000000a00 */
[----:B------:R-:W-:Y:S01]  /*29d0*/  FMUL.FTZ R217, R172, R217 ;  /* 0x000000d9acd97220 */ /* 0x000fe20000410000 */
[----:B------:R-:W-:Y:S01]  /*29e0*/  FMUL.FTZ R219, R166, R219 ;  /* 0x000000dba6db7220 */ /* 0x000fe20000410000 */
[----:B------:R-:W-:Y:S01]  /*29f0*/  FFMA.FTZ R177, -R177, R177, 1 ;  /* 0x3f800000b1b17423 */ /* 0x000fe200000101b1 */
[--C-:B------:R-:W-:Y:S01]  /*2a00*/  FFMA.FTZ R130, R130, UR14, -R211.reuse ;  /* 0x0000000e82827c23 */ /* 0x100fe200080108d3 */
[----:B------:R-:W-:Y:S01]  /*2a10*/  FMUL.FTZ R152, R152, R217 ;  /* 0x000000d998987220 */ /* 0x000fe20000410000 */
[----:B--2---:R-:W-:Y:S01]  /*2a20*/  FSEL R120, R179, -INF , P1 ;  /* 0xff800000b3787808 */ /* 0x004fe20000800000 */
[----:B------:R-:W-:Y:S01]  /*2a30*/  FMUL.FTZ R131, R154, R219 ;  /* 0x000000db9a837220 */ /* 0x000fe20000410000 */
[----:B------:R-:W-:Y:S01]  /*2a40*/  FMUL.FTZ R154, R174, R129 ;  /* 0x00000081ae9a7220 */ /* 0x000fe20000410000 */
[----:B------:R-:W-:Y:S01]  /*2a50*/  FSEL R129, R182, -INF , P1 ;  /* 0xff800000b6817808 */ /* 0x000fe20000800000 */
[----:B------:R-:W2:Y:S01]  /*2a60*/  MUFU.EX2 R126, R126 ;  /* 0x0000007e007e7308 */ /* 0x000ea20000000800 */
[----:B------:R-:W-:Y:S01]  /*2a70*/  FFMA.FTZ R211, R120, UR14, -R211 ;  /* 0x0000000e78d37c23 */ /* 0x000fe200080108d3 */
[--C-:B------:R-:W-:Y:S01]  /*2a80*/  FFMA.FTZ R120, R13, UR14, -R14.reuse ;  /* 0x0000000e0d787c23 */ /* 0x100fe2000801080e */
[----:B------:R-:W-:Y:S01]  /*2a90*/  FMUL.FTZ R153, R153, R154 ;  /* 0x0000009a99997220 */ /* 0x000fe20000410000 */
[----:B------:R-:W-:Y:S01]  /*2aa0*/  FFMA.FTZ R154, -R155, R155, 1 ;  /* 0x3f8000009b9a7423 */ /* 0x000fe2000001019b */
[----:B-----5:R-:W-:Y:S01]  /*2ab0*/  FMUL.FTZ R155, R167, R210 ;  /* 0x000000d2a79b7220 */ /* 0x020fe20000410000 */
[----:B------:R-:W-:Y:S01]  /*2ac0*/  FFMA.FTZ R210, R129, UR14, -R14 ;  /* 0x0000000e81d27c23 */ /* 0x000fe2000801080e */
[--C-:B-1----:R-:W-:Y:S01]  /*2ad0*/  FADD.FTZ R13, R132, -R8.reuse ;  /* 0x80000008840d7221 */ /* 0x102fe20000010000 */
[----:B------:R-:W-:Y:S01]  /*2ae0*/  FADD.FTZ R132, R134, -R8 ;  /* 0x8000000886847221 */ /* 0x000fe20000010000 */
[--C-:B------:R-:W-:Y:S01]  /*2af0*/  FADD.FTZ R133, R133, -R9.reuse ;  /* 0x8000000985857221 */ /* 0x100fe20000010000 */
[----:B------:R-:W-:Y:S01]  /*2b00*/  FADD.FTZ R217, R135, -R9 ;  /* 0x8000000987d97221 */ /* 0x000fe20000010000 */
[----:B----4-:R-:W-:Y:S01]  /*2b10*/  FMUL.FTZ R13, R178, R13 ;  /* 0x0000000db20d7220 */ /* 0x010fe20000410000 */
        /* <DEDUP_REMOVED lines=11> */
[----:B----4-:R-:W4:Y:S01]  /*2bd0*/  LDS.64 R12, [R5+0x1e2c0] ;  /* 0x01e2c000050c7984 */ /* 0x010f220000000a00 */
[----:B------:R5:W2:Y:S01]  /*2be0*/  MUFU.EX2 R10, R216 ;  /* 0x000000d8000a7308 */ /* 0x000aa20000000800 */
[----:B------:R-:W-:Y:S01]  /*2bf0*/  FMUL.FTZ R132, R124, R133 ;  /* 0x000000857c847220 */ /* 0x000fe20000410000 */
[----:B------:R-:W-:Y:S01]  /*2c00*/  FSEL R158, R227, -INF , P1 ;  /* 0xff800000e39e7808 */ /* 0x000fe20000800000 */
[----:B------:R-:W-:Y:S01]  /*2c10*/  FFMA.FTZ R156, R156, UR14, -R15 ;  /* 0x0000000e9c9c7c23 */ /* 0x000fe2000801080f */
[----:B------:R-:W-:Y:S01]  /*2c20*/  FFMA.FTZ R180, -R180, R180, 1 ;  /* 0x3f800000b4b47423 */ /* 0x000fe200000101b4 */
[----:B------:R-:W-:Y:S01]  /*2c30*/  FMUL.FTZ R135, R135, R132 ;  /* 0x0000008487877220 */ /* 0x000fe20000410000 */
[--C-:B---3--:R-:W-:Y:S01]  /*2c40*/  FADD.FTZ R133, R136, -R6.reuse ;  /* 0x8000000688857221 */ /* 0x108fe20000010000 */
[----:B------:R-:W-:Y:S01]  /*2c50*/  FADD.FTZ R6, R138, -R6 ;  /* 0x800000068a067221 */ /* 0x000fe20000010000 */
[----:B------:R-:W3:Y:S01]  /*2c60*/  MUFU.EX2 R127, R127 ;  /* 0x0000007f007f7308 */ /* 0x000ee20000000800 */
[--C-:B-----5:R-:W-:Y:S01]  /*2c70*/  FADD.FTZ R216, R137, -R7.reuse ;  /* 0x8000000789d87221 */ /* 0x120fe20000010000 */
[----:B------:R-:W-:Y:S01]  /*2c80*/  FADD.FTZ R7, R139, -R7 ;  /* 0x800000078b077221 */ /* 0x000fe20000010000 */
[----:B------:R-:W-:Y:S01]  /*2c90*/  FMUL.FTZ R132, R20, R133 ;  /* 0x0000008514847220 */ /* 0x000fe20000410000 */
[----:B------:R-:W-:Y:S01]  /*2ca0*/  FMUL.FTZ R133, R21, R6 ;  /* 0x0000000615857220 */ /* 0x000fe20000410000 */
[----:B------:R-:W-:Y:S01]  /*2cb0*/  FMUL.FTZ R157, R11, R216 ;  /* 0x000000d80b9d7220 */ /* 0x000fe20000410000 */
[----:B--2---:R-:W-:Y:S01]  /*2cc0*/  FMUL.FTZ R216, R126, R7 ;  /* 0x000000077ed87220 */ /* 0x004fe20000410000 */
[----:B------:R-:W-:Y:S01]  /*2cd0*/  FFMA.FTZ R139, -R220, R220, 1 ;  /* 0x3f800000dc8b7423 */ /* 0x000fe200000101dc */
[----:B------:R-:W2:Y:S01]  /*2ce0*/  LDS.64 R6, [R5+0x1e2e0] ;  /* 0x01e2e00005067984 */ /* 0x000ea20000000a00 */
[----:B------:R-:W5:Y:S01]  /*2cf0*/  MUFU.EX2 R14, R215 ;  /* 0x000000d7000e7308 */ /* 0x000f620000000800 */
[----:B------:R-:W-:Y:S01]  /*2d00*/  FFMA.FTZ R158, R158, UR14, -R15 ;  /* 0x0000000e9e9e7c23 */ /* 0x000fe2000801080f */
[----:B------:R-:W-:Y:S01]  /*2d10*/  FMUL.FTZ R139, R139, R216 ;  /* 0x000000d88b8b7220 */ /* 0x000fe20000410000 */
[----:B------:R-:W-:Y:S01]  /*2d20*/  FFMA.FTZ R138, -R169, R169, 1 ;  /* 0x3f800000a98a7423 */ /* 0x000fe200000101a9 */
[----:B------:R-:W-:Y:S01]  /*2d30*/  FMUL.FTZ R137, R163, R132 ;  /* 0x00000084a3897220 */ /* 0x000fe20000410000 */
[----:B------:R-:W-:Y:S01]  /*2d40*/  FMUL.FTZ R214, R10, R217 ;  /* 0x000000d90ad67220 */ /* 0x000fe20000410000 */
[----:B------:R-:W-:Y:S01]  /*2d50*/  FFMA.FTZ R182, -R182, R182, 1 ;  /* 0x3f800000b6b67423 */ /* 0x000fe200000101b6 */
[----:B------:R-:W-:Y:S01]  /*2d60*/  FMUL.FTZ R138, R138, R133 ;  /* 0x000000858a8a7220 */ /* 0x000fe20000410000 */
[----:B------:R-:W4:Y:S01]  /*2d70*/  MUFU.EX2 R128, R128 ;  /* 0x0000008000807308 */ /* 0x000f220000000800 */
        /* <DEDUP_REMOVED lines=8> */
[----:B---3--:R-:W-:Y:S01]  /*2e00*/  FMUL.FTZ R8, R127, R8 ;  /* 0x000000087f087220 */ /* 0x008fe20000410000 */
[----:B-----5:R-:W-:Y:S01]  /*2e10*/  FMUL.FTZ R143, R14, R143 ;  /* 0x0000008f0e8f7220 */ /* 0x020fe20000410000 */
[----:B------:R-:W-:Y:S01]  /*2e20*/  FFMA.FTZ R9, -R223, R223, 1 ;  /* 0x3f800000df097423 */ /* 0x000fe200000101df */
[----:B------:R-:W-:Y:S01]  /*2e30*/  FFMA.FTZ R140, -R222, R222, 1 ;  /* 0x3f800000de8c7423 */ /* 0x000fe200000101de */
[----:B------:R-:W-:Y:S01]  /*2e40*/  FFMA.FTZ R225, -R225, R225, 1 ;  /* 0x3f800000e1e17423 */ /* 0x000fe200000101e1 */
[----:B------:R-:W-:Y:S01]  /*2e50*/  FMUL.FTZ R142, R142, R143 ;  /* 0x0000008f8e8e7220 */ /* 0x000fe20000410000 */
[----:B------:R-:W-:Y:S01]  /*2e60*/  FMUL.FTZ R9, R9, R8 ;  /* 0x0000000809097220 */ /* 0x000fe20000410000 */
[----:B------:R-:W1:Y:S01]  /*2e70*/  MUFU.EX2 R125, R125 ;  /* 0x0000007d007d7308 */ /* 0x000e620000000800 */
[--C-:B----4-:R-:W-:Y:S01]  /*2e80*/  FADD.FTZ R143, R145, -R13.reuse ;  /* 0x8000000d918f7221 */ /* 0x110fe20000010000 */
        /* <DEDUP_REMOVED lines=266> */
.L_x_124:
        /* <DEDUP_REMOVED lines=46> */
.L_x_125:
        /* <DEDUP_REMOVED lines=12> */
.L_x_115:
        /* <DEDUP_REMOVED lines=66> */
[----:B--2-4-:R-:W-:Y:S05]  /*46f0*/  CALL.ABS.NOINC R2 ;  /* 0x0000000002007343 */ /* 0x014fea0003c00000 */
.L_x_127:
        /* <DEDUP_REMOVED lines=17> */
[----:B--2-4-:R-:W-:Y:S05]  /*4810*/  CALL.ABS.NOINC R2 ;  /* 0x0000000002007343 */ /* 0x014fea0003c00000 */
.L_x_128:
        /* <DEDUP_REMOVED lines=17> */
[----:B--2-4-:R-:W-:Y:S05]  /*4930*/  CALL.ABS.NOINC R2 ;  /* 0x0000000002007343 */ /* 0x014fea0003c00000 */
.L_x_129:
[----:B------:R-:W-:-:S13]  /*4940*/  LOP3.LUT P6, RZ, R228, 0x1bf, RZ, 0xc0, !PT ;  /* 0x000001bfe4ff7812 */ /* 0x000fda00078cc0ff */
[----:B------:R-:W-:Y:S05]  /*4950*/  @!P6 BRA `(.L_x_130) ;  /* 0x000000000040e947 */ /* 0x000fea0003800000 */
[----:B-1----:R-:W-:Y:S01]  /*4960*/  MOV R0, 0x0 ;  /* 0x0000000000007802 */ /* 0x002fe20000000f00 */
        /* <DEDUP_REMOVED lines=15> */
.L_x_130:
        /* <DEDUP_REMOVED lines=91> */
[----:B------:R-:W5:Y:S01]  /*5010*/  S2UR UR12, SR_CTAID.Z ;  /* 0x00000000000c79c3 */ /* 0x000f620000002700 */
        /* <DEDUP_REMOVED lines=16> */
[----:B-----5:R-:W-:Y:S01]  /*5120*/  UMOV UR44, UR12 ;  /* 0x0000000c002c7c82 */ /* 0x020fe20008000000 */
        /* <DEDUP_REMOVED lines=11> */
.L_x_132:
[----:B------:R-:W-:Y:S05]  /*51e0*/  BSYNC B0 ;  /* 0x0000000000007941 */ /* 0x000fea0003800000 */
.L_x_131:
[----:B------:R-:W-:-:S04]  /*51f0*/  DEPBAR.LE SB0, 0x0 ;  /* 0x000080000000791a */ /* 0x000fc80000000000 */
[----:B------:R-:W-:Y:S05]  /*5200*/  EXIT ;  /* 0x000000000000794d */ /* 0x000fea0003800000 */
.L_x_105:
        /* <DEDUP_REMOVED lines=13> */
[----:B------:R-:W-:Y:S01]  /*52e0*/  ULDC UR17, c[0x0][0x280] ;  /* 0x0000a00000117ab9 */ /* 0x000fe20000000800 */
[----:B------:R-:W-:Y:S01]  /*52f0*/  ULDC.64 UR10, c[0x0][0x2d8] ;  /* 0x0000b600000a7ab9 */ /* 0x000fe20000000a00 */
[----:B------:R-:W-:Y:S01]  /*5300*/  UISETP.GE.AND UP1, UPT, UR17, 0x1, UPT ;  /* 0x000000011100788c */ /* 0x000fe2000bf26270 */
[----:B------:R-:W-:Y:S01]  /*5310*/  ULDC UR15, c[0x0][0x288] ;  /* 0x0000a200000f7ab9 */ /* 0x000fe20000000800 */
[----:B------:R-:W-:Y:S01]  /*5320*/  USHF.R.S32.HI UR6, URZ, 0x1f, UR9 ;  /* 0x0000001f3f067899 */ /* 0x000fe20008011409 */
[----:B------:R-:W-:-:S03]  /*5330*/  ULDC.64 UR12, c[0x0][0x2e0] ;  /* 0x0000b800000c7ab9 */ /* 0x000fc60000000a00 */
[----:B------:R-:W-:Y:S01]  /*5340*/  PLOP3.LUT P1, PT, PT, PT, UP1, 0x80, 0x0 ;  /* 0x000000000000781c */ /* 0x000fe20003f2f018 */
[----:B------:R-:W-:Y:S01]  /*5350*/  UIMAD UR6, UR6, UR12, URZ ;  /* 0x0000000c060672a4 */ /* 0x000fe2000f8e023f */
[----:B------:R-:W-:-:S03]  /*5360*/  ELECT P0, URZ, PT ;  /* 0x00000000003f782f */ /* 0x000fc60003800000 */
[----:B------:R-:W-:Y:S02]  /*5370*/  UIMAD UR14, UR9, UR13, UR6 ;  /* 0x0000000d090e72a4 */ /* 0x000fe4000f8e0206 */
[----:B-1----:R-:W-:Y:S02]  /*5380*/  USHF.R.S32.HI UR8, URZ, 0x1f, UR16 ;  /* 0x0000001f3f087899 */ /* 0x002fe40008011410 */
[----:B------:R-:W-:Y:S02]  /*5390*/  UIMAD.WIDE.U32 UR4, UR16, UR10, URZ ;  /* 0x0000000a100472a5 */ /* 0x000fe4000f8e003f */
[----:B------:R-:W-:-:S04]  /*53a0*/  UIMAD UR7, UR8, UR10, URZ ;  /* 0x0000000a080772a4 */ /* 0x000fc8000f8e023f */
[----:B------:R-:W-:Y:S02]  /*53b0*/  UIMAD UR7, UR16, UR11, UR7 ;  /* 0x0000000b100772a4 */ /* 0x000fe4000f8e0207 */
[----:B------:R-:W-:Y:S02]  /*53c0*/  UIMAD UR11, UR9, UR15, URZ ;  /* 0x0000000f090b72a4 */ /* 0x000fe4000f8e023f */
[----:B------:R-:W-:Y:S02]  /*53d0*/  UIADD3 UR5, UR5, UR7, URZ ;  /* 0x0000000705057290 */ /* 0x000fe4000fffe03f */
[----:B------:R-:W-:Y:S02]  /*53e0*/  UIADD3 UR10, UP0, UR11, UR16, URZ ;  /* 0x000000100b0a7290 */ /* 0x000fe4000ff1e03f */
[----:B------:R-:W-:Y:S02]  /*53f0*/  UIMAD.WIDE.U32 UR6, UR9, UR12, UR4 ;  /* 0x0000000c090672a5 */ /* 0x000fe4000f8e0004 */
[----:B------:R-:W-:Y:S01]  /*5400*/  ULEA.HI.X.SX32 UR11, UR11, UR8, 0x1, UP0 ;  /* 0x000000080b0b7291 */ /* 0x000fe200080f0e3f */
[----:B------:R-:W-:Y:S11]  /*5410*/  @!P1 EXIT ;  /* 0x000000000000994d */ /* 0x000ff60003800000 */
[----:B------:R-:W1:Y:S01]  /*5420*/  S2R R3, SR_TID.X ;  /* 0x0000000000037919 */ /* 0x000e620000002100 */
[----:B------:R-:W-:Y:S01]  /*5430*/  UIADD3 UR4, UR17, 0x3f, URZ ;  /* 0x0000003f11047890 */ /* 0x000fe2000fffe03f */
[----:B------:R-:W2:Y:S01]  /*5440*/  S2UR UR27, SR_CTAID.X ;  /* 0x00000000001b79c3 */ /* 0x000ea20000002500 */
[----:B------:R-:W-:Y:S02]  /*5450*/  UISETP.GE.AND UP0, UPT, UR17, 0x41, UPT ;  /* 0x000000411100788c */ /* 0x000fe4000bf06270 */
[----:B------:R-:W-:Y:S02]  /*5460*/  USHF.R.S32.HI UR5, URZ, 0x1f, UR4 ;  /* 0x0000001f3f057899 */ /* 0x000fe40008011404 */
[----:B------:R-:W-:Y:S02]  /*5470*/  UIADD3 UR14, UR7, UR14, URZ ;  /* 0x0000000e070e7290 */ /* 0x000fe4000fffe03f */
[----:B------:R-:W-:Y:S01]  /*5480*/  ULEA.HI UR5, UR5, UR4, URZ, 0x6 ;  /* 0x0000000405057291 */ /* 0x000fe2000f8f303f */
[----:B------:R-:W-:Y:S01]  /*5490*/  PLOP3.LUT P1, PT, PT, PT, UP0, 0x80, 0x0 ;  /* 0x000000000000781c */ /* 0x000fe20003f2f008 */
[----:B------:R-:W-:Y:S01]  /*54a0*/  ULDC.64 UR28, c[0x0][0x208] ;  /* 0x00008200001c7ab9 */ /* 0x000fe20000000a00 */
[----:B------:R-:W-:Y:S01]  /*54b0*/  ULDC UR4, c[0x0][0x760] ;  /* 0x0001d80000047ab9 */ /* 0x000fe20000000800 */
[----:B------:R-:W-:-:S02]  /*54c0*/  USHF.R.S32.HI UR5, URZ, 0x6, UR5 ;  /* 0x000000063f057899 */ /* 0x000fc40008011405 */
[----:B------:R-:W-:Y:S02]  /*54d0*/  UIMAD UR15, UR15, UR4, URZ ;  /* 0x000000040f0f72a4 */ /* 0x000fe4000f8e023f */
[----:B------:R-:W-:Y:S01]  /*54e0*/  UISETP.LT.AND UP1, UPT, UR5, 0x1, UPT ;  /* 0x000000010500788c */ /* 0x000fe2000bf21270 */
[----:B------:R-:W-:-:S03]  /*54f0*/  UMOV UR4, URZ ;  /* 0x0000003f00047c82 */ /* 0x000fc60008000000 */
[----:B------:R-:W-:-:S04]  /*5500*/  USEL UR18, UR5, 0x1, !UP1 ;  /* 0x0000000105127887 */ /* 0x000fc8000c800000 */
[----:B------:R-:W-:Y:S01]  /*5510*/  ULOP3.LUT UR35, UR18, 0x1, URZ, 0xc0, !UPT ;  /* 0x0000000112237892 */ /* 0x000fe2000f8ec03f */
[----:B-1----:R-:W-:Y:S01]  /*5520*/  LOP3.LUT R0, R3, 0x1f, RZ, 0xc0, !PT ;  /* 0x0000001f03007812 */ /* 0x002fe200078ec0ff */
[----:B--2---:R-:W-:Y:S10]  /*5530*/  @!P1 BRA `(.L_x_134) ;  /* 0x0000000800ac9947 */ /* 0x004ff40003800000 */
[----:B------:R-:W-:Y:S01]  /*5540*/  ULDC.64 UR24, c[0x0][0x2c0] ;  /* 0x0000b00000187ab9 */ /* 0x000fe20000000a00 */
[----:B------:R-:W-:Y:S02]  /*5550*/  UIADD3 UR18, UR18, -UR35, URZ ;  /* 0x8000002312127290 */ /* 0x000fe4000fffe03f */
        /* <DEDUP_REMOVED lines=9> */
[----:B------:R-:W-:-:S12]  /*55f0*/  UIADD3.X UR25, URZ, UR25, URZ, UP2, !UPT ;  /* 0x000000193f197290 */ /* 0x000fd800097fe43f */
.L_x_159:
[----:B------:R-:W-:Y:S01]  /*5600*/  UIMAD UR19, UR15, UR4, URZ ;  /* 0x000000040f1372a4 */ /* 0x000fe2000f8e023f */
[----:B------:R-:W-:Y:S01]  /*5610*/  ISETP.NE.AND P1, PT, R0, RZ, PT ;  /* 0x000000ff0000720c */ /* 0x000fe20003f25270 */
[----:B------:R-:W-:Y:S01]  /*5620*/  ULDC.64 UR8, c[0x0][0x768] ;  /* 0x0001da0000087ab9 */ /* 0x000fe20000000a00 */
[----:B------:R-:W-:Y:S01]  /*5630*/  UIMAD UR12, UR5, 0x3000, URZ ;  /* 0x00003000050c78a4 */ /* 0x000fe2000f8e023f */
[----:B------:R-:W-:Y:S01]  /*5640*/  BSSY B0, `(.L_x_135) ;  /* 0x0000012000007945 */ /* 0x000fe20003800000 */
[----:B------:R-:W-:Y:S02]  /*5650*/  UIADD3 UR13, UP0, UR19, UR10, URZ ;  /* 0x0000000a130d7290 */ /* 0x000fe4000ff1e03f */
[----:B------:R-:W-:Y:S02]  /*5660*/  UIADD3 UR18, UR18, -0x2, URZ ;  /* 0xfffffffe12127890 */ /* 0x000fe4000fffe03f */
[----:B------:R-:W-:Y:S02]  /*5670*/  ULEA.HI.X.SX32 UR16, UR19, UR11, 0x1, UP0 ;  /* 0x0000000b13107291 */ /* 0x000fe400080f0e3f */
[----:B------:R-:W-:-:S02]  /*5680*/  ULEA UR17, UP0, UR13, UR8, 0x2 ;  /* 0x000000080d117291 */ /* 0x000fc4000f80103f */
[----:B------:R-:W-:Y:S01]  /*5690*/  UIMAD.WIDE UR32, UR12, 0x4, UR20 ;  /* 0x000000040c2078a5 */ /* 0x000fe2000f8e0214 */
[----:B------:R-:W-:Y:S01]  /*56a0*/  ISETP.NE.AND P2, PT, RZ, UR18, PT ;  /* 0x00000012ff007c0c */ /* 0x000fe2000bf45270 */
[----:B------:R-:W-:Y:S02]  /*56b0*/  ULEA.HI.X UR16, UR13, UR9, UR16, 0x2, UP0 ;  /* 0x000000090d107291 */ /* 0x000fe400080f1410 */
[----:B------:R-:W-:Y:S01]  /*56c0*/  UIMAD.WIDE UR30, UR12, 0x4, UR22 ;  /* 0x000000040c1e78a5 */ /* 0x000fe2000f8e0216 */
[----:B-1----:R-:W-:Y:S01]  /*56d0*/  IMAD.U32 R2, RZ, RZ, UR17 ;  /* 0x00000011ff027e24 */ /* 0x002fe2000f8e00ff */
[----:B------:R-:W-:Y:S02]  /*56e0*/  UIMAD.WIDE UR12, UR12, 0x4, UR24 ;  /* 0x000000040c0c78a5 */ /* 0x000fe4000f8e0218 */
[----:B------:R-:W-:Y:S01]  /*56f0*/  IMAD.U32 R3, RZ, RZ, UR16 ;  /* 0x00000010ff037e24 */ /* 0x000fe2000f8e00ff */
[----:B------:R-:W-:Y:S09]  /*5700*/  @P1 BRA `(.L_x_136) ;  /* 0x0000000000141947 */ /* 0x000ff20003800000 */
.L_x_137:
[----:B------:R-:W2:Y:S04]  /*5710*/  LDG.E.STRONG.GPU R4, desc[UR28][R2.64] ;  /* 0x0000001c02047981 */ /* 0x000ea8000c1ef900 */
[----:B--2---:R-:W-:Y:S01]  /*5720*/  CCTL.IVALL ;  /* 0x00000000ff00798f */ /* 0x004fe20002000000 */
[----:B------:R-:W-:Y:S05]  /*5730*/  YIELD ;  /* 0x0000000000007946 */ /* 0x000fea0003800000 */
[----:B------:R-:W-:-:S13]  /*5740*/  ISETP.NE.AND P3, PT, R4, UR27, PT ;  /* 0x0000001b04007c0c */ /* 0x000fda000bf65270 */
[----:B------:R-:W-:Y:S05]  /*5750*/  @P3 BRA `(.L_x_137) ;  /* 0xfffffffc00ec3947 */ /* 0x000fea000383ffff */
.L_x_136:
[----:B------:R-:W-:Y:S05]  /*5760*/  BSYNC B0 ;  /* 0x0000000000007941 */ /* 0x000fea0003800000 */
.L_x_135:
[----:B------:R-:W-:-:S03]  /*5770*/  UMOV UR16, 0xffffffff ;  /* 0xffffffff00107882 */ /* 0x000fc60000000000 */
[----:B------:R-:W-:Y:S05]  /*5780*/  BRA.DIV UR16, `(.L_x_138) ;  /* 0x0000003210a87947 */ /* 0x000fea000b800000 */
[----:B------:R-:W-:Y:S01]  /*5790*/  NOP ;  /* 0x0000000000007918 */ /* 0x000fe20000000000 */
.L_x_206:
[----:B------:R-:W-:Y:S05]  /*57a0*/  WARPSYNC.ALL ;  /* 0x0000000000007948 */ /* 0x000fea0003800000 */
[----:B------:R-:W-:Y:S06]  /*57b0*/  BAR.SYNC.DEFER_BLOCKING 0xd, 0xa0 ;  /* 0x0342800000007b1d */ /* 0x000fec0000010000 */
[----:B------:R-:W-:Y:S04]  /*57c0*/  BSSY B0, `(.L_x_139) ;  /* 0x0000011000007945 */ /* 0x000fe80003800000 */
[----:B------:R-:W-:Y:S05]  /*57d0*/  @!P0 BRA `(.L_x_140) ;  /* 0x00000000003c8947 */ /* 0x000fea0003800000 */
[----:B------:R-:W1:Y:S01]  /*57e0*/  S2UR UR36, SR_CgaCtaId ;  /* 0x00000000002479c3 */ /* 0x000e620000008800 */
[----:B------:R-:W-:Y:S01]  /*57f0*/  UIMAD UR26, UR4, 0x1800, URZ ;  /* 0x00001800041a78a4 */ /* 0x000fe2000f8e023f */
        /* <DEDUP_REMOVED lines=13> */
.L_x_140:
[----:B------:R-:W-:Y:S05]  /*58d0*/  BSYNC B0 ;  /* 0x0000000000007941 */ /* 0x000fea0003800000 */
.L_x_139:
        /* <DEDUP_REMOVED lines=13> */
.L_x_142:
[----:B------:R-:W-:Y:S05]  /*59b0*/  BSYNC B0 ;  /* 0x0000000000007941 */ /* 0x000fea0003800000 */
.L_x_141:
[----:B------:R-:W-:Y:S06]  /*59c0*/  BAR.ARV 0xa, 0xa0 ;  /* 0x0282800000007b1d */ /* 0x000fec0000002000 */
[----:B------:R-:W-:Y:S04]  /*59d0*/  BSSY B0, `(.L_x_143) ;  /* 0x0000003000007945 */ /* 0x000fe80003800000 */
[----:B------:R-:W-:Y:S05]  /*59e0*/  @!P0 BRA `(.L_x_144) ;  /* 0x0000000000048947 */ /* 0x000fea0003800000 */
[----:B------:R-:W-:-:S04]  /*59f0*/  DEPBAR.LE SB0, 0x0 ;  /* 0x000080000000791a */ /* 0x000fc80000000000 */
.L_x_144:
[----:B------:R-:W-:Y:S05]  /*5a00*/  BSYNC B0 ;  /* 0x0000000000007941 */ /* 0x000fea0003800000 */
.L_x_143:
[----:B------:R-:W-:Y:S06]  /*5a10*/  BAR.ARV 0xb, 0xa0 ;  /* 0x02c2800000007b1d */ /* 0x000fec0000002000 */
[----:B------:R-:W-:Y:S01]  /*5a20*/  NOP ;  /* 0x0000000000007918 */ /* 0x000fe20000000000 */
[----:B------:R-:W-:Y:S04]  /*5a30*/  BSSY B0, `(.L_x_145) ;  /* 0x0000011000007945 */ /* 0x000fe80003800000 */
[----:B------:R-:W-:Y:S05]  /*5a40*/  @P1 BRA `(.L_x_146) ;  /* 0x00000000003c1947 */ /* 0x000fea0003800000 */
[----:B------:R-:W-:Y:S01]  /*5a50*/  @!PT LDS RZ, [RZ] ;  /* 0x00000000fffff984 */ /* 0x000fe20000000800 */
[----:B------:R-:W-:Y:S01]  /*5a60*/  @!PT LDS RZ, [RZ] ;  /* 0x00000000fffff984 */ /* 0x000fe20000000800 */
[----:B------:R-:W-:Y:S01]  /*5a70*/  @!PT LDS RZ, [RZ] ;  /* 0x00000000fffff984 */ /* 0x000fe20000000800 */
[----:B------:R-:W-:Y:S01]  /*5a80*/  @!PT LDS RZ, [RZ] ;  /* 0x00000000fffff984 */ /* 0x000fe20000000800 */
[----:B------:R1:W-:Y:S06]  /*5a90*/  MEMBAR.ALL.CTA ;  /* 0x0000000000007992 */ /* 0x0003ec0000008000 */
[----:B-1----:R-:W-:Y:S06]  /*5aa0*/  MEMBAR.ALL.GPU ;  /* 0x0000000000007992 */ /* 0x002fec000000a000 */
[----:B------:R-:W-:-:S00]  /*5ab0*/  ERRBAR ;  /* 0x00000000000079ab */ /* 0x000fc00000000000 */
[----:B------:R-:W-:Y:S06]  /*5ac0*/  CGAERRBAR ;  /* 0x00000000000075ab */ /* 0x000fec0000000000 */
[----:B012345:R-:W-:Y:S01]  /*5ad0*/  CCTL.IVALL ;  /* 0x00000000ff00798f */ /* 0x03ffe20002000000 */
[----:B------:R-:W1:Y:S01]  /*5ae0*/  S2R R4, SR_LANEID ;  /* 0x0000000000047919 */ /* 0x000e620000000000 */
[----:B------:R-:W-:Y:S02]  /*5af0*/  VOTEU.ANY UR16, UPT, PT ;  /* 0x0000000000107886 */ /* 0x000fe400038e0100 */
[----:B------:R-:W-:-:S02]  /*5b00*/  UFLO.U32 UR17, UR16 ;  /* 0x00000010001172bd */ /* 0x000fc400080e0000 */
[----:B------:R-:W2:Y:S04]  /*5b10*/  POPC R5, UR16 ;  /* 0x0000001000057d09 */ /* 0x000ea80008000000 */
[----:B-1----:R-:W-:-:S13]  /*5b20*/  ISETP.EQ.U32.AND P3, PT, R4, UR17, PT ;  /* 0x0000001104007c0c */ /* 0x002fda000bf62070 */
[----:B--2---:R1:W-:Y:S02]  /*5b30*/  @P3 REDG.E.ADD.S32.STRONG.GPU desc[UR28][R2.64], R5 ;  /* 0x000000050200398e */ /* 0x0043e4000c10e39c */
.L_x_146:
[----:B------:R-:W-:Y:S05]  /*5b40*/  BSYNC B0 ;  /* 0x0000000000007941 */ /* 0x000fea0003800000 */
.L_x_145:
[----:B------:R-:W-:Y:S01]  /*5b50*/  UIADD3 UR19, UR15, UR19, URZ ;  /* 0x000000130f137290 */ /* 0x000fe2000fffe03f */
[----:B------:R-:W-:Y:S03]  /*5b60*/  BSSY B0, `(.L_x_147) ;  /* 0x000000d000007945 */ /* 0x000fe60003800000 */
[----:B------:R-:W-:-:S04]  /*5b70*/  UIADD3 UR16, UP0, UR19, UR10, URZ ;  /* 0x0000000a13107290 */ /* 0x000fc8000ff1e03f */
[----:B------:R-:W-:Y:S02]  /*5b80*/  ULEA.HI.X.SX32 UR19, UR19, UR11, 0x1, UP0 ;  /* 0x0000000b13137291 */ /* 0x000fe400080f0e3f */
[----:B------:R-:W-:-:S04]  /*5b90*/  ULEA UR8, UP0, UR16, UR8, 0x2 ;  /* 0x0000000810087291 */ /* 0x000fc8000f80103f */
[----:B------:R-:W-:Y:S02]  /*5ba0*/  ULEA.HI.X UR19, UR16, UR9, UR19, 0x2, UP0 ;  /* 0x0000000910137291 */ /* 0x000fe400080f1413 */
[----:B-1----:R-:W-:-:S04]  /*5bb0*/  MOV R2, UR8 ;  /* 0x0000000800027c02 */ /* 0x002fc80008000f00 */
[----:B------:R-:W-:Y:S01]  /*5bc0*/  IMAD.U32 R3, RZ, RZ, UR19 ;  /* 0x00000013ff037e24 */ /* 0x000fe2000f8e00ff */
[----:B------:R-:W-:Y:S06]  /*5bd0*/  @P1 BRA `(.L_x_148) ;  /* 0x0000000000141947 */ /* 0x000fec0003800000 */
.L_x_149:
[----:B------:R-:W2:Y:S04]  /*5be0*/  LDG.E.STRONG.GPU R4, desc[UR28][R2.64] ;  /* 0x0000001c02047981 */ /* 0x000ea8000c1ef900 */
[----:B--2---:R-:W-:Y:S01]  /*5bf0*/  CCTL.IVALL ;  /* 0x00000000ff00798f */ /* 0x004fe20002000000 */
[----:B------:R-:W-:Y:S05]  /*5c00*/  YIELD ;  /* 0x0000000000007946 */ /* 0x000fea0003800000 */
[----:B------:R-:W-:-:S13]  /*5c10*/  ISETP.NE.AND P3, PT, R4, UR27, PT ;  /* 0x0000001b04007c0c */ /* 0x000fda000bf65270 */
[----:B------:R-:W-:Y:S05]  /*5c20*/  @P3 BRA `(.L_x_149) ;  /* 0xfffffffc00ec3947 */ /* 0x000fea000383ffff */
.L_x_148:
[----:B------:R-:W-:Y:S05]  /*5c30*/  BSYNC B0 ;  /* 0x0000000000007941 */ /* 0x000fea0003800000 */
.L_x_147:
[----:B------:R-:W-:-:S03]  /*5c40*/  UMOV UR8, 0xffffffff ;  /* 0xffffffff00087882 */ /* 0x000fc60000000000 */
[----:B------:R-:W-:Y:S05]  /*5c50*/  BRA.DIV UR8, `(.L_x_150) ;  /* 0x0000002e08907947 */ /* 0x000fea000b800000 */
[----:B------:R-:W-:Y:S01]  /*5c60*/  NOP ;  /* 0x0000000000007918 */ /* 0x000fe20000000000 */
.L_x_209:
[----:B------:R-:W-:Y:S05]  /*5c70*/  WARPSYNC.ALL ;  /* 0x0000000000007948 */ /* 0x000fea0003800000 */
        /* <DEDUP_REMOVED lines=12> */
.L_x_152:
[----:B------:R-:W-:Y:S05]  /*5d40*/  BSYNC B0 ;  /* 0x0000000000007941 */ /* 0x000fea0003800000 */
.L_x_151:
        /* <DEDUP_REMOVED lines=13> */
.L_x_154:
[----:B------:R-:W-:Y:S05]  /*5e20*/  BSYNC B0 ;  /* 0x0000000000007941 */ /* 0x000fea0003800000 */
.L_x_153:
[----:B------:R-:W-:Y:S06]  /*5e30*/  BAR.ARV 0xa, 0xa0 ;  /* 0x0282800000007b1d */ /* 0x000fec0000002000 */
[----:B------:R-:W-:Y:S04]  /*5e40*/  BSSY B0, `(.L_x_155) ;  /* 0x0000003000007945 */ /* 0x000fe80003800000 */
[----:B------:R-:W-:Y:S05]  /*5e50*/  @!P0 BRA `(.L_x_156) ;  /* 0x0000000000048947 */ /* 0x000fea0003800000 */
[----:B------:R-:W-:-:S04]  /*5e60*/  DEPBAR.LE SB0, 0x0 ;  /* 0x000080000000791a */ /* 0x000fc80000000000 */
.L_x_156:
[----:B------:R-:W-:Y:S05]  /*5e70*/  BSYNC B0 ;  /* 0x0000000000007941 */ /* 0x000fea0003800000 */
.L_x_155:
[----:B------:R-:W-:Y:S06]  /*5e80*/  BAR.ARV 0xb, 0xa0 ;  /* 0x02c2800000007b1d */ /* 0x000fec0000002000 */
[----:B------:R-:W-:Y:S01]  /*5e90*/  NOP ;  /* 0x0000000000007918 */ /* 0x000fe20000000000 */
[----:B------:R-:W-:Y:S04]  /*5ea0*/  BSSY B0, `(.L_x_157) ;  /* 0x0000011000007945 */ /* 0x000fe80003800000 */
[----:B------:R-:W-:Y:S05]  /*5eb0*/  @P1 BRA `(.L_x_158) ;  /* 0x00000000003c1947 */ /* 0x000fea0003800000 */
[----:B------:R-:W1:Y:S01]  /*5ec0*/  S2R R4, SR_LANEID ;  /* 0x0000000000047919 */ /* 0x000e620000000000 */
[----:B------:R-:W-:Y:S01]  /*5ed0*/  @!PT LDS RZ, [RZ] ;  /* 0x00000000fffff984 */ /* 0x000fe20000000800 */
[----:B------:R-:W-:Y:S01]  /*5ee0*/  @!PT LDS RZ, [RZ] ;  /* 0x00000000fffff984 */ /* 0x000fe20000000800 */
[----:B------:R-:W-:Y:S01]  /*5ef0*/  @!PT LDS RZ, [RZ] ;  /* 0x00000000fffff984 */ /* 0x000fe20000000800 */
[----:B------:R-:W-:Y:S01]  /*5f00*/  @!PT LDS RZ, [RZ] ;  /* 0x00000000fffff984 */ /* 0x000fe20000000800 */
[----:B------:R2:W-:Y:S06]  /*5f10*/  MEMBAR.ALL.CTA ;  /* 0x0000000000007992 */ /* 0x0005ec0000008000 */
[----:B--2---:R-:W-:Y:S06]  /*5f20*/  MEMBAR.ALL.GPU ;  /* 0x0000000000007992 */ /* 0x004fec000000a000 */
[----:B------:R-:W-:-:S00]  /*5f30*/  ERRBAR ;  /* 0x00000000000079ab */ /* 0x000fc00000000000 */
[----:B------:R-:W-:Y:S06]  /*5f40*/  CGAERRBAR ;  /* 0x00000000000075ab */ /* 0x000fec0000000000 */
[----:B012345:R-:W-:Y:S01]  /*5f50*/  CCTL.IVALL ;  /* 0x00000000ff00798f */ /* 0x03ffe20002000000 */
[----:B------:R-:W-:Y:S02]  /*5f60*/  VOTEU.ANY UR8, UPT, PT ;  /* 0x0000000000087886 */ /* 0x000fe400038e0100 */
[----:B------:R-:W-:Y:S02]  /*5f70*/  UFLO.U32 UR9, UR8 ;  /* 0x00000008000972bd */ /* 0x000fe400080e0000 */
[----:B------:R-:W2:Y:S04]  /*5f80*/  POPC R5, UR8 ;  /* 0x0000000800057d09 */ /* 0x000ea80008000000 */
[----:B-1----:R-:W-:-:S13]  /*5f90*/  ISETP.EQ.U32.AND P1, PT, R4, UR9, PT ;  /* 0x0000000904007c0c */ /* 0x002fda000bf22070 */
[----:B--2---:R1:W-:Y:S02]  /*5fa0*/  @P1 REDG.E.ADD.S32.STRONG.GPU desc[UR28][R2.64], R5 ;  /* 0x000000050200198e */ /* 0x0043e4000c10e39c */
.L_x_158:
[----:B------:R-:W-:Y:S05]  /*5fb0*/  BSYNC B0 ;  /* 0x0000000000007941 */ /* 0x000fea0003800000 */
.L_x_157:
[----:B------:R-:W-:Y:S02]  /*5fc0*/  UIADD3 UR4, UR4, 0x2, URZ ;  /* 0x0000000204047890 */ /* 0x000fe4000fffe03f */
[----:B------:R-:W-:Y:S01]  /*5fd0*/  UIADD3 UR5, UR5, 0x1, URZ ;  /* 0x0000000105057890 */ /* 0x000fe2000fffe03f */
[----:B------:R-:W-:Y:S11]  /*5fe0*/  @P2 BRA `(.L_x_159) ;  /* 0xfffffff400842947 */ /* 0x000ff6000383ffff */
.L_x_134:
[----:B------:R-:W-:-:S13]  /*5ff0*/  ISETP.NE.AND P1, PT, RZ, UR35, PT ;  /* 0x00000023ff007c0c */ /* 0x000fda000bf25270 */
[----:B------:R-:W-:Y:S05]  /*6000*/  @!P1 EXIT ;  /* 0x000000000000994d */ /* 0x000fea0003800000 */
[----:B------:R-:W-:Y:S01]  /*6010*/  UIMAD UR5, UR15, UR4, URZ ;  /* 0x000000040f0572a4 */ /* 0x000fe2000f8e023f */
[----:B------:R-:W-:Y:S01]  /*6020*/  ISETP.NE.AND P1, PT, R0, RZ, PT ;  /* 0x000000ff0000720c */ /* 0x000fe20003f25270 */
[----:B------:R-:W-:Y:S01]  /*6030*/  ULDC.64 UR12, c[0x0][0x768] ;  /* 0x0001da00000c7ab9 */ /* 0x000fe20000000a00 */
[----:B------:R-:W-:Y:S01]  /*6040*/  BSSY B0, `(.L_x_160) ;  /* 0x000000d000007945 */ /* 0x000fe20003800000 */
[----:B------:R-:W-:-:S04]  /*6050*/  UIADD3 UR8, UP0, UR5, UR10, URZ ;  /* 0x0000000a05087290 */ /* 0x000fc8000ff1e03f */
[----:B------:R-:W-:Y:S02]  /*6060*/  ULEA.HI.X.SX32 UR5, UR5, UR11, 0x1, UP0 ;  /* 0x0000000b05057291 */ /* 0x000fe400080f0e3f */
[----:B------:R-:W-:-:S04]  /*6070*/  ULEA UR9, UP0, UR8, UR12, 0x2 ;  /* 0x0000000c08097291 */ /* 0x000fc8000f80103f */
[----:B------:R-:W-:Y:S02]  /*6080*/  ULEA.HI.X UR5, UR8, UR13, UR5, 0x2, UP0 ;  /* 0x0000000d08057291 */ /* 0x000fe400080f1405 */
[----:B-1----:R-:W-:-:S04]  /*6090*/  IMAD.U32 R2, RZ, RZ, UR9 ;  /* 0x00000009ff027e24 */ /* 0x002fc8000f8e00ff */
[----:B------:R-:W-:Y:S01]  /*60a0*/  IMAD.U32 R3, RZ, RZ, UR5 ;  /* 0x00000005ff037e24 */ /* 0x000fe2000f8e00ff */
[----:B------:R-:W-:Y:S06]  /*60b0*/  @P1 BRA `(.L_x_161) ;  /* 0x0000000000141947 */ /* 0x000fec0003800000 */
.L_x_162:
[----:B------:R-:W2:Y:S04]  /*60c0*/  LDG.E.STRONG.GPU R0, desc[UR28][R2.64] ;  /* 0x0000001c02007981 */ /* 0x000ea8000c1ef900 */
[----:B--2---:R-:W-:Y:S01]  /*60d0*/  CCTL.IVALL ;  /* 0x00000000ff00798f */ /* 0x004fe20002000000 */
[----:B------:R-:W-:Y:S05]  /*60e0*/  YIELD ;  /* 0x0000000000007946 */ /* 0x000fea0003800000 */
[----:B------:R-:W-:-:S13]  /*60f0*/  ISETP.NE.AND P2, PT, R0, UR27, PT ;  /* 0x0000001b00007c0c */ /* 0x000fda000bf45270 */
[----:B------:R-:W-:Y:S05]  /*6100*/  @P2 BRA `(.L_x_162) ;  /* 0xfffffffc00ec2947 */ /* 0x000fea000383ffff */
.L_x_161:
[----:B------:R-:W-:Y:S05]  /*6110*/  BSYNC B0 ;  /* 0x0000000000007941 */ /* 0x000fea0003800000 */
.L_x_160:
[----:B------:R-:W-:-:S03]  /*6120*/  UMOV UR5, 0xffffffff ;  /* 0xffffffff00057882 */ /* 0x000fc60000000000 */
[----:B------:R-:W-:Y:S05]  /*6130*/  BRA.DIV UR5, `(.L_x_163) ;  /* 0x0000002a05747947 */ /* 0x000fea000b800000 */
[----:B------:R-:W-:Y:S01]  /*6140*/  NOP ;  /* 0x0000000000007918 */ /* 0x000fe20000000000 */
.L_x_212:
[----:B------:R-:W-:Y:S01]  /*6150*/  IMAD.U32 R6, RZ, RZ, UR4 ;  /* 0x00000004ff067e24 */ /* 0x000fe2000f8e00ff */
[----:B------:R-:W-:Y:S05]  /*6160*/  WARPSYNC.ALL ;  /* 0x0000000000007948 */ /* 0x000fea0003800000 */
[----:B------:R-:W-:Y:S01]  /*6170*/  BAR.SYNC.DEFER_BLOCKING 0xd, 0xa0 ;  /* 0x0342800000007b1d */ /* 0x000fe20000010000 */
[----:B------:R-:W-:-:S05]  /*6180*/  IMAD R6, R6, 0x1800, RZ ;  /* 0x0000180006067824 */ /* 0x000fca00078e02ff */
[----:B------:R-:W-:Y:S04]  /*6190*/  BSSY B0, `(.L_x_164) ;  /* 0x0000012000007945 */ /* 0x000fe80003800000 */
[----:B------:R-:W-:Y:S05]  /*61a0*/  @!P0 BRA `(.L_x_165) ;  /* 0x0000000000408947 */ /* 0x000fea0003800000 */
[----:B------:R-:W1:Y:S01]  /*61b0*/  LDC.64 R8, c[0x0][0x2c0] ;  /* 0x0000b000ff087b82 */ /* 0x000e620000000a00 */
[C---:B------:R-:W-:Y:S01]  /*61c0*/  IADD3 R4, P2, R6.reuse, UR6, RZ ;  /* 0x0000000606047c10 */ /* 0x040fe2000ff5e0ff */
[----:B------:R-:W-:Y:S01]  /*61d0*/  UMOV UR5, 0x400 ;  /* 0x0000040000057882 */ /* 0x000fe20000000000 */
[----:B------:R-:W-:Y:S01]  /*61e0*/  UMOV UR16, 0x0 ;  /* 0x0000000000107882 */ /* 0x000fe20000000000 */
[----:B------:R-:W-:Y:S01]  /*61f0*/  UMOV UR17, 0x14f00000 ;  /* 0x14f0000000117882 */ /* 0x000fe20000000000 */
[----:B------:R-:W-:-:S03]  /*6200*/  LEA.HI.X.SX32 R5, R6, UR14, 0x1, P2 ;  /* 0x0000000e06057c11 */ /* 0x000fc600090f0eff */
[----:B------:R-:W2:Y:S01]  /*6210*/  S2UR UR8, SR_CgaCtaId ;  /* 0x00000000000879c3 */ /* 0x000ea20000008800 */
[----:B-1----:R-:W-:-:S04]  /*6220*/  LEA R0, P3, R4, R8, 0x2 ;  /* 0x0000000804007211 */ /* 0x002fc800078610ff */
[----:B------:R-:W-:Y:S02]  /*6230*/  LEA.HI.X R4, R4, R9, R5, 0x2, P3 ;  /* 0x0000000904047211 */ /* 0x000fe400018f1405 */
[----:B------:R-:W-:Y:S02]  /*6240*/  R2UR UR12, R0 ;  /* 0x00000000000c72ca */ /* 0x000fe400000e0000 */
[----:B------:R-:W-:Y:S01]  /*6250*/  R2UR UR13, R4 ;  /* 0x00000000040d72ca */ /* 0x000fe200000e0000 */
[----:B--2---:R-:W-:-:S03]  /*6260*/  ULEA UR5, UR8, UR5, 0x18 ;  /* 0x0000000508057291 */ /* 0x004fc6000f8ec03f */
[----:B------:R-:W-:Y:S01]  /*6270*/  UMOV UR8, 0x300 ;  /* 0x0000030000087882 */ /* 0x000fe20000000000 */
[----:B------:R-:W-:-:S09]  /*6280*/  UIADD3 UR5, UR5, 0xc000, URZ ;  /* 0x0000c00005057890 */ /* 0x000fd2000fffe03f */
[----:B------:R1:W-:Y:S02]  /*6290*/  UBLKRED.G.S.ADD.F32.RN [UR12], [UR5], UR8, desc[UR16] ;  /* 0x0000100c050073bb */ /* 0x0003e400080a1408 */
[----:B-1----:R0:W-:Y:S02]  /*62a0*/  UTMACMDFLUSH ;  /* 0x00000000000079b7 */ /* 0x0021e40000000000 */
.L_x_165:
[----:B------:R-:W-:Y:S05]  /*62b0*/  BSYNC B0 ;  /* 0x0000000000007941 */ /* 0x000fea0003800000 */
.L_x_164:
[----:B------:R-:W-:Y:S06]  /*62c0*/  BAR.SYNC.DEFER_BLOCKING 0xe, 0xa0 ;  /* 0x0382800000007b1d */ /* 0x000fec0000010000 */
[----:B------:R-:W-:Y:S04]  /*62d0*/  BSSY B0, `(.L_x_166) ;  /* 0x0000013000007945 */ /* 0x000fe80003800000 */
[----:B------:R-:W-:Y:S05]  /*62e0*/  @!P0 BRA `(.L_x_167) ;  /* 0x0000000000448947 */ /* 0x000fea0003800000 */
[----:B------:R-:W1:Y:S01]  /*62f0*/  S2UR UR13, SR_CgaCtaId ;  /* 0x00000000000d79c3 */ /* 0x000e620000008800 */
[----:B------:R-:W-:Y:S01]  /*6300*/  R2UR UR5, R6 ;  /* 0x00000000060572ca */ /* 0x000fe200000e0000 */
[----:B------:R-:W-:Y:S01]  /*6310*/  UMOV UR12, 0x400 ;  /* 0x00000400000c7882 */ /* 0x000fe20000000000 */
[----:B------:R-:W-:Y:S01]  /*6320*/  ULDC.64 UR8, c[0x0][0x2c0] ;  /* 0x0000b00000087ab9 */ /* 0x000fe20000000a00 */
[----:B------:R-:W-:-:S10]  /*6330*/  UMOV UR17, 0x14f00000 ;  /* 0x14f0000000117882 */ /* 0x000fd40000000000 */
[----:B------:R-:W-:-:S04]  /*6340*/  UIADD3 UR5, UR5, 0xc00, URZ ;  /* 0x00000c0005057890 */ /* 0x000fc8000fffe03f */
[----:B------:R-:W-:-:S04]  /*6350*/  UIADD3 UR16, UP0, UR5, UR6, URZ ;  /* 0x0000000605107290 */ /* 0x000fc8000ff1e03f */
[----:B------:R-:W-:Y:S02]  /*6360*/  ULEA.HI.X.SX32 UR5, UR5, UR14, 0x1, UP0 ;  /* 0x0000000e05057291 */ /* 0x000fe400080f0e3f */
[----:B-1----:R-:W-:Y:S02]  /*6370*/  ULEA UR12, UR13, UR12, 0x18 ;  /* 0x0000000c0d0c7291 */ /* 0x002fe4000f8ec03f */
[----:B------:R-:W-:Y:S02]  /*6380*/  ULEA UR8, UP0, UR16, UR8, 0x2 ;  /* 0x0000000810087291 */ /* 0x000fe4000f80103f */
[----:B------:R-:W-:Y:S02]  /*6390*/  UIADD3 UR12, UR12, 0xf000, URZ ;  /* 0x0000f0000c0c7890 */ /* 0x000fe4000fffe03f */
[----:B------:R-:W-:-:S03]  /*63a0*/  ULEA.HI.X UR9, UR16, UR9, UR5, 0x2, UP0 ;  /* 0x0000000910097291 */ /* 0x000fc600080f1405 */
[----:B------:R-:W-:Y:S01]  /*63b0*/  UMOV UR5, 0x300 ;  /* 0x0000030000057882 */ /* 0x000fe20000000000 */
[----:B------:R-:W-:-:S05]  /*63c0*/  UMOV UR16, 0x0 ;  /* 0x0000000000107882 */ /* 0x000fca0000000000 */
[----:B------:R1:W-:Y:S01]  /*63d0*/  UBLKRED.G.S.ADD.F32.RN [UR8], [UR12], UR5, desc[UR16] ;  /* 0x000010080c0073bb */ /* 0x0003e200080a1405 */
[----:B------:R0:W-:Y:S01]  /*63e0*/  UTMACMDFLUSH ;  /* 0x00000000000079b7 */ /* 0x0001e20000000000 */
[----:B-1----:R-:W-:-:S04]  /*63f0*/  DEPBAR.LE SB0, 0x1 ;  /* 0x000080400000791a */ /* 0x002fc80000000000 */
.L_x_167:
[----:B------:R-:W-:Y:S05]  /*6400*/  BSYNC B0 ;  /* 0x0000000000007941 */ /* 0x000fea0003800000 */
.L_x_166:
[----:B------:R-:W-:Y:S06]  /*6410*/  BAR.ARV 0xa, 0xa0 ;  /* 0x0282800000007b1d */ /* 0x000fec0000002000 */
[----:B------:R-:W-:Y:S04]  /*6420*/  BSSY B0, `(.L_x_168) ;  /* 0x0000003000007945 */ /* 0x000fe80003800000 */
[----:B------:R-:W-:Y:S05]  /*6430*/  @!P0 BRA `(.L_x_169) ;  /* 0x0000000000048947 */ /* 0x000fea0003800000 */
[----:B------:R-:W-:-:S04]  /*6440*/  DEPBAR.LE SB0, 0x0 ;  /* 0x000080000000791a */ /* 0x000fc80000000000 */
.L_x_169:
[----:B------:R-:W-:Y:S05]  /*6450*/  BSYNC B0 ;  /* 0x0000000000007941 */ /* 0x000fea0003800000 */
.L_x_168:
        /* <DEDUP_REMOVED lines=19> */
.L_x_171:
[----:B------:R-:W-:Y:S05]  /*6590*/  BSYNC B0 ;  /* 0x0000000000007941 */ /* 0x000fea0003800000 */
.L_x_170:
[----:B------:R-:W-:Y:S05]  /*65a0*/  EXIT ;  /* 0x000000000000794d */ /* 0x000fea0003800000 */
.L_x_133:
        /* <DEDUP_REMOVED lines=48> */
.L_x_213:
[----:B------:R-:W2:Y:S01]  /*68b0*/  S2R R4, SR_TID.X ;  /* 0x0000000000047919 */ /* 0x000ea20000002100 */
[----:B------:R-:W-:Y:S02]  /*68c0*/  IMAD.U32 R8, RZ, RZ, UR7 ;  /* 0x00000007ff087e24 */ /* 0x000fe4000f8e00ff */
[----:B------:R-:W-:Y:S02]  /*68d0*/  IMAD.SHL.U32 R2, R2, 0x80, RZ ;  /* 0x0000008002027824 */ /* 0x000fe400078e00ff */
[----:B------:R-:W-:Y:S02]  /*68e0*/  VIADD R8, R8, UR4 ;  /* 0x0000000408087c36 */ /* 0x000fe40008000000 */
[----:B------:R-:W-:Y:S01]  /*68f0*/  IMAD.MOV.U32 R9, RZ, RZ, 0x1 ;  /* 0x00000001ff097424 */ /* 0x000fe200078e00ff */
[----:B--2---:R-:W-:-:S04]  /*6900*/  LOP3.LUT R4, R4, 0x7f, RZ, 0xc0, !PT ;  /* 0x0000007f04047812 */ /* 0x004fc800078ec0ff */
[----:B------:R-:W-:-:S13]  /*6910*/  ISETP.NE.AND P0, PT, R4, RZ, PT ;  /* 0x000000ff0400720c */ /* 0x000fda0003f05270 */
[----:B------:R-:W-:Y:S05]  /*6920*/  @P0 BRA `(.L_x_175) ;  /* 0x0000000000180947 */ /* 0x000fea0003800000 */
[----:B------:R-:W2:Y:S01]  /*6930*/  S2R R4, SR_TID.X ;  /* 0x0000000000047919 */ /* 0x000ea20000002100 */
[----:B-1----:R-:W-:-:S04]  /*6940*/  MOV R3, 0x3100 ;  /* 0x0000310000037802 */ /* 0x002fc80000000f00 */
[----:B------:R3:W-:Y:S01]  /*6950*/  SYNCS.ARRIVE.TRANS64 RZ, [R0+URZ+0x26810], R3 ;  /* 0x0268100300ff79a7 */ /* 0x0007e2000800003f */
[----:B--2---:R-:W-:-:S13]  /*6960*/  LOP3.LUT P1, RZ, R4, 0x1f, RZ, 0xc0, !PT ;  /* 0x0000001f04ff7812 */ /* 0x004fda000782c0ff */
[----:B---3--:R-:W-:Y:S05]  /*6970*/  @!P1 BRA `(.L_x_175) ;  /* 0x0000000000049947 */ /* 0x008fea0003800000 */
[----:B------:R-:W-:Y:S01]  /*6980*/  BPT.TRAP 0x1 ;  /* 0x000000040000795c */ /* 0x000fe20000300000 */
.L_x_175:
        /* <DEDUP_REMOVED lines=95> */
[----:B------:R-:W-:Y:S01]  /*6f80*/  R2UR UR21, R12 ;  /* 0x000000000c1572ca */ /* 0x000fe200000e0000 */
[----:B------:R-:W-:Y:S01]  /*6f90*/  IMAD.MOV.U32 R12, RZ, RZ, RZ ;  /* 0x000000ffff0c7224 */ /* 0x000fe200078e00ff */
[----:B---3--:R-:W-:Y:S02]  /*6fa0*/  UIADD3 UR48, UR8, 0x3000, URZ ;  /* 0x0000300008307890 */ /* 0x008fe4000fffe03f */
[----:B------:R-:W-:Y:S01]  /*6fb0*/  UIADD3 UR8, UR8, 0xa000, URZ ;  /* 0x0000a00008087890 */ /* 0x000fe2000fffe03f */
[----:B------:R-:W-:-:S08]  /*6fc0*/  UMOV UR50, 0x30 ;  /* 0x0000003000327882 */ /* 0x000fd00000000000 */
        /* <DEDUP_REMOVED lines=14> */
[----:B------:R-:W-:Y:S01]  /*70b0*/  IMAD.MOV.U32 R12, RZ, RZ, RZ ;  /* 0x000000ffff0c7224 */ /* 0x000fe200078e00ff */
[----:B------:R-:W-:Y:S02]  /*70c0*/  MOV R16, RZ ;  /* 0x000000ff00107202 */ /* 0x000fe40000000f00 */
        /* <DEDUP_REMOVED lines=11> */
.L_x_186:
[----:B------:R-:W-:-:S04]  /*7180*/  SHF.L.U32 R20, R9, 0x1f, RZ ;  /* 0x0000001f09147819 */ /* 0x000fc800000006ff */
[----:B-1----:R-:W1:Y:S02]  /*7190*/  SYNCS.PHASECHK.TRANS64.TRYWAIT P1, [R0+URZ+0x26840], R20 ;  /* 0x02684014000075a7 */ /* 0x002e64000802017f */
[----:B-123--:R-:W-:Y:S05]  /*71a0*/  @!P1 BRA `(.L_x_178) ;  /* 0x0000001800889947 */ /* 0x00efea0003800000 */
.L_x_214:
[----:B------:R-:W-:Y:S05]  /*71b0*/  @P0 BRA `(.L_x_179) ;  /* 0x0000000000140947 */ /* 0x000fea0003800000 */
[----:B------:R-:W-:Y:S01]  /*71c0*/  ISETP.NE.AND P1, PT, R13, RZ, PT ;  /* 0x000000ff0d00720c */ /* 0x000fe20003f25270 */
[----:B------:R-:W-:-:S04]  /*71d0*/  IMAD.MOV.U32 R3, RZ, RZ, 0x3100 ;  /* 0x00003100ff037424 */ /* 0x000fc800078e00ff */
[----:B------:R2:W-:Y:S08]  /*71e0*/  SYNCS.ARRIVE.TRANS64 RZ, [R0+URZ+0x26830], R3 ;  /* 0x0268300300ff79a7 */ /* 0x0005f0000800003f */
[----:B------:R-:W-:Y:S05]  /*71f0*/  @!P1 BRA `(.L_x_179) ;  /* 0x0000000000049947 */ /* 0x000fea0003800000 */
[----:B------:R-:W-:Y:S01]  /*7200*/  BPT.TRAP 0x1 ;  /* 0x000000040000795c */ /* 0x000fe20000300000 */
.L_x_179:
[----:B------:R-:W2:Y:S01]  /*7210*/  LDC.64 R14, c[0x0][0x728] ;  /* 0x0001ca00ff0e7b82 */ /* 0x000ea20000000a00 */
[----:B------:R-:W-:Y:S01]  /*7220*/  IMAD.SHL.U32 R19, R16, 0x40, RZ ;  /* 0x0000004010137824 */ /* 0x000fe200078e00ff */
[----:B------:R-:W-:Y:S01]  /*7230*/  R2UR UR22, R0 ;  /* 0x00000000001672ca */ /* 0x000fe200000e0000 */
[----:B------:R-:W-:Y:S01]  /*7240*/  IMAD.MOV.U32 R10, RZ, RZ, R6 ;  /* 0x000000ffff0a7224 */ /* 0x000fe200078e0006 */
[----:B------:R-:W-:Y:S01]  /*7250*/  UMOV UR10, 0x0 ;  /* 0x00000000000a7882 */ /* 0x000fe20000000000 */
[----:B------:R-:W-:Y:S01]  /*7260*/  IMAD.MOV.U32 R11, RZ, RZ, R7 ;  /* 0x000000ffff0b7224 */ /* 0x000fe200078e0007 */
[C---:B------:R-:W-:Y:S01]  /*7270*/  IADD3 R2, P1, R19.reuse, UR6, RZ ;  /* 0x0000000613027c10 */ /* 0x040fe2000ff3e0ff */
[----:B------:R-:W-:Y:S01]  /*7280*/  UMOV UR11, 0x14f00000 ;  /* 0x14f00000000b7882 */ /* 0x000fe20000000000 */
[----:B------:R-:W-:Y:S01]  /*7290*/  R2UR UR19, R19 ;  /* 0x00000000131372ca */ /* 0x000fe200000e0000 */
[----:B------:R-:W-:Y:S01]  /*72a0*/  UMOV UR18, URZ ;  /* 0x0000003f00127c82 */ /* 0x000fe20008000000 */
[----:B------:R-:W-:Y:S01]  /*72b0*/  UMOV UR34, 0x20 ;  /* 0x0000002000227882 */ /* 0x000fe20000000000 */
[----:B------:R-:W-:Y:S01]  /*72c0*/  UMOV UR36, UR20 ;  /* 0x0000001400247c82 */ /* 0x000fe20008000000 */
[----:B------:R-:W-:Y:S01]  /*72d0*/  UMOV UR37, UR21 ;  /* 0x0000001500257c82 */ /* 0x000fe20008000000 */
[----:B------:R-:W-:Y:S01]  /*72e0*/  UMOV UR26, 0x40 ;  /* 0x00000040001a7882 */ /* 0x000fe20000000000 */
[----:B------:R-:W-:Y:S01]  /*72f0*/  UMOV UR28, UR20 ;  /* 0x00000014001c7c82 */ /* 0x000fe20008000000 */
[----:B------:R-:W-:-:S02]  /*7300*/  UIADD3 UR17, UR22, 0x26830, URZ ;  /* 0x0002683016117890 */ /* 0x000fc4000fffe03f */
[----:B------:R-:W-:Y:S02]  /*7310*/  UIADD3 UR16, UR22, 0x18000, URZ ;  /* 0x0001800016107890 */ /* 0x000fe4000fffe03f */
[----:B------:R-:W-:Y:S02]  /*7320*/  UIADD3 UR32, UR22, 0x19000, URZ ;  /* 0x0001900016207890 */ /* 0x000fe4000fffe03f */
[----:B------:R-:W-:Y:S02]  /*7330*/  UIADD3 UR24, UR22, 0x1a000, URZ ;  /* 0x0001a00016187890 */ /* 0x000fe4000fffe03f */
[----:B------:R-:W-:Y:S01]  /*7340*/  UIADD3 UR22, UR22, 0x1e200, URZ ;  /* 0x0001e20016167890 */ /* 0x000fe2000fffe03f */
[----:B--2---:R-:W-:Y:S01]  /*7350*/  LEA R3, P2, R2, R14, 0x2 ;  /* 0x0000000e02037211 */ /* 0x004fe200078410ff */
[----:B------:R-:W-:Y:S01]  /*7360*/  UMOV UR33, UR17 ;  /* 0x0000001100217c82 */ /* 0x000fe20008000000 */
[----:B------:R-:W-:Y:S01]  /*7370*/  UMOV UR35, UR19 ;  /* 0x0000001300237c82 */ /* 0x000fe20008000000 */
[----:B------:R-:W-:Y:S01]  /*7380*/  UMOV UR29, UR21 ;  /* 0x00000015001d7c82 */ /* 0x000fe20008000000 */
[----:B------:R-:W-:Y:S01]  /*7390*/  R2UR UR30, R3 ;  /* 0x00000000031e72ca */ /* 0x000fe200000e0000 */
[----:B------:R-:W-:Y:S01]  /*73a0*/  UMOV UR25, UR17 ;  /* 0x0000001100197c82 */ /* 0x000fe20008000000 */
[----:B------:R-:W-:Y:S01]  /*73b0*/  LEA.HI.X.SX32 R3, R19, R8, 0x1, P1 ;  /* 0x0000000813037211 */ /* 0x000fe200008f0eff */
[----:B------:R-:W-:Y:S01]  /*73c0*/  UMOV UR27, UR19 ;  /* 0x00000013001b7c82 */ /* 0x000fe20008000000 */
[----:B------:R-:W-:Y:S01]  /*73d0*/  IADD3 R4, P1, R10, 0x1f0, RZ ;  /* 0x000001f00a047810 */ /* 0x000fe20007f3e0ff */
[----:B------:R-:W-:Y:S01]  /*73e0*/  UMOV UR5, 0x10 ;  /* 0x0000001000057882 */ /* 0x000fe20000000000 */
[----:B------:R-:W-:Y:S01]  /*73f0*/  LEA.HI.X R2, R2, R15, R3, 0x2, P2 ;  /* 0x0000000f02027211 */ /* 0x000fe200010f1403 */
[----:B------:R-:W-:Y:S01]  /*7400*/  UMOV UR23, UR17 ;  /* 0x0000001100177c82 */ /* 0x000fe20008000000 */
        /* <DEDUP_REMOVED lines=8> */
[----:B------:R-:W3:Y:S02]  /*7490*/  SYNCS.PHASECHK.TRANS64.TRYWAIT P1, [R0+URZ+0x26828], R20 ;  /* 0x02682814000075a7 */ /* 0x000ee4000802017f */
[----:B--23--:R-:W-:Y:S05]  /*74a0*/  @!P1 BRA `(.L_x_180) ;  /* 0x0000001400dc9947 */ /* 0x00cfea0003800000 */
.L_x_215:
[----:B------:R-:W-:Y:S05]  /*74b0*/  @P0 BRA `(.L_x_181) ;  /* 0x0000000000140947 */ /* 0x000fea0003800000 */
[----:B------:R-:W-:Y:S01]  /*74c0*/  ISETP.NE.AND P1, PT, R13, RZ, PT ;  /* 0x000000ff0d00720c */ /* 0x000fe20003f25270 */
[----:B------:R-:W-:-:S04]  /*74d0*/  IMAD.MOV.U32 R3, RZ, RZ, 0x3100 ;  /* 0x00003100ff037424 */ /* 0x000fc800078e00ff */
[----:B------:R3:W-:Y:S08]  /*74e0*/  SYNCS.ARRIVE.TRANS64 RZ, [R0+URZ+0x26818], R3 ;  /* 0x0268180300ff79a7 */ /* 0x0007f0000800003f */
[----:B------:R-:W-:Y:S05]  /*74f0*/  @!P1 BRA `(.L_x_181) ;  /* 0x0000000000049947 */ /* 0x000fea0003800000 */
[----:B------:R-:W-:Y:S01]  /*7500*/  BPT.TRAP 0x1 ;  /* 0x000000040000795c */ /* 0x000fe20000300000 */
.L_x_181:
        /* <DEDUP_REMOVED lines=34> */
.L_x_216:
[----:B-123--:R-:W-:Y:S01]  /*7730*/  SHF.R.S32.HI R20, RZ, 0x1f, R19 ;  /* 0x0000001fff147819 */ /* 0x00efe20000011413 */
[----:B------:R-:W-:Y:S06]  /*7740*/  @P0 BRA `(.L_x_183) ;  /* 0x0000000000140947 */ /* 0x000fec0003800000 */
[----:B------:R-:W-:Y:S02]  /*7750*/  ISETP.NE.AND P1, PT, R13, RZ, PT ;  /* 0x000000ff0d00720c */ /* 0x000fe40003f25270 */
[----:B------:R-:W-:-:S04]  /*7760*/  MOV R21, 0x3100 ;  /* 0x0000310000157802 */ /* 0x000fc80000000f00 */
[----:B------:R1:W-:Y:S07]  /*7770*/  SYNCS.ARRIVE.TRANS64 RZ, [R0+URZ+0x26838], R21 ;  /* 0x0268381500ff79a7 */ /* 0x0003ee000800003f */
[----:B------:R-:W-:Y:S05]  /*7780*/  @!P1 BRA `(.L_x_183) ;  /* 0x0000000000049947 */ /* 0x000fea0003800000 */
[----:B------:R-:W-:Y:S01]  /*7790*/  BPT.TRAP 0x1 ;  /* 0x000000040000795c */ /* 0x000fe20000300000 */
.L_x_183:
        /* <DEDUP_REMOVED lines=38> */
.L_x_218:
[----:B------:R-:W-:Y:S05]  /*7a00*/  @P0 BRA `(.L_x_185) ;  /* 0x0000000000140947 */ /* 0x000fea0003800000 */
[----:B------:R-:W-:Y:S01]  /*7a10*/  ISETP.NE.AND P1, PT, R13, RZ, PT ;  /* 0x000000ff0d00720c */ /* 0x000fe20003f25270 */
[----:B--2---:R-:W-:-:S04]  /*7a20*/  IMAD.MOV.U32 R5, RZ, RZ, 0x3100 ;  /* 0x00003100ff057424 */ /* 0x004fc800078e00ff */
[----:B------:R3:W-:Y:S08]  /*7a30*/  SYNCS.ARRIVE.TRANS64 RZ, [R0+URZ+0x26810], R5 ;  /* 0x0268100500ff79a7 */ /* 0x0007f0000800003f */
[----:B------:R-:W-:Y:S05]  /*7a40*/  @!P1 BRA `(.L_x_185) ;  /* 0x0000000000049947 */ /* 0x000fea0003800000 */
[----:B------:R-:W-:Y:S01]  /*7a50*/  BPT.TRAP 0x1 ;  /* 0x000000040000795c */ /* 0x000fe20000300000 */
.L_x_185:
[----:B------:R-:W-:Y:S01]  /*7a60*/  R2UR UR5, R16 ;  /* 0x00000000100572ca */ /* 0x000fe200000e0000 */
[----:B------:R-:W-:Y:S01]  /*7a70*/  VIADD R18, R18, 0xfffffffe ;  /* 0xfffffffe12127836 */ /* 0x000fe20000000000 */
[----:B------:R-:W-:Y:S01]  /*7a80*/  R2UR UR16, R0 ;  /* 0x00000000001072ca */ /* 0x000fe200000e0000 */
[----:B------:R-:W-:Y:S01]  /*7a90*/  UMOV UR22, 0x0 ;  /* 0x0000000000167882 */ /* 0x000fe20000000000 */
[----:B------:R-:W-:Y:S01]  /*7aa0*/  R2UR UR10, R2 ;  /* 0x00000000020a72ca */ /* 0x000fe200000e0000 */
[----:B------:R-:W-:Y:S01]  /*7ab0*/  UMOV UR23, 0x14f00000 ;  /* 0x14f0000000177882 */ /* 0x000fe20000000000 */
[----:B------:R-:W-:Y:S01]  /*7ac0*/  R2UR UR11, R3 ;  /* 0x00000000030b72ca */ /* 0x000fe200000e0000 */
[----:B------:R-:W-:Y:S01]  /*7ad0*/  UMOV UR34, URZ ;  /* 0x0000003f00227c82 */ /* 0x000fe20008000000 */
[----:B------:R-:W-:Y:S01]  /*7ae0*/  ISETP.NE.AND P1, PT, R18, RZ, PT ;  /* 0x000000ff1200720c */ /* 0x000fe20003f25270 */
[----:B------:R-:W-:Y:S01]  /*7af0*/  UMOV UR36, UR20 ;  /* 0x0000001400247c82 */ /* 0x000fe20008000000 */
[----:B------:R-:W-:Y:S01]  /*7b00*/  UMOV UR37, UR21 ;  /* 0x0000001500257c82 */ /* 0x000fe20008000000 */
[----:B------:R-:W-:Y:S01]  /*7b10*/  UMOV UR26, 0x20 ;  /* 0x00000020001a7882 */ /* 0x000fe20000000000 */
[----:B------:R-:W-:Y:S01]  /*7b20*/  UMOV UR28, UR20 ;  /* 0x00000014001c7c82 */ /* 0x000fe20008000000 */
        /* <DEDUP_REMOVED lines=23> */
.L_x_177:
[----:B------:R-:W-:-:S13]  /*7ca0*/  ISETP.NE.AND P1, PT, R17, RZ, PT ;  /* 0x000000ff1100720c */ /* 0x000fda0003f25270 */
[----:B------:R-:W-:Y:S05]  /*7cb0*/  @!P1 BRA `(.L_x_176) ;  /* 0x0000000400609947 */ /* 0x000fea0003800000 */
[----:B------:R-:W-:-:S04]  /*7cc0*/  SHF.L.U32 R7, R9, 0x1f, RZ ;  /* 0x0000001f09077819 */ /* 0x000fc800000006ff */
[----:B------:R-:W2:Y:S02]  /*7cd0*/  SYNCS.PHASECHK.TRANS64.TRYWAIT P1, [R0+URZ+0x26840], R7 ;  /* 0x02684007000075a7 */ /* 0x000ea4000802017f */
[----:B--2---:R-:W-:Y:S05]  /*7ce0*/  @!P1 BRA `(.L_x_187) ;  /* 0x00000010000c9947 */ /* 0x004fea0003800000 */
.L_x_219:
[----:B------:R-:W-:Y:S05]  /*7cf0*/  @P0 BRA `(.L_x_188) ;  /* 0x0000000000140947 */ /* 0x000fea0003800000 */
[----:B------:R-:W-:Y:S01]  /*7d00*/  ISETP.NE.AND P1, PT, R13, RZ, PT ;  /* 0x000000ff0d00720c */ /* 0x000fe20003f25270 */
[----:B------:R-:W-:-:S04]  /*7d10*/  IMAD.MOV.U32 R5, RZ, RZ, 0x3100 ;  /* 0x00003100ff057424 */ /* 0x000fc800078e00ff */
[----:B------:R3:W-:Y:S08]  /*7d20*/  SYNCS.ARRIVE.TRANS64 RZ, [R0+URZ+0x26830], R5 ;  /* 0x0268300500ff79a7 */ /* 0x0007f0000800003f */
[----:B------:R-:W-:Y:S05]  /*7d30*/  @!P1 BRA `(.L_x_188) ;  /* 0x0000000000049947 */ /* 0x000fea0003800000 */
[----:B------:R-:W-:Y:S01]  /*7d40*/  BPT.TRAP 0x1 ;  /* 0x000000040000795c */ /* 0x000fe20000300000 */
.L_x_188:
        /* <DEDUP_REMOVED lines=40> */
.L_x_220:
[----:B------:R-:W-:Y:S05]  /*7fd0*/  @P0 BRA `(.L_x_190) ;  /* 0x0000000000140947 */ /* 0x000fea0003800000 */
[----:B------:R-:W-:Y:S01]  /*7fe0*/  ISETP.NE.AND P0, PT, R13, RZ, PT ;  /* 0x000000ff0d00720c */ /* 0x000fe20003f05270 */
[----:B------:R-:W-:-:S04]  /*7ff0*/  IMAD.MOV.U32 R5, RZ, RZ, 0x3100 ;  /* 0x00003100ff057424 */ /* 0x000fc800078e00ff */
[----:B------:R4:W-:Y:S08]  /*8000*/  SYNCS.ARRIVE.TRANS64 RZ, [R0+URZ+0x26818], R5 ;  /* 0x0268180500ff79a7 */ /* 0x0009f0000800003f */
[----:B------:R-:W-:Y:S05]  /*8010*/  @!P0 BRA `(.L_x_190) ;  /* 0x0000000000048947 */ /* 0x000fea0003800000 */
[----:B------:R-:W-:Y:S01]  /*8020*/  BPT.TRAP 0x1 ;  /* 0x000000040000795c */ /* 0x000fe20000300000 */
.L_x_190:
        /* <DEDUP_REMOVED lines=33> */
.L_x_176:
[----:B------:R-:W4:Y:S01]  /*8240*/  S2R R2, SR_TID.X ;  /* 0x0000000000027919 */ /* 0x000f220000002100 */
[----:B------:R-:W-:Y:S02]  /*8250*/  LEA R3, R12, R0, 0x3 ;  /* 0x000000000c037211 */ /* 0x000fe400078e18ff */
[----:B----4-:R-:W-:Y:S02]  /*8260*/  LOP3.LUT R4, R2, 0x7f, RZ, 0xc0, !PT ;  /* 0x0000007f02047812 */ /* 0x010fe400078ec0ff */
[----:B------:R-:W-:Y:S02]  /*8270*/  SHF.L.U32 R2, R9, 0x1f, RZ ;  /* 0x0000001f09027819 */ /* 0x000fe400000006ff */
[----:B------:R-:W-:Y:S02]  /*8280*/  ISETP.NE.AND P1, PT, R4, RZ, PT ;  /* 0x000000ff0400720c */ /* 0x000fe40003f25270 */
[----:B------:R-:W4:Y:S02]  /*8290*/  SYNCS.PHASECHK.TRANS64.TRYWAIT P0, [R3+URZ+0x26840], R2 ;  /* 0x02684002030075a7 */ /* 0x000f24000800017f */
[----:B----4-:R-:W-:Y:S09]  /*82a0*/  @!P0 BRA `(.L_x_191) ;  /* 0x0000000800c48947 */ /* 0x010ff20003800000 */
.L_x_221:
[----:B------:R-:W-:Y:S05]  /*82b0*/  @P1 BRA `(.L_x_192) ;  /* 0x0000000000181947 */ /* 0x000fea0003800000 */
[----:B------:R-:W5:Y:S01]  /*82c0*/  S2R R4, SR_TID.X ;  /* 0x0000000000047919 */ /* 0x000f620000002100 */
[----:B----4-:R-:W-:-:S04]  /*82d0*/  IMAD.MOV.U32 R2, RZ, RZ, 0x3100 ;  /* 0x00003100ff027424 */ /* 0x010fc800078e00ff */
[----:B------:R4:W-:Y:S01]  /*82e0*/  SYNCS.ARRIVE.TRANS64 RZ, [R3+URZ+0x26830], R2 ;  /* 0x0268300203ff79a7 */ /* 0x0009e2000800003f */
[----:B-----5:R-:W-:-:S13]  /*82f0*/  LOP3.LUT P0, RZ, R4, 0x1f, RZ, 0xc0, !PT ;  /* 0x0000001f04ff7812 */ /* 0x020fda000780c0ff */
[----:B----4-:R-:W-:Y:S05]  /*8300*/  @!P0 BRA `(.L_x_192) ;  /* 0x0000000000048947 */ /* 0x010fea0003800000 */
[----:B------:R-:W-:Y:S01]  /*8310*/  BPT.TRAP 0x1 ;  /* 0x000000040000795c */ /* 0x000fe20000300000 */
.L_x_192:
        /* <DEDUP_REMOVED lines=47> */
.L_x_173:
[----:B------:R-:W-:Y:S05]  /*8610*/  BSYNC B0 ;  /* 0x0000000000007941 */ /* 0x000fea0003800000 */
.L_x_172:
[----:B------:R-:W-:-:S03]  /*8620*/  UMOV UR5, 0xffffffff ;  /* 0xffffffff00057882 */ /* 0x000fc60000000000 */
[----:B------:R-:W-:Y:S05]  /*8630*/  BRA.DIV UR5, `(.L_x_193) ;  /* 0x0000000605f47947 */ /* 0x000fea000b800000 */
[----:B------:R-:W-:-:S13]  /*8640*/  ELECT P0, URZ, PT ;  /* 0x00000000003f782f */ /* 0x000fda0003800000 */
.L_x_224:
[----:B------:R-:W-:Y:S04]  /*8650*/  BSSY B0, `(.L_x_194) ;  /* 0x0000023000007945 */ /* 0x000fe80003800000 */
[----:B------:R-:W-:Y:S05]  /*8660*/  @!P0 BRA `(.L_x_195) ;  /* 0x0000000000848947 */ /* 0x000fea0003800000 */
[----:B------:R-:W-:-:S06]  /*8670*/  ULOP3.LUT UR5, UR38, 0x2, URZ, 0xfc, !UPT ;  /* 0x0000000226057892 */ /* 0x000fcc000f8efc3f */
[----:B------:R-:W-:-:S05]  /*8680*/  IMAD.U32 R2, RZ, RZ, UR5 ;  /* 0x00000005ff027e24 */ /* 0x000fca000f8e00ff */
[----:B------:R-:W-:-:S13]  /*8690*/  ISETP.NE.AND P0, PT, R2, 0x3, PT ;  /* 0x000000030200780c */ /* 0x000fda0003f05270 */
[----:B------:R-:W-:Y:S05]  /*86a0*/  @!P0 BRA `(.L_x_196) ;  /* 0x0000000000048947 */ /* 0x000fea0003800000 */
[----:B------:R-:W-:Y:S01]  /*86b0*/  BPT.TRAP 0x1 ;  /* 0x000000040000795c */ /* 0x000fe20000300000 */
.L_x_196:
        /* <DEDUP_REMOVED lines=15> */
.L_x_225:
[----:B------:R-:W2:Y:S02]  /*87b0*/  SYNCS.PHASECHK.TRANS64.TRYWAIT P1, [R3+URZ], R2 ;  /* 0x00000002030075a7 */ /* 0x000ea4000802017f */
[----:B--2---:R-:W-:Y:S05]  /*87c0*/  @!P1 BRA `(.L_x_198) ;  /* 0x0000000400c89947 */ /* 0x004fea0003800000 */
.L_x_226:
[----:B------:R-:W-:Y:S05]  /*87d0*/  @!P0 BRA `(.L_x_199) ;  /* 0x0000000000048947 */ /* 0x000fea0003800000 */
[----:B------:R-:W-:Y:S01]  /*87e0*/  BPT.TRAP 0x1 ;  /* 0x000000040000795c */ /* 0x000fe20000300000 */
.L_x_199:
[----:B--2---:R-:W-:-:S04]  /*87f0*/  VIADD R3, R7, 0x26840 ;  /* 0x0002684007037836 */ /* 0x004fc80000000000 */
[----:B------:R-:W-:-:S04]  /*8800*/  IMAD R0, R0, 0x8, R3 ;  /* 0x0000000800007824 */ /* 0x000fc800078e0203 */
[----:B------:R-:W2:Y:S02]  /*8810*/  SYNCS.PHASECHK.TRANS64.TRYWAIT P0, [R0+URZ], R5 ;  /* 0x00000005000075a7 */ /* 0x000ea4000800017f */
[----:B--2---:R-:W-:Y:S05]  /*8820*/  @!P0 BRA `(.L_x_200) ;  /* 0x0000000400c48947 */ /* 0x004fea0003800000 */
.L_x_227:
[----:B------:R-:W-:-:S07]  /*8830*/  LEA R3, R4, R3, 0x3 ;  /* 0x0000000304037211 */ /* 0x000fce00078e18ff */
.L_x_201:
[----:B---3--:R3:W4:Y:S02]  /*8840*/  SYNCS.PHASECHK.TRANS64.TRYWAIT P0, [R3+URZ], R2 ;  /* 0x00000002030075a7 */ /* 0x008724000800017f */
[----:B----4-:R-:W-:Y:S05]  /*8850*/  @!P0 NANOSLEEP.SYNCS 0x989680 ;  /* 0x009896800000895d */ /* 0x010fea0003900000 */
[----:B------:R-:W4:Y:S02]  /*8860*/  @!P0 SYNCS.PHASECHK.TRANS64 P0, [R3+URZ], R2 ;  /* 0x00000002030085a7 */ /* 0x000f24000800007f */
[----:B----4-:R-:W-:Y:S05]  /*8870*/  @!P0 BRA `(.L_x_201) ;  /* 0xfffffffc00f08947 */ /* 0x010fea000383ffff */
.L_x_195:
[----:B------:R-:W-:Y:S05]  /*8880*/  BSYNC B0 ;  /* 0x0000000000007941 */ /* 0x000fea0003800000 */
.L_x_194:
[----:B------:R-:W-:Y:S05]  /*8890*/  EXIT ;  /* 0x000000000000794d */ /* 0x000fea0003800000 */
.L_x_111:
[----:B------:R-:W-:Y:S02]  /*88a0*/  IMAD.MOV.U32 R13, RZ, RZ, R120 ;  /* 0x000000ffff0d7224 */ /* 0x000fe400078e0078 */
[----:B------:R-:W-:Y:S02]  /*88b0*/  IMAD.MOV.U32 R12, RZ, RZ, RZ ;  /* 0x000000ffff0c7224 */ /* 0x000fe400078e00ff */
[----:B------:R-:W-:Y:S02]  /*88c0*/  IMAD.MOV.U32 R11, RZ, RZ, 0x1f ;  /* 0x0000001fff0b7424 */ /* 0x000fe400078e00ff */
[----:B------:R-:W-:-:S07]  /*88d0*/  IMAD.MOV.U32 R15, RZ, RZ, -0x1 ;  /* 0xffffffffff0f7424 */ /* 0x000fce00078e00ff */
[----:B------:R-:W-:Y:S05]  /*88e0*/  WARPSYNC.COLLECTIVE R15, `(.L_x_202) ;  /* 0x000000000f087348 */ /* 0x000fea0003c00000 */
[----:B------:R1:W2:Y:S02]  /*88f0*/  SHFL.IDX P6, R14, R13, R12, R11 ;  /* 0x0000000c0d0e7389 */ /* 0x0002a400000c000b */
[----:B-12---:R-:W-:Y:S01]  /*8900*/  ENDCOLLECTIVE ;  /* 0x000000000000791b */ /* 0x006fe20003800000 */
.L_x_202:
[----:B------:R-:W-:Y:S05]  /*8910*/  BRA `(.L_x_203) ;  /* 0xffffff8000987947 */ /* 0x000fea000383ffff */
.L_x_113:
[----:B--2---:R2:W3:Y:S02]  /*8920*/  SYNCS.PHASECHK.TRANS64.TRYWAIT P0, [R16+URZ+0x26800], R7 ;  /* 0x02680007100075a7 */ /* 0x0044e4000800017f */
[----:B---3--:R-:W-:Y:S05]  /*8930*/  @!P0 NANOSLEEP.SYNCS 0x989680 ;  /* 0x009896800000895d */ /* 0x008fea0003900000 */
[----:B------:R-:W3:Y:S02]  /*8940*/  @!P0 SYNCS.PHASECHK.TRANS64 P0, [R16+URZ+0x26800], R7 ;  /* 0x02680007100085a7 */ /* 0x000ee4000800007f */
[----:B---3--:R-:W-:Y:S05]  /*8950*/  @!P0 BRA `(.L_x_113) ;  /* 0xfffffffc00f08947 */ /* 0x008fea000383ffff */
[----:B------:R-:W-:Y:S05]  /*8960*/  BRA `(.L_x_112) ;  /* 0xffffff8000d87947 */ /* 0x000fea000383ffff */
.L_x_119:
[----:B---3--:R-:W-:-:S04]  /*8970*/  IMAD.U32 R5, RZ, RZ, UR8 ;  /* 0x00000008ff057e24 */ /* 0x008fc8000f8e00ff */
[----:B------:R3:W1:Y:S03]  /*8980*/  SYNCS.PHASECHK.TRANS64.TRYWAIT P1, [R5+URZ+0x26810], R6 ;  /* 0x02681006050075a7 */ /* 0x000666000802017f */
[----:B-1----:R-:W-:Y:S05]  /*8990*/  @!P1 NANOSLEEP.SYNCS 0x989680 ;  /* 0x009896800000995d */ /* 0x002fea0003900000 */
[----:B------:R-:W1:Y:S02]  /*89a0*/  @!P1 SYNCS.PHASECHK.TRANS64 P1, [R5+URZ+0x26810], R6 ;  /* 0x02681006050095a7 */ /* 0x000e64000802007f */
[----:B-1----:R-:W-:Y:S05]  /*89b0*/  @!P1 BRA `(.L_x_119) ;  /* 0xfffffffc00ec9947 */ /* 0x002fea000383ffff */
[----:B------:R-:W-:Y:S05]  /*89c0*/  BRA `(.L_x_118) ;  /* 0xffffff8c00407947 */ /* 0x000fea000383ffff */
.L_x_123:
[----:B------:R-:W-:-:S04]  /*89d0*/  IMAD.U32 R7, RZ, RZ, UR8 ;  /* 0x00000008ff077e24 */ /* 0x000fc8000f8e00ff */
[----:B------:R1:W1:Y:S03]  /*89e0*/  SYNCS.PHASECHK.TRANS64.TRYWAIT P1, [R7+URZ+0x26830], R6 ;  /* 0x02683006070075a7 */ /* 0x000266000802017f */
[----:B-1----:R-:W-:Y:S05]  /*89f0*/  @!P1 NANOSLEEP.SYNCS 0x989680 ;  /* 0x009896800000995d */ /* 0x002fea0003900000 */
[----:B------:R-:W1:Y:S02]  /*8a00*/  @!P1 SYNCS.PHASECHK.TRANS64 P1, [R7+URZ+0x26830], R6 ;  /* 0x02683006070095a7 */ /* 0x000e64000802007f */
[----:B-1----:R-:W-:Y:S05]  /*8a10*/  @!P1 BRA `(.L_x_123) ;  /* 0xfffffffc00ec9947 */ /* 0x002fea000383ffff */
[----:B------:R-:W-:Y:S05]  /*8a20*/  BRA `(.L_x_122) ;  /* 0xffffff90004c7947 */ /* 0x000fea000383ffff */
.L_x_138:
[----:B------:R-:W-:Y:S01]  /*8a30*/  BSSY B0, `(.L_x_204) ;  /* 0x0000005000007945 */ /* 0x000fe20003800000 */
[----:B------:R-:W-:-:S07]  /*8a40*/  IMAD.MOV.U32 R15, RZ, RZ, -0x1 ;  /* 0xffffffffff0f7424 */ /* 0x000fce00078e00ff */
[----:B------:R-:W-:Y:S05]  /*8a50*/  WARPSYNC.COLLECTIVE R15, `(.L_x_205) ;  /* 0x000000000f087348 */ /* 0x000fea0003c00000 */
[----:B------:R-:W-:Y:S01]  /*8a60*/  NOP ;  /* 0x0000000000007918 */ /* 0x000fe20000000000 */
[----:B------:R-:W-:Y:S01]  /*8a70*/  ENDCOLLECTIVE ;  /* 0x000000000000791b */ /* 0x000fe20003800000 */
.L_x_205:
[----:B------:R-:W-:Y:S05]  /*8a80*/  BSYNC B0 ;  /* 0x0000000000007941 */ /* 0x000fea0003800000 */
.L_x_204:
[----:B------:R-:W-:Y:S05]  /*8a90*/  BRA `(.L_x_206) ;  /* 0xffffffcc00407947 */ /* 0x000fea000383ffff */
.L_x_150:
[----:B------:R-:W-:Y:S01]  /*8aa0*/  BSSY B0, `(.L_x_207) ;  /* 0x0000005000007945 */ /* 0x000fe20003800000 */
[----:B------:R-:W-:-:S07]  /*8ab0*/  IMAD.MOV.U32 R15, RZ, RZ, -0x1 ;  /* 0xffffffffff0f7424 */ /* 0x000fce00078e00ff */
[----:B------:R-:W-:Y:S05]  /*8ac0*/  WARPSYNC.COLLECTIVE R15, `(.L_x_208) ;  /* 0x000000000f087348 */ /* 0x000fea0003c00000 */
[----:B------:R-:W-:Y:S01]  /*8ad0*/  NOP ;  /* 0x0000000000007918 */ /* 0x000fe20000000000 */
[----:B------:R-:W-:Y:S01]  /*8ae0*/  ENDCOLLECTIVE ;  /* 0x000000000000791b */ /* 0x000fe20003800000 */
.L_x_208:
[----:B------:R-:W-:Y:S05]  /*8af0*/  BSYNC B0 ;  /* 0x0000000000007941 */ /* 0x000fea0003800000 */
.L_x_207:
[----:B------:R-:W-:Y:S05]  /*8b00*/  BRA `(.L_x_209) ;  /* 0xffffffd000587947 */ /* 0x000fea000383ffff */
.L_x_163:
[----:B------:R-:W-:Y:S01]  /*8b10*/  BSSY B0, `(.L_x_210) ;  /* 0x0000005000007945 */ /* 0x000fe20003800000 */
[----:B------:R-:W-:-:S07]  /*8b20*/  IMAD.MOV.U32 R15, RZ, RZ, -0x1 ;  /* 0xffffffffff0f7424 */ /* 0x000fce00078e00ff */
[----:B------:R-:W-:Y:S05]  /*8b30*/  WARPSYNC.COLLECTIVE R15, `(.L_x_211) ;  /* 0x000000000f087348 */ /* 0x000fea0003c00000 */
[----:B------:R-:W-:Y:S01]  /*8b40*/  NOP ;  /* 0x0000000000007918 */ /* 0x000fe20000000000 */
[----:B------:R-:W-:Y:S01]  /*8b50*/  ENDCOLLECTIVE ;  /* 0x000000000000791b */ /* 0x000fe20003800000 */
.L_x_211:
[----:B------:R-:W-:Y:S05]  /*8b60*/  BSYNC B0 ;  /* 0x0000000000007941 */ /* 0x000fea0003800000 */
.L_x_210:
[----:B------:R-:W-:Y:S05]  /*8b70*/  BRA `(.L_x_212) ;  /* 0xffffffd400747947 */ /* 0x000fea000383ffff */
.L_x_174:
[----:B-1----:R1:W2:Y:S02]  /*8b80*/  SYNCS.PHASECHK.TRANS64.TRYWAIT P0, [R0+URZ+0x26820], R3 ;  /* 0x02682003000075a7 */ /* 0x0022a4000800017f */
[----:B--2---:R-:W-:Y:S05]  /*8b90*/  @!P0 NANOSLEEP.SYNCS 0x989680 ;  /* 0x009896800000895d */ /* 0x004fea0003900000 */
[----:B------:R-:W2:Y:S02]  /*8ba0*/  @!P0 SYNCS.PHASECHK.TRANS64 P0, [R0+URZ+0x26820], R3 ;  /* 0x02682003000085a7 */ /* 0x000ea4000800007f */
[----:B--2---:R-:W-:Y:S05]  /*8bb0*/  @!P0 BRA `(.L_x_174) ;  /* 0xfffffffc00f08947 */ /* 0x004fea000383ffff */
[----:B------:R-:W-:Y:S05]  /*8bc0*/  BRA `(.L_x_213) ;  /* 0xffffffdc00387947 */ /* 0x000fea000383ffff */
.L_x_178:
[----:B-1----:R1:W2:Y:S02]  /*8bd0*/  SYNCS.PHASECHK.TRANS64.TRYWAIT P1, [R0+URZ+0x26840], R20 ;  /* 0x02684014000075a7 */ /* 0x0022a4000802017f */
[----:B--2---:R-:W-:Y:S05]  /*8be0*/  @!P1 NANOSLEEP.SYNCS 0x989680 ;  /* 0x009896800000995d */ /* 0x004fea0003900000 */
[----:B------:R-:W2:Y:S02]  /*8bf0*/  @!P1 SYNCS.PHASECHK.TRANS64 P1, [R0+URZ+0x26840], R20 ;  /* 0x02684014000095a7 */ /* 0x000ea4000802007f */
[----:B--2---:R-:W-:Y:S05]  /*8c00*/  @!P1 BRA `(.L_x_178) ;  /* 0xfffffffc00f09947 */ /* 0x004fea000383ffff */
[----:B------:R-:W-:Y:S05]  /*8c10*/  BRA `(.L_x_214) ;  /* 0xffffffe400647947 */ /* 0x000fea000383ffff */
.L_x_180:
[----:B--2---:R2:W3:Y:S02]  /*8c20*/  SYNCS.PHASECHK.TRANS64.TRYWAIT P1, [R0+URZ+0x26828], R20 ;  /* 0x02682814000075a7 */ /* 0x0044e4000802017f */
[----:B---3--:R-:W-:Y:S05]  /*8c30*/  @!P1 NANOSLEEP.SYNCS 0x989680 ;  /* 0x009896800000995d */ /* 0x008fea0003900000 */
[----:B------:R-:W3:Y:S02]  /*8c40*/  @!P1 SYNCS.PHASECHK.TRANS64 P1, [R0+URZ+0x26828], R20 ;  /* 0x02682814000095a7 */ /* 0x000ee4000802007f */
[----:B---3--:R-:W-:Y:S05]  /*8c50*/  @!P1 BRA `(.L_x_180) ;  /* 0xfffffffc00f09947 */ /* 0x008fea000383ffff */
[----:B------:R-:W-:Y:S05]  /*8c60*/  BRA `(.L_x_215) ;  /* 0xffffffe800107947 */ /* 0x000fea000383ffff */
.L_x_182:
[----:B---3--:R3:W4:Y:S02]  /*8c70*/  SYNCS.PHASECHK.TRANS64.TRYWAIT P1, [R0+URZ+0x26848], R20 ;  /* 0x02684814000075a7 */ /* 0x008724000802017f */
[----:B----4-:R-:W-:Y:S05]  /*8c80*/  @!P1 NANOSLEEP.SYNCS 0x989680 ;  /* 0x009896800000995d */ /* 0x010fea0003900000 */
[----:B------:R-:W4:Y:S02]  /*8c90*/  @!P1 SYNCS.PHASECHK.TRANS64 P1, [R0+URZ+0x26848], R20 ;  /* 0x02684814000095a7 */ /* 0x000f24000802007f */
[----:B----4-:R-:W-:Y:S05]  /*8ca0*/  @!P1 BRA `(.L_x_182) ;  /* 0xfffffffc00f09947 */ /* 0x010fea000383ffff */
[----:B------:R-:W-:Y:S05]  /*8cb0*/  BRA `(.L_x_216) ;  /* 0xffffffe8009c7947 */ /* 0x000fea000383ffff */
.L_x_184:
[----:B------:R-:W-:-:S07]  /*8cc0*/  SHF.L.U32 R5, R9, 0x1f, RZ ;  /* 0x0000001f09057819 */ /* 0x000fce00000006ff */
.L_x_217:
[----:B--2---:R2:W3:Y:S02]  /*8cd0*/  SYNCS.PHASECHK.TRANS64.TRYWAIT P1, [R0+URZ+0x26820], R5 ;  /* 0x02682005000075a7 */ /* 0x0044e4000802017f */
[----:B---3--:R-:W-:Y:S05]  /*8ce0*/  @!P1 NANOSLEEP.SYNCS 0x989680 ;  /* 0x009896800000995d */ /* 0x008fea0003900000 */
[----:B------:R-:W3:Y:S02]  /*8cf0*/  @!P1 SYNCS.PHASECHK.TRANS64 P1, [R0+URZ+0x26820], R5 ;  /* 0x02682005000095a7 */ /* 0x000ee4000802007f */
[----:B---3--:R-:W-:Y:S05]  /*8d00*/  @!P1 BRA `(.L_x_217) ;  /* 0xfffffffc00f09947 */ /* 0x008fea000383ffff */
[----:B------:R-:W-:Y:S05]  /*8d10*/  BRA `(.L_x_218) ;  /* 0xffffffec00387947 */ /* 0x000fea000383ffff */
.L_x_187:
[----:B--2---:R2:W3:Y:S02]  /*8d20*/  SYNCS.PHASECHK.TRANS64.TRYWAIT P1, [R0+URZ+0x26840], R7 ;  /* 0x02684007000075a7 */ /* 0x0044e4000802017f */
[----:B---3--:R-:W-:Y:S05]  /*8d30*/  @!P1 NANOSLEEP.SYNCS 0x989680 ;  /* 0x009896800000995d */ /* 0x008fea0003900000 */
[----:B------:R-:W3:Y:S02]  /*8d40*/  @!P1 SYNCS.PHASECHK.TRANS64 P1, [R0+URZ+0x26840], R7 ;  /* 0x02684007000095a7 */ /* 0x000ee4000802007f */
[----:B---3--:R-:W-:Y:S05]  /*8d50*/  @!P1 BRA `(.L_x_187) ;  /* 0xfffffffc00f09947 */ /* 0x008fea000383ffff */
[----:B------:R-:W-:Y:S05]  /*8d60*/  BRA `(.L_x_219) ;  /* 0xffffffec00e07947 */ /* 0x000fea000383ffff */
.L_x_189:
[----:B---3--:R3:W4:Y:S02]  /*8d70*/  SYNCS.PHASECHK.TRANS64.TRYWAIT P1, [R0+URZ+0x26828], R7 ;  /* 0x02682807000075a7 */ /* 0x008724000802017f */
[----:B----4-:R-:W-:Y:S05]  /*8d80*/  @!P1 NANOSLEEP.SYNCS 0x989680 ;  /* 0x009896800000995d */ /* 0x010fea0003900000 */
[----:B------:R-:W4:Y:S02]  /*8d90*/  @!P1 SYNCS.PHASECHK.TRANS64 P1, [R0+URZ+0x26828], R7 ;  /* 0x02682807000095a7 */ /* 0x000f24000802007f */
[----:B----4-:R-:W-:Y:S05]  /*8da0*/  @!P1 BRA `(.L_x_189) ;  /* 0xfffffffc00f09947 */ /* 0x010fea000383ffff */
[----:B------:R-:W-:Y:S05]  /*8db0*/  BRA `(.L_x_220) ;  /* 0xfffffff000847947 */ /* 0x000fea000383ffff */
.L_x_191:
[----:B----4-:R4:W1:Y:S02]  /*8dc0*/  SYNCS.PHASECHK.TRANS64.TRYWAIT P0, [R3+URZ+0x26840], R2 ;  /* 0x02684002030075a7 */ /* 0x010864000800017f */
[----:B-1----:R-:W-:Y:S05]  /*8dd0*/  @!P0 NANOSLEEP.SYNCS 0x989680 ;  /* 0x009896800000895d */ /* 0x002fea0003900000 */
[----:B------:R-:W1:Y:S02]  /*8de0*/  @!P0 SYNCS.PHASECHK.TRANS64 P0, [R3+URZ+0x26840], R2 ;  /* 0x02684002030085a7 */ /* 0x000e64000800007f */
[----:B-1----:R-:W-:Y:S05]  /*8df0*/  @!P0 BRA `(.L_x_191) ;  /* 0xfffffffc00f08947 */ /* 0x002fea000383ffff */
[----:B------:R-:W-:Y:S05]  /*8e00*/  BRA `(.L_x_221) ;  /* 0xfffffff400287947 */ /* 0x000fea000383ffff */
.L_x_193:
[----:B------:R-:W-:Y:S01]  /*8e10*/  BSSY B0, `(.L_x_222) ;  /* 0x0000006000007945 */ /* 0x000fe20003800000 */
[----:B------:R-:W-:-:S07]  /*8e20*/  IMAD.MOV.U32 R15, RZ, RZ, -0x1 ;  /* 0xffffffffff0f7424 */ /* 0x000fce00078e00ff */
[----:B------:R-:W-:Y:S05]  /*8e30*/  WARPSYNC.COLLECTIVE R15, `(.L_x_223) ;  /* 0x000000000f0c7348 */ /* 0x000fea0003c00000 */
[----:B------:R-:W-:Y:S02]  /*8e40*/  ELECT P6, UR62, PT ;  /* 0x00000000003e782f */ /* 0x000fe400038c0000 */
[----:B------:R-:W-:Y:S01]  /*8e50*/  MOV R14, UR62 ;  /* 0x0000003e000e7c02 */ /* 0x000fe20008000f00 */
[----:B------:R-:W-:Y:S10]  /*8e60*/  ENDCOLLECTIVE ;  /* 0x000000000000791b */ /* 0x000ff40003800000 */
.L_x_223:
[----:B------:R-:W-:Y:S05]  /*8e70*/  BSYNC B0 ;  /* 0x0000000000007941 */ /* 0x000fea0003800000 */
.L_x_222:
[----:B------:R-:W-:Y:S01]  /*8e80*/  PLOP3.LUT P0, PT, P6, PT, PT, 0x80, 0x0 ;  /* 0x000000000000781c */ /* 0x000fe2000370f070 */
[----:B------:R-:W-:-:S12]  /*8e90*/  BRA `(.L_x_224) ;  /* 0xfffffff400ec7947 */ /* 0x000fd8000383ffff */
.L_x_197:
[----:B-1----:R1:W2:Y:S02]  /*8ea0*/  SYNCS.PHASECHK.TRANS64.TRYWAIT P1, [R6+URZ], R5 ;  /* 0x00000005060075a7 */ /* 0x0022a4000802017f */
[----:B--2---:R-:W-:Y:S05]  /*8eb0*/  @!P1 NANOSLEEP.SYNCS 0x989680 ;  /* 0x009896800000995d */ /* 0x004fea0003900000 */
[----:B------:R-:W2:Y:S02]  /*8ec0*/  @!P1 SYNCS.PHASECHK.TRANS64 P1, [R6+URZ], R5 ;  /* 0x00000005060095a7 */ /* 0x000ea4000802007f */
[----:B--2---:R-:W-:Y:S05]  /*8ed0*/  @!P1 BRA `(.L_x_197) ;  /* 0xfffffffc00f09947 */ /* 0x004fea000383ffff */
[----:B------:R-:W-:Y:S05]  /*8ee0*/  BRA `(.L_x_225) ;  /* 0xfffffff800307947 */ /* 0x000fea000383ffff */
.L_x_198:
[----:B--2---:R2:W3:Y:S02]  /*8ef0*/  SYNCS.PHASECHK.TRANS64.TRYWAIT P1, [R3+URZ], R2 ;  /* 0x00000002030075a7 */ /* 0x0044e4000802017f */
[----:B---3--:R-:W-:Y:S05]  /*8f00*/  @!P1 NANOSLEEP.SYNCS 0x989680 ;  /* 0x009896800000995d */ /* 0x008fea0003900000 */
[----:B------:R-:W3:Y:S02]  /*8f10*/  @!P1 SYNCS.PHASECHK.TRANS64 P1, [R3+URZ], R2 ;  /* 0x00000002030095a7 */ /* 0x000ee4000802007f */
[----:B---3--:R-:W-:Y:S05]  /*8f20*/  @!P1 BRA `(.L_x_198) ;  /* 0xfffffffc00f09947 */ /* 0x008fea000383ffff */
[----:B------:R-:W-:Y:S05]  /*8f30*/  BRA `(.L_x_226) ;  /* 0xfffffff800247947 */ /* 0x000fea000383ffff */
.L_x_200:
[----:B--2---:R2:W3:Y:S02]  /*8f40*/  SYNCS.PHASECHK.TRANS64.TRYWAIT P0, [R0+URZ], R5 ;  /* 0x00000005000075a7 */ /* 0x0044e4000800017f */
[----:B---3--:R-:W-:Y:S05]  /*8f50*/  @!P0 NANOSLEEP.SYNCS 0x989680 ;  /* 0x009896800000895d */ /* 0x008fea0003900000 */
[----:B------:R-:W3:Y:S02]  /*8f60*/  @!P0 SYNCS.PHASECHK.TRANS64 P0, [R0+URZ], R5 ;  /* 0x00000005000085a7 */ /* 0x000ee4000800007f */
[----:B---3--:R-:W-:Y:S05]  /*8f70*/  @!P0 BRA `(.L_x_200) ;  /* 0xfffffffc00f08947 */ /* 0x008fea000383ffff */
[----:B------:R-:W-:Y:S05]  /*8f80*/  BRA `(.L_x_227) ;  /* 0xfffffff800287947 */ /* 0x000fea000383ffff */
.L_x_228:
        /* <DEDUP_REMOVED lines=15> */
.L_x_3294:


//--------------------- .text._ZN7cutlass13device_kernelIN5flash11enable_sm90INS1_16FlashAttnBwdSm90INS1_25CollectiveMainloopBwdSm90ILi2ELi2ELi2EN4cute5tupleIJNS5_1CILi1EEES8_S8_EEENS6_IJNS7_ILi64EEENS7_ILi128EEENS7_ILi96EEEEEENS_10bfloat16_tEfNS_4arch4Sm90ELb0ELb0ELb1ELb0ELb0ELb1ELb0ELb0ELi2ELi1ELi2ELi1ELb1EEENS1_24CollectiveEpilogueBwdGQAISD_fSG_Li256ELb0ELb0EEENS1_19SingleTileSchedulerILb0ELb0ELb0ELi128EEEEEEEEEvNT_6ParamsE --------------------------
	.section	.text._ZN7cutlass13device_kernelIN5flash11enable_sm90INS1_16FlashAttnBwdSm90INS1_25CollectiveMainloopBwdSm90ILi2ELi2ELi2EN4cute5tupleIJNS5_1CILi1EEES8_S8_EEENS6_IJNS7_ILi64EEENS7_ILi128EEENS7_ILi96EEEEEENS_10bfloat16_tEfNS_4arch4Sm90ELb0ELb0ELb1ELb0ELb0ELb1ELb0ELb0ELi2ELi1ELi2ELi1ELb1EEENS1_24CollectiveEpilogueBwdGQAISD_fSG_Li256ELb0ELb0EEENS1_19SingleTileSchedulerILb0ELb0ELb0ELi128EEEEEEEEEvNT_6ParamsE,"ax",@progbits
	.align	128
.text._ZN7cutlass13device_kernelIN5flash11enable_sm90INS1_16FlashAttnBwdSm90INS1_25CollectiveMainloopBwdSm90ILi2ELi2ELi2EN4cute5tupleIJNS5_1CILi1EEES8_S8_EEENS6_IJNS7_ILi64EEENS7_ILi128EEENS7_ILi96EEEEEENS_10bfloat16_tEfNS_4arch4Sm90ELb0ELb0ELb1ELb0ELb0ELb1ELb0ELb0ELi2ELi1ELi2ELi1ELb1EEENS1_24CollectiveEpilogueBwdGQAISD_fSG_Li256ELb0ELb0EEENS1_19SingleTileSchedulerILb0ELb0ELb0ELi128EEEEEEEEEvNT_6ParamsE:
        .type           _ZN7cutlass13device_kernelIN5flash11enable_sm90INS1_16FlashAttnBwdSm90INS1_25CollectiveMainloopBwdSm90ILi2ELi2ELi2EN4cute5tupleIJNS5_1CILi1EEES8_S8_EEENS6_IJNS7_ILi64EEENS7_ILi128EEENS7_ILi96EEEEEENS_10bfloat16_tEfNS_4arch4Sm90ELb0ELb0ELb1ELb0ELb0ELb1ELb0ELb0ELi2ELi1ELi2ELi1ELb1EEENS1_24CollectiveEpilogueBwdGQAISD_fSG_Li256ELb0ELb0EEENS1_19SingleTileSchedulerILb0ELb0ELb0ELi128EEEEEEEEEvNT_6ParamsE,@function
        .size           _ZN7cutlass13device_kernelIN5flash11enable_sm90INS1_16FlashAttnBwdSm90INS1_25CollectiveMainloopBwdSm90ILi2ELi2ELi2EN4cute5tupleIJNS5_1CILi1EEES8_S8_EEENS6_IJNS7_ILi64EEENS7_ILi128EEENS7_ILi96EEEEEENS_10bfloat16_tEfNS_4arch4Sm90ELb0ELb0ELb1ELb0ELb0ELb1ELb0ELb0ELi2ELi1ELi2ELi1ELb1EEENS1_24CollectiveEpilogueBwdGQAISD_fSG_Li256ELb0ELb0EEENS1_19SingleTileSchedulerILb0ELb0ELb0ELi128EEEEEEEEEvNT_6ParamsE,(.L_x_3295 - _ZN7cutlass13device_kernelIN5flash11enable_sm90INS1_16FlashAttnBwdSm90INS1_25CollectiveMainloopBwdSm90ILi2ELi2ELi2EN4cute5tupleIJNS5_1CILi1EEES8_S8_EEENS6_IJNS7_ILi64EEENS7_ILi128EEENS7_ILi96EEEEEENS_10bfloat16_tEfNS_4arch4Sm90ELb0ELb0ELb1ELb0ELb0ELb1ELb0ELb0ELi2ELi1ELi2ELi1ELb1EEENS1_24CollectiveEpilogueBwdGQAISD_fSG_Li256ELb0ELb0EEENS1_19SingleTileSchedulerILb0ELb0ELb0ELi128EEEEEEEEEvNT_6ParamsE)
        .other          _ZN7cutlass13device_kernelIN5flash11enable_sm90INS1_16FlashAttnBwdSm90INS1_25CollectiveMainloopBwdSm90ILi2ELi2ELi2EN4cute5tupleIJNS5_1CILi1EEES8_S8_EEENS6_IJNS7_ILi64EEENS7_ILi128EEENS7_ILi96EEEEEENS_10bfloat16_tEfNS_4arch4Sm90ELb0ELb0ELb1ELb0ELb0ELb1ELb0ELb0ELi2ELi1ELi2ELi1ELb1EEENS1_24CollectiveEpilogueBwdGQAISD_fSG_Li256ELb0ELb0EEENS1_19SingleTileSchedulerILb0ELb0ELb0ELi128EEEEEEEEEvNT_6ParamsE,@"STO_CUDA_ENTRY STV_DEFAULT"
_ZN7cutlass13device_kernelIN5flash11enable_sm90INS1_16FlashAttnBwdSm90INS1_25CollectiveMainloopBwdSm90ILi2ELi2ELi2EN4cute5tupleIJNS5_1CILi1EEES8_S8_EEENS6_IJNS7_ILi64EEENS7_ILi128EEENS7_ILi96EEEEEENS_10bfloat16_tEfNS_4arch4Sm90ELb0ELb0ELb1ELb0ELb0ELb1ELb0ELb0ELi2ELi1ELi2ELi1ELb1EEENS1_24CollectiveEpilogueBwdGQAISD_fSG_Li256ELb0ELb0EEENS1_19SingleTileSchedulerILb0ELb0ELb0ELi128EEEEEEEEEvNT_6ParamsE:
        /* <DEDUP_REMOVED lines=14> */
[----:B------:R-:W-:-:S02]  /*00e0*/  UIADD3.X UR7, URZ, UR5, URZ, UP0, !UPT ;  /* 0x000000053f077290 */ /* 0x000fc400087fe43f */
[----:B------:R-:W-:Y:S02]  /*00f0*/  UIADD3.X UR9, URZ, UR5, URZ, UP1, !UPT ;  /* 0x000000053f097290 */ /* 0x000fe40008ffe43f */
[----:B------:R-:W-:Y:S02]  /*0100*/  UIADD3.X UR11, URZ, UR5, URZ, UP2, !UPT ;  /* 0x000000053f0b7290 */ /* 0x000fe400097fe43f */
[----:B------:R-:W-:-:S03]  /*0110*/  UIADD3.X UR5, URZ, UR5, URZ, UP3, !UPT ;  /* 0x000000053f057290 */ /* 0x000fc60009ffe43f */
[----:B------:R1:W-:Y:S02]  /*0120*/  UTMACCTL.PF [UR6] ;  /* 0x00000000060079b9 */ /* 0x0003e40008040000 */
[----:B------:R1:W-:Y:S02]  /*0130*/  UTMACCTL.PF [UR8] ;  /* 0x00000000080079b9 */ /* 0x0003e40008040000 */
[----:B------:R1:W-:Y:S02]  /*0140*/  UTMACCTL.PF [UR10] ;  /* 0x000000000a0079b9 */ /* 0x0003e40008040000 */
[----:B------:R1:W-:Y:S02]  /*0150*/  UTMACCTL.PF [UR4] ;  /* 0x00000000040079b9 */ /* 0x0003e40008040000 */
[----:B-1----:R-:W-:Y:S01]  /*0160*/  NOP ;  /* 0x0000000000007918 */ /* 0x002fe20000000000 */
.L_x_230:
[----:B------:R-:W-:Y:S05]  /*0170*/  BSYNC B0 ;  /* 0x0000000000007941 */ /* 0x000fea0003800000 */
.L_x_229:
        /* <DEDUP_REMOVED lines=37> */
.L_x_231:
        /* <DEDUP_REMOVED lines=22> */
.L_x_232:
[----:B------:R-:W-:Y:S01]  /*0530*/  PLOP3.LUT P0, PT, PT, PT, UP0, 0x80, 0x0 ;  /* 0x000000000000781c */ /* 0x000fe20003f0f008 */
[----:B------:R-:W-:Y:S01]  /*0540*/  NOP ;  /* 0x0000000000007918 */ /* 0x000fe20000000000 */
[----:B------:R-:W-:Y:S01]  /*0550*/  BSSY B6, `(.L_x_233) ;  /* 0x000078d000067945 */ /* 0x000fe20003800000 */
[----:B-12-45:R-:W-:Y:S10]  /*0560*/  BAR.SYNC.DEFER_BLOCKING 0x0 ;  /* 0x0000000000007b1d */ /* 0x036ff40000010000 */
[----:B------:R-:W-:Y:S05]  /*0570*/  @!P0 BRA `(.L_x_234) ;  /* 0x0000004800988947 */ /* 0x000fea0003800000 */
.L_x_235:
        /* <DEDUP_REMOVED lines=11> */
[----:B--2---:R-:W-:Y:S05]  /*0630*/  @!P0 BRA `(.L_x_236) ;  /* 0x0000007400f88947 */ /* 0x004fea0003800000 */
        /* <DEDUP_REMOVED lines=21> */
.L_x_238:
        /* <DEDUP_REMOVED lines=15> */
.L_x_237:
        /* <DEDUP_REMOVED lines=22> */
.L_x_240:
        /* <DEDUP_REMOVED lines=15> */
.L_x_239:
[----:B------:R-:W-:Y:S01]  /*0ad0*/  SHF.R.S32.HI R41, RZ, 0x1f, R22 ;  /* 0x0000001fff297819 */ /* 0x000fe20000011416 */
[----:B------:R-:W-:-:S03]  /*0ae0*/  UMOV UR4, 0xffffffff ;  /* 0xffffffff00047882 */ /* 0x000fc60000000000 */
[----:B------:R-:W-:-:S04]  /*0af0*/  LEA.HI R0, R41, R22, RZ, 0x7 ;  /* 0x0000001629007211 */ /* 0x000fc800078f38ff */
[----:B------:R-:W-:Y:S01]  /*0b00*/  SHF.R.S32.HI R16, RZ, 0x7, R0 ;  /* 0x00000007ff107819 */ /* 0x000fe20000011400 */
[----:B------:R-:W-:Y:S06]  /*0b10*/  BRA.DIV UR4, `(.L_x_241) ;  /* 0x0000007204c87947 */ /* 0x000fec000b800000 */
[----:B------:R1:W2:Y:S02]  /*0b20*/  SHFL.IDX PT, R14, R16, RZ, 0x1f ;  /* 0x00001fff100e7589 */ /* 0x0002a400000e0000 */
.L_x_311:
[----:B------:R-:W-:Y:S02]  /*0b30*/  SHF.L.U32 R5, RZ, 0x1f, RZ ;  /* 0x0000001fff057819 */ /* 0x000fe400000006ff */
[----:B------:R-:W-:Y:S02]  /*0b40*/  LOP3.LUT R3, R0, 0xffffff80, RZ, 0xc0, !PT ;  /* 0xffffff8000037812 */ /* 0x000fe400078ec0ff */
[----:B------:R-:W3:Y:S01]  /*0b50*/  SYNCS.PHASECHK.TRANS64.TRYWAIT P1, [R18+URZ+0x26800], R5 ;  /* 0x02680005120075a7 */ /* 0x000ee2000802017f */
[----:B--2---:R-:W-:Y:S02]  /*0b60*/  LEA.HI R0, R14, R14, RZ, 0x1 ;  /* 0x0000000e0e007211 */ /* 0x004fe400078f08ff */
[----:B------:R-:W-:Y:S02]  /*0b70*/  IMAD.IADD R40, R22, 0x1, -R3 ;  /* 0x0000000116287824 */ /* 0x000fe400078e0a03 */
[----:B------:R-:W-:Y:S01]  /*0b80*/  VIADD R3, R18, 0x6000 ;  /* 0x0000600012037836 */ /* 0x000fe20000000000 */
[----:B------:R-:W-:-:S02]  /*0b90*/  LOP3.LUT R209, R0, 0xfffffffe, RZ, 0xc0, !PT ;  /* 0xfffffffe00d17812 */ /* 0x000fc400078ec0ff */
[----:B------:R-:W-:Y:S02]  /*0ba0*/  SHF.R.S32.HI R43, RZ, 0x1f, R40 ;  /* 0x0000001fff2b7819 */ /* 0x000fe40000011428 */
[----:B------:R-:W-:Y:S01]  /*0bb0*/  LOP3.LUT P0, RZ, R3, 0x1bf, RZ, 0xc0, !PT ;  /* 0x000001bf03ff7812 */ /* 0x000fe2000780c0ff */
[----:B------:R-:W-:Y:S01]  /*0bc0*/  IMAD.IADD R209, R14, 0x1, -R209 ;  /* 0x000000010ed17824 */ /* 0x000fe200078e0ad1 */
[----:B------:R-:W-:-:S04]  /*0bd0*/  LEA.HI R42, R43, R40, RZ, 0x2 ;  /* 0x000000282b2a7211 */ /* 0x000fc800078f10ff */
[----:B------:R-:W-:Y:S01]  /*0be0*/  LOP3.LUT R17, R42, 0x7ffffffc, RZ, 0xc0, !PT ;  /* 0x7ffffffc2a117812 */ /* 0x000fe200078ec0ff */
[----:B---3--:R-:W-:Y:S06]  /*0bf0*/  @P1 BRA `(.L_x_242) ;  /* 0x0000000000081947 */ /* 0x008fec0003800000 */
[----:B------:R-:W2:Y:S02]  /*0c00*/  SYNCS.PHASECHK.TRANS64.TRYWAIT P1, [R18+URZ+0x26800], R5 ;  /* 0x02680005120075a7 */ /* 0x000ea4000802017f */
[----:B--2---:R-:W-:Y:S05]  /*0c10*/  @!P1 BRA `(.L_x_243) ;  /* 0x0000007000a89947 */ /* 0x004fea0003800000 */
.L_x_242:
[C---:B------:R-:W-:Y:S02]  /*0c20*/  IMAD.SHL.U32 R23, R40.reuse, 0x4, RZ ;  /* 0x0000000428177824 */ /* 0x040fe400078e00ff */
[----:B------:R-:W-:Y:S01]  /*0c30*/  IMAD.IADD R17, R40, 0x1, -R17 ;  /* 0x0000000128117824 */ /* 0x000fe200078e0a11 */
[----:B------:R-:W-:Y:S06]  /*0c40*/  @!P0 BRA `(.L_x_244) ;  /* 0x0000000000408947 */ /* 0x000fec0003800000 */
[----:B------:R-:W-:Y:S01]  /*0c50*/  MOV R0, 0x0 ;  /* 0x0000000000007802 */ /* 0x000fe20000000f00 */
[----:B------:R-:W-:Y:S01]  /*0c60*/  ULDC.64 UR4, c[0x4][0x88] ;  /* 0x0100220000047ab9 */ /* 0x000fe20000000a00 */
[----:B------:R-:W-:Y:S01]  /*0c70*/  ULDC.64 UR6, c[0x4][0x90] ;  /* 0x0100240000067ab9 */ /* 0x000fe20000000a00 */
[----:B------:R-:W-:Y:S01]  /*0c80*/  IMAD.U32 R4, RZ, RZ, UR4 ;  /* 0x00000004ff047e24 */ /* 0x000fe2000f8e00ff */
[----:B------:R3:W4:Y:S01]  /*0c90*/  LDC.64 R14, c[0x4][R0] ;  /* 0x01000000000e7b82 */ /* 0x0007220000000a00 */
[----:B--2---:R-:W-:Y:S01]  /*0ca0*/  IMAD.U32 R5, RZ, RZ, UR5 ;  /* 0x00000005ff057e24 */ /* 0x004fe2000f8e00ff */
[----:B------:R-:W-:Y:S01]  /*0cb0*/  ULDC.64 UR4, c[0x4][0x18] ;  /* 0x0100060000047ab9 */ /* 0x000fe20000000a00 */
[----:B------:R-:W-:Y:S02]  /*0cc0*/  IMAD.U32 R6, RZ, RZ, UR6 ;  /* 0x00000006ff067e24 */ /* 0x000fe4000f8e00ff */
[----:B------:R-:W-:Y:S02]  /*0cd0*/  IMAD.U32 R7, RZ, RZ, UR7 ;  /* 0x00000007ff077e24 */ /* 0x000fe4000f8e00ff */
[----:B------:R-:W-:-:S02]  /*0ce0*/  IMAD.U32 R10, RZ, RZ, UR4 ;  /* 0x00000004ff0a7e24 */ /* 0x000fc4000f8e00ff */
[----:B------:R-:W-:Y:S02]  /*0cf0*/  IMAD.U32 R11, RZ, RZ, UR5 ;  /* 0x00000005ff0b7e24 */ /* 0x000fe4000f8e00ff */
[----:B------:R-:W-:Y:S02]  /*0d00*/  IMAD.MOV.U32 R8, RZ, RZ, 0x70 ;  /* 0x00000070ff087424 */ /* 0x000fe400078e00ff */
[----:B------:R-:W-:Y:S02]  /*0d10*/  IMAD.MOV.U32 R12, RZ, RZ, 0x1 ;  /* 0x00000001ff0c7424 */ /* 0x000fe400078e00ff */
[----:B---3--:R-:W-:-:S07]  /*0d20*/  IMAD.MOV.U32 R13, RZ, RZ, RZ ;  /* 0x000000ffff0d7224 */ /* 0x008fce00078e00ff */
[----:B------:R-:W-:-:S07]  /*0d30*/  LEPC R20, `(.L_x_244) ;  /* 0x000000001014794e */ /* 0x000fce0000000000 */
[----:B-1--4-:R-:W-:Y:S05]  /*0d40*/  CALL.ABS.NOINC R14 ;  /* 0x000000000e007343 */ /* 0x012fea0003c00000 */
.L_x_244:
[----:B------:R-:W-:Y:S01]  /*0d50*/  LEA.HI R0, R41, R22, RZ, 0x4 ;  /* 0x0000001629007211 */ /* 0x000fe200078f20ff */
[----:B------:R-:W-:Y:S05]  /*0d60*/  WARPSYNC.ALL ;  /* 0x0000000000007948 */ /* 0x000fea0003800000 */
[----:B------:R-:W-:Y:S01]  /*0d70*/  LOP3.LUT R3, R0, 0xfffffff0, RZ, 0xc0, !PT ;  /* 0xfffffff000037812 */ /* 0x000fe200078ec0ff */
[----:B------:R-:W-:Y:S01]  /*0d80*/  ULDC UR7, c[0x0][0x280] ;  /* 0x0000a00000077ab9 */ /* 0x000fe20000000800 */
[----:B------:R-:W-:Y:S01]  /*0d90*/  CS2R R24, SRZ ;  /* 0x0000000000187805 */ /* 0x000fe2000001ff00 */
[----:B------:R-:W-:Y:S01]  /*0da0*/  UISETP.GE.AND UP0, UPT, UR7, 0x1, UPT ;  /* 0x000000010700788c */ /* 0x000fe2000bf06270 */
[----:B------:R-:W-:Y:S01]  /*0db0*/  CS2R R72, SRZ ;  /* 0x0000000000487805 */ /* 0x000fe2000001ff00 */
[----:B--2---:R-:W-:Y:S01]  /*0dc0*/  IMAD.IADD R5, R22, 0x1, -R3 ;  /* 0x0000000116057824 */ /* 0x004fe200078e0a03 */
[----:B------:R-:W-:-:S02]  /*0dd0*/  SHF.R.S32.HI R3, RZ, 0x4, R0 ;  /* 0x00000004ff037819 */ /* 0x000fc40000011400 */
[----:B------:R-:W-:Y:S02]  /*0de0*/  CS2R R74, SRZ ;  /* 0x00000000004a7805 */ /* 0x000fe4000001ff00 */
[----:B------:R-:W-:Y:S02]  /*0df0*/  CS2R R76, SRZ ;  /* 0x00000000004c7805 */ /* 0x000fe4000001ff00 */
[----:B------:R-:W-:Y:S02]  /*0e00*/  CS2R R78, SRZ ;  /* 0x00000000004e7805 */ /* 0x000fe4000001ff00 */
[----:B------:R-:W-:Y:S02]  /*0e10*/  LEA.HI R6, R5, R5, RZ, 0x1 ;  /* 0x0000000505067211 */ /* 0x000fe400078f08ff */
[----:B------:R-:W-:Y:S02]  /*0e20*/  CS2R R80, SRZ ;  /* 0x0000000000507805 */ /* 0x000fe4000001ff00 */
[----:B------:R-:W-:-:S02]  /*0e30*/  LEA.HI R0, R0, R3, RZ, 0x1 ;  /* 0x0000000300007211 */ /* 0x000fc400078f08ff */
[----:B------:R-:W-:Y:S02]  /*0e40*/  CS2R R82, SRZ ;  /* 0x0000000000527805 */ /* 0x000fe4000001ff00 */
[--C-:B------:R-:W-:Y:S02]  /*0e50*/  SHF.R.S32.HI R7, RZ, 0x1, R6.reuse ;  /* 0x00000001ff077819 */ /* 0x100fe40000011406 */
[----:B------:R-:W-:Y:S02]  /*0e60*/  CS2R R84, SRZ ;  /* 0x0000000000547805 */ /* 0x000fe4000001ff00 */
[----:B------:R-:W-:Y:S02]  /*0e70*/  SHF.R.S32.HI R4, RZ, 0x1f, R6 ;  /* 0x0000001fff047819 */ /* 0x000fe40000011406 */
[----:B------:R-:W-:Y:S02]  /*0e80*/  CS2R R86, SRZ ;  /* 0x0000000000567805 */ /* 0x000fe4000001ff00 */
[----:B------:R-:W-:-:S02]  /*0e90*/  SHF.R.S32.HI R10, RZ, 0x1f, R5 ;  /* 0x0000001fff0a7819 */ /* 0x000fc40000011405 */
[----:B------:R-:W-:Y:S02]  /*0ea0*/  CS2R R88, SRZ ;  /* 0x0000000000587805 */ /* 0x000fe4000001ff00 */
[----:B------:R-:W-:Y:S02]  /*0eb0*/  LEA.HI R4, R4, R7, RZ, 0x2 ;  /* 0x0000000704047211 */ /* 0x000fe400078f10ff */
[----:B------:R-:W-:Y:S02]  /*0ec0*/  CS2R R90, SRZ ;  /* 0x00000000005a7805 */ /* 0x000fe4000001ff00 */
[----:B------:R-:W-:Y:S02]  /*0ed0*/  LEA.HI R10, R10, R5, RZ, 0x3 ;  /* 0x000000050a0a7211 */ /* 0x000fe400078f18ff */
[----:B------:R-:W-:Y:S02]  /*0ee0*/  CS2R R92, SRZ ;  /* 0x00000000005c7805 */ /* 0x000fe4000001ff00 */
[----:B------:R-:W-:-:S02]  /*0ef0*/  LOP3.LUT R8, R4, 0xfffffffc, RZ, 0xc0, !PT ;  /* 0xfffffffc04087812 */ /* 0x000fc400078ec0ff */
[----:B------:R-:W-:Y:S02]  /*0f00*/  CS2R R94, SRZ ;  /* 0x00000000005e7805 */ /* 0x000fe4000001ff00 */
[----:B------:R-:W-:Y:S01]  /*0f10*/  LOP3.LUT R4, R0, 0xfffffffe, RZ, 0xc0, !PT ;  /* 0xfffffffe00047812 */ /* 0x000fe200078ec0ff */
[----:B------:R-:W-:Y:S01]  /*0f20*/  IMAD.SHL.U32 R10, R10, 0x20, RZ ;  /* 0x000000200a0a7824 */ /* 0x000fe200078e00ff */
[----:B------:R-:W-:Y:S01]  /*0f30*/  LEA.HI R0, R41, R22, RZ, 0x5 ;  /* 0x0000001629007211 */ /* 0x000fe200078f28ff */
[----:B------:R-:W-:Y:S01]  /*0f40*/  IMAD.IADD R8, R7, 0x1, -R8 ;  /* 0x0000000107087824 */ /* 0x000fe200078e0a08 */
[----:B------:R-:W-:Y:S01]  /*0f50*/  LOP3.LUT R6, R6, 0x3fffffe, RZ, 0xc0, !PT ;  /* 0x03fffffe06067812 */ /* 0x000fe200078ec0ff */
[----:B------:R-:W-:Y:S01]  /*0f60*/  IMAD.IADD R3, R3, 0x1, -R4 ;  /* 0x0000000103037824 */ /* 0x000fe200078e0a04 */
[----:B------:R-:W-:Y:S01]  /*0f70*/  SHF.R.S32.HI R0, RZ, 0x5, R0 ;  /* 0x00000005ff007819 */ /* 0x000fe20000011400 */
[----:B------:R-:W-:Y:S01]  /*0f80*/  IMAD.SHL.U32 R4, R8, 0x40, RZ ;  /* 0x0000004008047824 */ /* 0x000fe200078e00ff */
[----:B------:R-:W-:Y:S01]  /*0f90*/  LOP3.LUT R9, R10, 0x7fffff00, RZ, 0xc0, !PT ;  /* 0x7fffff000a097812 */ /* 0x000fe200078ec0ff */
[----:B------:R-:W-:Y:S01]  /*0fa0*/  IMAD.SHL.U32 R7, R3, 0x8, RZ ;  /* 0x0000000803077824 */ /* 0x000fe200078e00ff */
[----:B------:R-:W-:Y:S01]  /*0fb0*/  LOP3.LUT P0, RZ, R8, 0x2, RZ, 0xc0, !PT ;  /* 0x0000000208ff7812 */ /* 0x000fe2000780c0ff */
[----:B------:R-:W-:Y:S01]  /*0fc0*/  IMAD.IADD R6, R5, 0x1, -R6 ;  /* 0x0000000105067824 */ /* 0x000fe200078e0a06 */
[----:B------:R-:W-:Y:S01]  /*0fd0*/  LOP3.LUT R4, R4, 0xc0, RZ, 0xc0, !PT ;  /* 0x000000c004047812 */ /* 0x000fe200078ec0ff */
[----:B------:R-:W-:Y:S01]  /*0fe0*/  IMAD R9, R0, 0x200, R9 ;  /* 0x0000020000097824 */ /* 0x000fe200078e0209 */
[----:B------:R-:W-:-:S02]  /*0ff0*/  CS2R R96, SRZ ;  /* 0x0000000000607805 */ /* 0x000fc4000001ff00 */
[----:B------:R-:W-:Y:S02]  /*1000*/  CS2R R98, SRZ ;  /* 0x0000000000627805 */ /* 0x000fe4000001ff00 */
[----:B------:R-:W-:Y:S01]  /*1010*/  LOP3.LUT R7, R4, 0x8, R7, 0xf8, !PT ;  /* 0x0000000804077812 */ /* 0x000fe200078ef807 */
[----:B------:R-:W-:Y:S01]  /*1020*/  IMAD R9, R6, 0x20, R9 ;  /* 0x0000002006097824 */ /* 0x000fe200078e0209 */
[----:B------:R-:W-:Y:S02]  /*1030*/  SHF.R.U32.HI R4, RZ, 0x3, R4 ;  /* 0x00000003ff047819 */ /* 0x000fe40000011604 */
[----:B------:R-:W-:Y:S02]  /*1040*/  CS2R R100, SRZ ;  /* 0x0000000000647805 */ /* 0x000fe4000001ff00 */
[----:B------:R-:W-:Y:S02]  /*1050*/  CS2R R102, SRZ ;  /* 0x0000000000667805 */ /* 0x000fe4000001ff00 */
[----:B------:R-:W-:-:S02]  /*1060*/  CS2R R104, SRZ ;  /* 0x0000000000687805 */ /* 0x000fc4000001ff00 */
[----:B------:R-:W-:Y:S02]  /*1070*/  LOP3.LUT R4, R7, R4, RZ, 0x3c, !PT ;  /* 0x0000000407047212 */ /* 0x000fe400078e3cff */
[----:B------:R-:W-:Y:S02]  /*1080*/  CS2R R106, SRZ ;  /* 0x00000000006a7805 */ /* 0x000fe4000001ff00 */
[----:B------:R-:W-:Y:S02]  /*1090*/  CS2R R108, SRZ ;  /* 0x00000000006c7805 */ /* 0x000fe4000001ff00 */
[----:B------:R-:W-:Y:S02]  /*10a0*/  CS2R R110, SRZ ;  /* 0x00000000006e7805 */ /* 0x000fe4000001ff00 */
[----:B------:R-:W-:Y:S01]  /*10b0*/  CS2R R112, SRZ ;  /* 0x0000000000707805 */ /* 0x000fe2000001ff00 */
[----:B------:R-:W-:Y:S01]  /*10c0*/  IMAD.IADD R9, R4, 0x1, R9 ;  /* 0x0000000104097824 */ /* 0x000fe200078e0209 */
[----:B------:R-:W-:Y:S01]  /*10d0*/  CS2R R114, SRZ ;  /* 0x0000000000727805 */ /* 0x000fe2000001ff00 */
[----:B------:R-:W-:Y:S01]  /*10e0*/  IMAD.MOV.U32 R4, RZ, RZ, 0x20 ;  /* 0x00000020ff047424 */ /* 0x000fe200078e00ff */
[----:B------:R-:W-:Y:S01]  /*10f0*/  CS2R R116, SRZ ;  /* 0x0000000000747805 */ /* 0x000fe2000001ff00 */
[----:B------:R-:W-:Y:S01]  /*1100*/  IMAD R9, R9, 0x2, R18 ;  /* 0x0000000209097824 */ /* 0x000fe200078e0212 */
[----:B------:R-:W-:-:S02]  /*1110*/  CS2R R118, SRZ ;  /* 0x0000000000767805 */ /* 0x000fc4000001ff00 */
[----:B------:R-:W-:Y:S02]  /*1120*/  CS2R R26, SRZ ;  /* 0x00000000001a7805 */ /* 0x000fe4000001ff00 */
[----:B------:R-:W-:Y:S02]  /*1130*/  SEL R4, R4, 0xffffffe0, !P0 ;  /* 0xffffffe004047807 */ /* 0x000fe40004000000 */
[----:B------:R-:W-:Y:S02]  /*1140*/  CS2R R28, SRZ ;  /* 0x00000000001c7805 */ /* 0x000fe4000001ff00 */
[----:B------:R-:W-:Y:S01]  /*1150*/  PLOP3.LUT P0, PT, PT, PT, UP0, 0x80, 0x0 ;  /* 0x000000000000781c */ /* 0x000fe20003f0f008 */
[----:B------:R2:W3:Y:S01]  /*1160*/  LDSM.16.M88.4 R184, [R9+0x6000] ;  /* 0x0060000009b8783b */ /* 0x0004e20000000200 */
[----:B------:R-:W-:Y:S01]  /*1170*/  CS2R R30, SRZ ;  /* 0x00000000001e7805 */ /* 0x000fe2000001ff00 */
[----:B------:R-:W-:Y:S01]  /*1180*/  IMAD.IADD R8, R9, 0x1, R4 ;  /* 0x0000000109087824 */ /* 0x000fe200078e0204 */
        /* <DEDUP_REMOVED lines=22> */
[----:B------:R-:W-:Y:S02]  /*12f0*/  CS2R R66, SRZ ;  /* 0x0000000000427805 */ /* 0x000fe4000001ff00 */
[----:B------:R-:W-:Y:S02]  /*1300*/  CS2R R68, SRZ ;  /* 0x0000000000447805 */ /* 0x000fe4000001ff00 */
[----:B------:R-:W-:Y:S01]  /*1310*/  CS2R R70, SRZ ;  /* 0x0000000000467805 */ /* 0x000fe2000001ff00 */
[----:B--23--:R-:W-:Y:S06]  /*1320*/  @!P0 BRA `(.L_x_245) ;  /* 0x00000030009c8947 */ /* 0x00cfec0003800000 */
[----:B------:R-:W2:Y:S01]  /*1330*/  S2R R7, SR_CTAID.X ;  /* 0x0000000000077919 */ /* 0x000ea20000002500 */
[----:B------:R-:W2:Y:S01]  /*1340*/  LDC R8, c[0x0][0x290] ;  /* 0x0000a400ff087b82 */ /* 0x000ea20000000800 */
[----:B------:R-:W-:Y:S01]  /*1350*/  LEA.HI R6, R41, R22, RZ, 0x3 ;  /* 0x0000001629067211 */ /* 0x000fe200078f18ff */
[----:B------:R-:W-:Y:S01]  /*1360*/  IMAD.SHL.U32 R22, R22, 0x40, RZ ;  /* 0x0000004016167824 */ /* 0x000fe200078e00ff */
[----:B------:R-:W-:Y:S01]  /*1370*/  LEA.HI R40, R43, R40, RZ, 0x5 ;  /* 0x000000282b287211 */ /* 0x000fe200078f28ff */
[----:B------:R-:W-:Y:S01]  /*1380*/  IMAD.SHL.U32 R9, R0, 0x10, RZ ;  /* 0x0000001000097824 */ /* 0x000fe200078e00ff */
[--C-:B------:R-:W-:Y:S01]  /*1390*/  SHF.R.S32.HI R4, RZ, 0x2, R42.reuse ;  /* 0x00000002ff047819 */ /* 0x100fe2000001142a */
[----:B------:R-:W-:Y:S01]  /*13a0*/  UIADD3 UR7, UR7, 0x3f, URZ ;  /* 0x0000003f07077890 */ /* 0x000fe2000fffe03f */
[----:B------:R-:W-:Y:S02]  /*13b0*/  SHF.R.S32.HI R5, RZ, 0x1f, R42 ;  /* 0x0000001fff057819 */ /* 0x000fe4000001142a */
[----:B------:R-:W-:-:S02]  /*13c0*/  CS2R R118, SRZ ;  /* 0x0000000000767805 */ /* 0x000fc4000001ff00 */
[----:B------:R-:W-:Y:S01]  /*13d0*/  LOP3.LUT R22, R22, 0x1c0, RZ, 0xc0, !PT ;  /* 0x000001c016167812 */ /* 0x000fe200078ec0ff */
[----:B------:R-:W-:Y:S01]  /*13e0*/  USHF.R.S32.HI UR8, URZ, 0x1f, UR7 ;  /* 0x0000001f3f087899 */ /* 0x000fe20008011407 */
[----:B------:R-:W-:Y:S02]  /*13f0*/  SHF.R.S32.HI R40, RZ, 0x5, R40 ;  /* 0x00000005ff287819 */ /* 0x000fe40000011428 */
[----:B------:R-:W-:Y:S02]  /*1400*/  CS2R R116, SRZ ;  /* 0x0000000000747805 */ /* 0x000fe4000001ff00 */
[----:B------:R-:W-:Y:S01]  /*1410*/  LEA.HI R5, R5, R4, RZ, 0x3 ;  /* 0x0000000405057211 */ /* 0x000fe200078f18ff */
[----:B------:R-:W-:Y:S01]  /*1420*/  ULEA.HI UR7, UR8, UR7, URZ, 0x6 ;  /* 0x0000000708077291 */ /* 0x000fe2000f8f303f */
[----:B------:R-:W-:Y:S02]  /*1430*/  LEA.HI R0, R16, R16, RZ, 0x1 ;  /* 0x0000001010007211 */ /* 0x000fe400078f08ff */
[----:B------:R-:W-:-:S02]  /*1440*/  CS2R R114, SRZ ;  /* 0x0000000000727805 */ /* 0x000fc4000001ff00 */
[----:B------:R-:W-:Y:S02]  /*1450*/  LOP3.LUT R9, R22, 0x30, R9, 0xf8, !PT ;  /* 0x0000003016097812 */ /* 0x000fe400078ef809 */
[----:B------:R-:W-:Y:S02]  /*1460*/  CS2R R112, SRZ ;  /* 0x0000000000707805 */ /* 0x000fe4000001ff00 */
[----:B------:R-:W-:Y:S02]  /*1470*/  LOP3.LUT R5, R5, 0xfffffff8, RZ, 0xc0, !PT ;  /* 0xfffffff805057812 */ /* 0x000fe400078ec0ff */
[----:B------:R-:W-:Y:S02]  /*1480*/  CS2R R110, SRZ ;  /* 0x00000000006e7805 */ /* 0x000fe4000001ff00 */
[----:B------:R-:W-:Y:S02]  /*1490*/  LOP3.LUT R9, R9, 0x8, R6, 0xf8, !PT ;  /* 0x0000000809097812 */ /* 0x000fe400078ef806 */
[----:B------:R-:W-:-:S02]  /*14a0*/  CS2R R108, SRZ ;  /* 0x00000000006c7805 */ /* 0x000fc4000001ff00 */
[----:B------:R-:W-:Y:S02]  /*14b0*/  SHF.R.U32.HI R22, RZ, 0x3, R22 ;  /* 0x00000003ff167819 */ /* 0x000fe40000011616 */
[----:B------:R-:W-:Y:S02]  /*14c0*/  CS2R R106, SRZ ;  /* 0x00000000006a7805 */ /* 0x000fe4000001ff00 */
[----:B------:R-:W-:Y:S02]  /*14d0*/  CS2R R104, SRZ ;  /* 0x0000000000687805 */ /* 0x000fe4000001ff00 */
[----:B------:R-:W-:Y:S02]  /*14e0*/  CS2R R102, SRZ ;  /* 0x0000000000667805 */ /* 0x000fe4000001ff00 */
[----:B------:R-:W-:Y:S02]  /*14f0*/  CS2R R100, SRZ ;  /* 0x0000000000647805 */ /* 0x000fe4000001ff00 */
[----:B------:R-:W-:-:S02]  /*1500*/  CS2R R98, SRZ ;  /* 0x0000000000627805 */ /* 0x000fc4000001ff00 */
[----:B------:R-:W-:Y:S02]  /*1510*/  CS2R R96, SRZ ;  /* 0x0000000000607805 */ /* 0x000fe4000001ff00 */
[----:B------:R-:W-:Y:S01]  /*1520*/  CS2R R94, SRZ ;  /* 0x00000000005e7805 */ /* 0x000fe2000001ff00 */
[----:B--2---:R-:W-:Y:S01]  /*1530*/  IMAD R7, R7, -0x80, R8 ;  /* 0xffffff8007077824 */ /* 0x004fe200078e0208 */
[----:B------:R-:W-:Y:S02]  /*1540*/  CS2R R92, SRZ ;  /* 0x00000000005c7805 */ /* 0x000fe4000001ff00 */
[----:B------:R-:W-:Y:S02]  /*1550*/  CS2R R90, SRZ ;  /* 0x00000000005a7805 */ /* 0x000fe4000001ff00 */
[----:B------:R-:W-:Y:S01]  /*1560*/  CS2R R88, SRZ ;  /* 0x0000000000587805 */ /* 0x000fe2000001ff00 */
[----:B------:R-:W-:Y:S01]  /*1570*/  IMAD R40, R40, -0x10, R7 ;  /* 0xfffffff028287824 */ /* 0x000fe200078e0207 */
[----:B------:R-:W-:-:S02]  /*1580*/  LOP3.LUT R7, R0, 0xfffffffe, RZ, 0xc0, !PT ;  /* 0xfffffffe00077812 */ /* 0x000fc400078ec0ff */
[----:B------:R-:W-:Y:S02]  /*1590*/  CS2R R86, SRZ ;  /* 0x0000000000567805 */ /* 0x000fe4000001ff00 */
[----:B------:R-:W-:Y:S02]  /*15a0*/  LOP3.LUT R0, R9, R22, RZ, 0x3c, !PT ;  /* 0x0000001609007212 */ /* 0x000fe400078e3cff */
[----:B------:R-:W-:Y:S02]  /*15b0*/  CS2R R84, SRZ ;  /* 0x0000000000547805 */ /* 0x000fe4000001ff00 */
[----:B------:R-:W-:Y:S01]  /*15c0*/  IADD3 R40, R40, R5, -R4 ;  /* 0x0000000528287210 */ /* 0x000fe20007ffe804 */
[C---:B------:R-:W-:Y:S01]  /*15d0*/  IMAD.IADD R7, R16.reuse, 0x1, -R7 ;  /* 0x0000000110077824 */ /* 0x040fe200078e0a07 */
[----:B------:R-:W-:Y:S01]  /*15e0*/  CS2R R82, SRZ ;  /* 0x0000000000527805 */ /* 0x000fe2000001ff00 */
[----:B------:R-:W-:Y:S01]  /*15f0*/  IMAD R5, R16, 0x8, R3 ;  /* 0x0000000810057824 */ /* 0x000fe200078e0203 */
[----:B------:R-:W-:Y:S01]  /*1600*/  CS2R R80, SRZ ;  /* 0x0000000000507805 */ /* 0x000fe2000001ff00 */
[----:B------:R-:W-:Y:S01]  /*1610*/  IMAD R3, R7, -0x40, R40 ;  /* 0xffffffc007037824 */ /* 0x000fe200078e0228 */
[----:B------:R-:W-:Y:S01]  /*1620*/  CS2R R78, SRZ ;  /* 0x00000000004e7805 */ /* 0x000fe2000001ff00 */
[----:B------:R-:W-:Y:S01]  /*1630*/  IMAD.U32 R0, R5, 0x200, R0 ;  /* 0x0000020005007824 */ /* 0x000fe200078e0000 */
[----:B------:R-:W-:-:S02]  /*1640*/  CS2R R76, SRZ ;  /* 0x00000000004c7805 */ /* 0x000fc4000001ff00 */
[----:B------:R-:W-:Y:S02]  /*1650*/  CS2R R74, SRZ ;  /* 0x00000000004a7805 */ /* 0x000fe4000001ff00 */
[----:B------:R-:W-:Y:S02]  /*1660*/  CS2R R72, SRZ ;  /* 0x0000000000487805 */ /* 0x000fe4000001ff00 */
[----:B------:R-:W-:Y:S02]  /*1670*/  CS2R R70, SRZ ;  /* 0x0000000000467805 */ /* 0x000fe4000001ff00 */
[----:B------:R-:W-:Y:S02]  /*1680*/  CS2R R68, SRZ ;  /* 0x0000000000447805 */ /* 0x000fe4000001ff00 */
[----:B------:R-:W-:Y:S02]  /*1690*/  CS2R R66, SRZ ;  /* 0x0000000000427805 */ /* 0x000fe4000001ff00 */
        /* <DEDUP_REMOVED lines=20> */
[----:B------:R-:W-:Y:S01]  /*17e0*/  CS2R R24, SRZ ;  /* 0x0000000000187805 */ /* 0x000fe2000001ff00 */
[----:B------:R-:W-:Y:S01]  /*17f0*/  ULOP3.LUT UR11, UR38, 0x1, URZ, 0xfc, !UPT ;  /* 0x00000001260b7892 */ /* 0x000fe2000f8efc3f */
[----:B------:R-:W-:Y:S01]  /*1800*/  UMOV UR4, URZ ;  /* 0x0000003f00047c82 */ /* 0x000fe20008000000 */
[----:B------:R-:W-:Y:S01]  /*1810*/  UMOV UR5, URZ ;  /* 0x0000003f00057c82 */ /* 0x000fe20008000000 */
[----:B------:R-:W-:Y:S01]  /*1820*/  UMOV UR6, URZ ;  /* 0x0000003f00067c82 */ /* 0x000fe20008000000 */
[----:B------:R-:W-:Y:S01]  /*1830*/  USHF.R.S32.HI UR7, URZ, 0x6, UR7 ;  /* 0x000000063f077899 */ /* 0x000fe20008011407 */
[----:B------:R-:W-:Y:S01]  /*1840*/  ULDC UR13, c[0x0][0x75c] ;  /* 0x0001d700000d7ab9 */ /* 0x000fe20000000800 */
[----:B------:R-:W-:-:S10]  /*1850*/  ULDC UR14, c[0x0][0x744] ;  /* 0x0001d100000e7ab9 */ /* 0x000fd40000000800 */
.L_x_256:
[----:B------:R-:W-:-:S06]  /*1860*/  UISETP.NE.AND UP0, UPT, UR11, 0x3, UPT ;  /* 0x000000030b00788c */ /* 0x000fcc000bf05270 */
[----:B------:R-:W-:-:S13]  /*1870*/  PLOP3.LUT P0, PT, PT, PT, UP0, 0x80, 0x0 ;  /* 0x000000000000781c */ /* 0x000fda0003f0f008 */
[----:B-1----:R-:W-:Y:S05]  /*1880*/  @!P0 BRA `(.L_x_246) ;  /* 0x0000000000048947 */ /* 0x002fea0003800000 */
[----:B------:R-:W-:Y:S01]  /*1890*/  BPT.TRAP 0x1 ;  /* 0x000000040000795c */ /* 0x000fe20000300000 */
.L_x_246:
[----:B------:R-:W-:Y:S01]  /*18a0*/  R2UR UR8, R18 ;  /* 0x00000000120872ca */ /* 0x000fe200000e0000 */
[----:B------:R-:W-:-:S05]  /*18b0*/  IMAD.U32 R120, RZ, RZ, UR5 ;  /* 0x00000005ff787e24 */ /* 0x000fca000f8e00ff */
[----:B------:R-:W-:-:S07]  /*18c0*/  SHF.L.U32 R120, R120, 0x1f, RZ ;  /* 0x0000001f78787819 */ /* 0x000fce00000006ff */
[----:B------:R-:W-:-:S09]  /*18d0*/  ULEA UR8, UR6, UR8, 0x3 ;  /* 0x0000000806087291 */ /* 0x000fd2000f8e183f */
[----:B------:R2:W3:Y:S01]  /*18e0*/  SYNCS.PHASECHK.TRANS64.TRYWAIT P1, [UR8+0x26810], R120 ;  /* 0x02681078ff0075a7 */ /* 0x0004e20008020148 */
[----:B------:R-:W-:Y:S05]  /*18f0*/  @!P0 BRA `(.L_x_247) ;  /* 0x0000000000048947 */ /* 0x000fea0003800000 */
[----:B------:R-:W-:Y:S01]  /*1900*/  BPT.TRAP 0x1 ;  /* 0x000000040000795c */ /* 0x000fe20000300000 */
.L_x_247:
[----:B---3--:R-:W-:Y:S05]  /*1910*/  @P1 BRA `(.L_x_248) ;  /* 0x0000000000081947 */ /* 0x008fea0003800000 */
[----:B------:R-:W3:Y:S02]  /*1920*/  SYNCS.PHASECHK.TRANS64.TRYWAIT P1, [UR8+0x26810], R120 ;  /* 0x02681078ff0075a7 */ /* 0x000ee40008020148 */
[----:B---3--:R-:W-:Y:S05]  /*1930*/  @!P1 BRA `(.L_x_249) ;  /* 0x0000006400749947 */ /* 0x008fea0003800000 */
.L_x_248:
[----:B------:R-:W-:Y:S01]  /*1940*/  R2UR UR9, R18 ;  /* 0x00000000120972ca */ /* 0x000fe200000e0000 */
[----:B------:R-:W-:Y:S01]  /*1950*/  IMAD R4, R209, 0x800, R18 ;  /* 0x00000800d1047824 */ /* 0x000fe200078e0212 */
[----:B------:R-:W-:Y:S01]  /*1960*/  WARPGROUP.ARRIVE ;  /* 0x00000000000079c5 */ /* 0x000fe20000000000 */
[----:B------:R-:W-:Y:S01]  /*1970*/  UMOV UR17, 0xc0000010 ;  /* 0xc000001000117882 */ /* 0x000fe20000000000 */
[----:B------:R-:W-:Y:S02]  /*1980*/  UMOV UR19, 0x80000020 ;  /* 0x8000002000137882 */ /* 0x000fe40000000000 */
[----:B------:R-:W-:Y:S01]  /*1990*/  R2UR UR10, R4 ;  /* 0x00000000040a72ca */ /* 0x000fe200000e0000 */
[----:B------:R-:W-:-:S04]  /*19a0*/  IMAD.U32 R4, RZ, RZ, UR6 ;  /* 0x00000006ff047e24 */ /* 0x000fc8000f8e00ff */
[----:B---3--:R-:W-:Y:S02]  /*19b0*/  IMAD R5, R4, 0x20, R17 ;  /* 0x0000002004057824 */ /* 0x008fe400078e0211 */
[----:B------:R-:W-:Y:S02]  /*19c0*/  UIADD3 UR9, UR9, 0x12000, URZ ;  /* 0x0001200009097890 */ /* 0x000fe4000fffe03f */
[----:B------:R-:W-:Y:S02]  /*19d0*/  IMAD.SHL.U32 R5, R5, 0x2, RZ ;  /* 0x0000000205057824 */ /* 0x000fe400078e00ff */
[----:B------:R-:W-:Y:S02]  /*19e0*/  USHF.R.U32.HI UR9, URZ, 0x4, UR9 ;  /* 0x000000043f097899 */ /* 0x000fe40008011609 */
[----:B------:R-:W-:Y:S01]  /*19f0*/  USHF.R.U32.HI UR10, URZ, 0x4, UR10 ;  /* 0x000000043f0a7899 */ /* 0x000fe2000801160a */
[----:B------:R-:W-:Y:S01]  /*1a00*/  IMAD R22, R5, 0x4, R18 ;  /* 0x0000000405167824 */ /* 0x000fe200078e0212 */
[----:B------:R-:W-:-:S02]  /*1a10*/  ULOP3.LUT UR9, UR9, 0x3fff, URZ, 0xc0, !UPT ;  /* 0x00003fff09097892 */ /* 0x000fc4000f8ec03f */
[----:B------:R-:W-:Y:S02]  /*1a20*/  ULOP3.LUT UR10, UR10, 0x3fff, URZ, 0xc0, !UPT ;  /* 0x00003fff0a0a7892 */ /* 0x000fe4000f8ec03f */
[----:B------:R-:W-:Y:S02]  /*1a30*/  ULOP3.LUT UR15, UR9, 0x10000, URZ, 0xfc, !UPT ;  /* 0x00010000090f7892 */ /* 0x000fe4000f8efc3f */
[----:B------:R-:W-:Y:S02]  /*1a40*/  ULOP3.LUT UR12, UR10, 0x10000, URZ, 0xfc, !UPT ;  /* 0x000100000a0c7892 */ /* 0x000fe4000f8efc3f */
        /* <DEDUP_REMOVED lines=50> */
.L_x_250:
[----:B------:R1:W1:Y:S01]  /*1d70*/  SYNCS.PHASECHK.TRANS64.TRYWAIT P1, [UR8+0x26830], R120 ;  /* 0x02683078ff0075a7 */ /* 0x0002620008020148 */
[----:B------:R-:W-:Y:S05]  /*1d80*/  @!P0 BRA `(.L_x_251) ;  /* 0x0000000000048947 */ /* 0x000fea0003800000 */
[----:B------:R-:W-:Y:S01]  /*1d90*/  BPT.TRAP 0x1 ;  /* 0x000000040000795c */ /* 0x000fe20000300000 */
.L_x_251:
[----:B-1----:R-:W-:Y:S05]  /*1da0*/  @P1 BRA `(.L_x_252) ;  /* 0x0000000000081947 */ /* 0x002fea0003800000 */
[----:B------:R-:W1:Y:S02]  /*1db0*/  SYNCS.PHASECHK.TRANS64.TRYWAIT P1, [UR8+0x26830], R120 ;  /* 0x02683078ff0075a7 */ /* 0x000e640008020148 */
[----:B-1----:R-:W-:Y:S05]  /*1dc0*/  @!P1 BRA `(.L_x_253) ;  /* 0x0000006000689947 */ /* 0x002fea0003800000 */
.L_x_252:
[----:B------:R-:W-:Y:S01]  /*1dd0*/  R2UR UR10, R18 ;  /* 0x00000000120a72ca */ /* 0x000fe200000e0000 */
[----:B--2---:R-:W-:Y:S01]  /*1de0*/  WARPGROUP.ARRIVE ;  /* 0x00000000000079c5 */ /* 0x004fe20000000000 */
[----:B------:R-:W-:Y:S01]  /*1df0*/  UMOV UR19, 0x80000020 ;  /* 0x8000002000137882 */ /* 0x000fe20000000000 */
[----:B------:R-:W-:Y:S01]  /*1e00*/  FMUL.FTZ R208, R152, UR13 ;  /* 0x0000000d98d07c20 */ /* 0x000fe20008410000 */
[----:B------:R-:W-:Y:S01]  /*1e10*/  FMUL.FTZ R213, R154, UR13 ;  /* 0x0000000d9ad57c20 */ /* 0x000fe20008410000 */
[----:B------:R-:W-:Y:S01]  /*1e20*/  FMUL.FTZ R212, R153, UR13 ;  /* 0x0000000d99d47c20 */ /* 0x000fe20008410000 */
[----:B------:R-:W-:Y:S01]  /*1e30*/  FMUL.FTZ R154, R156, UR13 ;  /* 0x0000000d9c9a7c20 */ /* 0x000fe20008410000 */
[----:B------:R-:W-:Y:S01]  /*1e40*/  ISETP.GT.AND P2, PT, R3, RZ, PT ;  /* 0x000000ff0300720c */ /* 0x000fe20003f44270 */
[----:B------:R-:W-:Y:S01]  /*1e50*/  FMUL.FTZ R214, R155, UR13 ;  /* 0x0000000d9bd67c20 */ /* 0x000fe20008410000 */
[----:B------:R-:W1:Y:S01]  /*1e60*/  MUFU.TANH R208, R208 ;  /* 0x000000d000d07308 */ /* 0x000e620000002400 */
[----:B------:R-:W-:Y:S01]  /*1e70*/  FMUL.FTZ R155, R157, UR13 ;  /* 0x0000000d9d9b7c20 */ /* 0x000fe20008410000 */
[----:B------:R-:W-:Y:S01]  /*1e80*/  FMUL.FTZ R157, R158, UR13 ;  /* 0x0000000d9e9d7c20 */ /* 0x000fe20008410000 */
[----:B------:R-:W-:Y:S01]  /*1e90*/  FMUL.FTZ R156, R160, UR13 ;  /* 0x0000000da09c7c20 */ /* 0x000fe20008410000 */
[----:B------:R-:W-:Y:S01]  /*1ea0*/  UIADD3 UR10, UR10, 0x18000, URZ ;  /* 0x000180000a0a7890 */ /* 0x000fe2000fffe03f */
[----:B------:R-:W-:Y:S01]  /*1eb0*/  FMUL.FTZ R160, R162, UR13 ;  /* 0x0000000da2a07c20 */ /* 0x000fe20008410000 */
[----:B------:R-:W-:Y:S01]  /*1ec0*/  FMUL.FTZ R158, R159, UR13 ;  /* 0x0000000d9f9e7c20 */ /* 0x000fe20008410000 */
[----:B------:R-:W-:Y:S01]  /*1ed0*/  FMUL.FTZ R162, R164, UR13 ;  /* 0x0000000da4a27c20 */ /* 0x000fe20008410000 */
[----:B------:R-:W-:Y:S01]  /*1ee0*/  USHF.R.U32.HI UR10, URZ, 0x4, UR10 ;  /* 0x000000043f0a7899 */ /* 0x000fe2000801160a */
[----:B------:R-:W2:Y:S01]  /*1ef0*/  MUFU.TANH R212, R212 ;  /* 0x000000d400d47308 */ /* 0x000ea20000002400 */
[----:B------:R-:W-:Y:S01]  /*1f00*/  FMUL.FTZ R223, R183, UR13 ;  /* 0x0000000db7df7c20 */ /* 0x000fe20008410000 */
[----:B------:R-:W-:Y:S01]  /*1f10*/  ISETP.GT.AND P1, PT, R3, 0x8, PT ;  /* 0x000000080300780c */ /* 0x000fe20003f24270 */
        /* <DEDUP_REMOVED lines=23> */
[--C-:B------:R-:W-:Y:S01]  /*2090*/  FFMA.FTZ R183, R152, UR14, -R21.reuse ;  /* 0x0000000e98b77c23 */ /* 0x100fe20008010815 */
[----:B------:R-:W-:Y:S01]  /*20a0*/  FMUL.FTZ R219, R172, UR13 ;  /* 0x0000000dacdb7c20 */ /* 0x000fe20008410000 */
[----:B------:R-:W-:Y:S01]  /*20b0*/  FMUL.FTZ R166, R166, UR13 ;  /* 0x0000000da6a67c20 */ /* 0x000fe20008410000 */
[----:B------:R-:W-:Y:S01]  /*20c0*/  FMUL.FTZ R167, R167, UR13 ;  /* 0x0000000da7a77c20 */ /* 0x000fe20008410000 */
[----:B------:R-:W-:Y:S01]  /*20d0*/  FFMA.FTZ R164, R153, UR14, -R210 ;  /* 0x0000000e99a47c23 */ /* 0x000fe200080108d2 */
[----:B------:R-:W-:Y:S01]  /*20e0*/  FFMA.FTZ R208, -R208, R208, 1 ;  /* 0x3f800000d0d07423 */ /* 0x000fe200000101d0 */
[----:B------:R-:W3:Y:S01]  /*20f0*/  MUFU.TANH R157, R157 ;  /* 0x0000009d009d7308 */ /* 0x000ee20000002400 */
[----:B-1----:R-:W-:Y:S01]  /*2100*/  FSEL R169, R213, -INF , P1 ;  /* 0xff800000d5a97808 */ /* 0x002fe20000800000 */
[----:B------:R-:W-:Y:S01]  /*2110*/  FMUL.FTZ R220, R177, UR13 ;  /* 0x0000000db1dc7c20 */ /* 0x000fe20008410000 */
[----:B------:R-:W-:Y:S01]  /*2120*/  FMUL.FTZ R174, R174, UR13 ;  /* 0x0000000daeae7c20 */ /* 0x000fe20008410000 */
[----:B------:R-:W-:Y:S01]  /*2130*/  FMUL.FTZ R221, R178, UR13 ;  /* 0x0000000db2dd7c20 */ /* 0x000fe20008410000 */
[----:B------:R-:W-:Y:S01]  /*2140*/  FMUL.FTZ R222, R182, UR13 ;  /* 0x0000000db6de7c20 */ /* 0x000fe20008410000 */
[----:B------:R-:W-:Y:S01]  /*2150*/  FFMA.FTZ R170, R169, UR14, -R20 ;  /* 0x0000000ea9aa7c23 */ /* 0x000fe20008010814 */
[----:B------:R-:W-:Y:S01]  /*2160*/  FMUL.FTZ R173, R173, UR13 ;  /* 0x0000000dadad7c20 */ /* 0x000fe20008410000 */
[----:B------:R-:W1:Y:S01]  /*2170*/  MUFU.TANH R155, R155 ;  /* 0x0000009b009b7308 */ /* 0x000e620000002400 */
[----:B--2---:R-:W-:Y:S01]  /*2180*/  FSEL R20, R214, -INF , P1 ;  /* 0xff800000d6147808 */ /* 0x004fe20000800000 */
[----:B------:R-:W-:Y:S01]  /*2190*/  FMUL.FTZ R175, R175, UR13 ;  /* 0x0000000dafaf7c20 */ /* 0x000fe20008410000 */
[----:B------:R-:W-:Y:S01]  /*21a0*/  FMUL.FTZ R176, R176, UR13 ;  /* 0x0000000db0b07c20 */ /* 0x000fe20008410000 */
[----:B------:R-:W-:Y:S01]  /*21b0*/  FFMA.FTZ R154, -R154, R154, 1 ;  /* 0x3f8000009a9a7423 */ /* 0x000fe2000001019a */
[----:B------:R-:W-:Y:S01]  /*21c0*/  FMUL.FTZ R179, R179, UR13 ;  /* 0x0000000db3b37c20 */ /* 0x000fe20008410000 */
[----:B------:R-:W-:Y:S01]  /*21d0*/  FFMA.FTZ R171, R20, UR14, -R21 ;  /* 0x0000000e14ab7c23 */ /* 0x000fe20008010815 */
[----:B------:R-:W-:Y:S01]  /*21e0*/  FMUL.FTZ R180, R180, UR13 ;  /* 0x0000000db4b47c20 */ /* 0x000fe20008410000 */
[----:B------:R-:W2:Y:S01]  /*21f0*/  MUFU.TANH R158, R158 ;  /* 0x0000009e009e7308 */ /* 0x000ea20000002400 */
[C---:B---3--:R-:W-:Y:S01]  /*2200*/  FSEL R21, R157.reuse, -INF , P1 ;  /* 0xff8000009d157808 */ /* 0x048fe20000800000 */
[----:B------:R-:W-:Y:S01]  /*2210*/  FFMA.FTZ R157, -R157, R157, 1 ;  /* 0x3f8000009d9d7423 */ /* 0x000fe2000001019d */
[----:B------:R-:W-:Y:S01]  /*2220*/  FMUL.FTZ R181, R181, UR13 ;  /* 0x0000000db5b57c20 */ /* 0x000fe20008410000 */
[----:B------:R-:W-:-:S02]  /*2230*/  ULOP3.LUT UR10, UR10, 0x1000000, URZ, 0xfc, !UPT ;  /* 0x010000000a0a7892 */ /* 0x000fc4000f8efc3f */
[----:B------:R-:W-:Y:S02]  /*2240*/  FFMA.FTZ R169, R21, UR14, -R210 ;  /* 0x0000000e15a97c23 */ /* 0x000fe400080108d2 */
[----:B------:R-:W3:Y:S01]  /*2250*/  MUFU.TANH R156, R156 ;  /* 0x0000009c009c7308 */ /* 0x000ee20000002400 */
[----:B-1----:R-:W-:Y:S01]  /*2260*/  FSEL R168, R155, -INF , P2 ;  /* 0xff8000009ba87808 */ /* 0x002fe20001000000 */
[----:B------:R-:W-:-:S04]  /*2270*/  UIMAD UR10, UR6, 0x300, UR10 ;  /* 0x00000300060a78a4 */ /* 0x000fc8000f8e020a */
[----:B------:R-:W-:Y:S02]  /*2280*/  FFMA.FTZ R165, R168, UR14, -R211 ;  /* 0x0000000ea8a57c23 */ /* 0x000fe400080108d3 */
[----:B------:R-:W-:Y:S01]  /*2290*/  MUFU.TANH R159, R159 ;  /* 0x0000009f009f7308 */ /* 0x000fe20000002400 */
[----:B--2---:R-:W-:-:S05]  /*22a0*/  FSEL R20, R158, -INF , P1 ;  /* 0xff8000009e147808 */ /* 0x004fca0000800000 */
[----:B------:R-:W-:Y:S02]  /*22b0*/  FFMA.FTZ R172, R20, UR14, -R211 ;  /* 0x0000000e14ac7c23 */ /* 0x000fe400080108d3 */
[----:B------:R-:W-:Y:S01]  /*22c0*/  MUFU.EX2 R224, R224 ;  /* 0x000000e000e07308 */ /* 0x000fe20000000800 */
[----:B---3--:R-:W-:-:S05]  /*22d0*/  FSEL R21, R156, -INF , P2 ;  /* 0xff8000009c157808 */ /* 0x008fca0001000000 */
[----:B------:R-:W-:Y:S02]  /*22e0*/  FFMA.FTZ R168, R21, UR14, -R14 ;  /* 0x0000000e15a87c23 */ /* 0x000fe4000801080e */
[----:B------:R-:W1:Y:S08]  /*22f0*/  MUFU.TANH R160, R160 ;  /* 0x000000a000a07308 */ /* 0x000e700000002400 */
[----:B------:R-:W2:Y:S08]  /*2300*/  MUFU.TANH R161, R161 ;  /* 0x000000a100a17308 */ /* 0x000eb00000002400 */
[----:B------:R-:W3:Y:S01]  /*2310*/  MUFU.TANH R162, R162 ;  /* 0x000000a200a27308 */ /* 0x000ee20000002400 */
[----:B-1----:R-:W-:Y:S01]  /*2320*/  FSEL R177, R160, -INF , P1 ;  /* 0xff800000a0b17808 */ /* 0x002fe20000800000 */
[----:B------:R-:W-:-:S02]  /*2330*/  WARPGROUP.DEPBAR.LE gsb0, 0x0 ;  /* 0x00008000000079c5 */ /* 0x000fc40000010000 */
[----:B------:R-:W-:Y:S01]  /*2340*/  WARPGROUP.ARRIVE ;  /* 0x00000000000079c5 */ /* 0x000fe20000000000 */
[----:B------:R-:W-:Y:S01]  /*2350*/  FFMA.FTZ R160, -R160, R160, 1 ;  /* 0x3f800000a0a07423 */ /* 0x000fe200000101a0 */
[----:B------:R-:W-:Y:S02]  /*2360*/  FFMA.FTZ R14, R177, UR14, -R14 ;  /* 0x0000000eb10e7c23 */ /* 0x000fe4000801080e */
[----:B------:R-:W-:Y:S02]  /*2370*/  MUFU.TANH R163, R163 ;  /* 0x000000a300a37308 */ /* 0x000fe40000002400 */
[----:B------:R-:W-:Y:S01]  /*2380*/  HGMMA.64x64x16.F32.BF16 R120, R196, gdesc[UR16], R120, gsb0 ;  /* 0x00e00010c4787df0 */ /* 0x000fe20008001878 */
[----:B------:R-:W-:Y:S01]  /*2390*/  UMOV UR18, UR16 ;  /* 0x0000001000127c82 */ /* 0x000fe20008000000 */
[----:B------:R-:W-:Y:S01]  /*23a0*/  UMOV UR19, 0x80000020 ;  /* 0x8000002000137882 */ /* 0x000fe20000000000 */
[----:B------:R-:W-:-:S03]  /*23b0*/  UIADD3 UR16, UR12, 0x102, URZ ;  /* 0x000001020c107890 */ /* 0x000fc6000fffe03f */
[----:B------:R-:W1:Y:S08]  /*23c0*/  MUFU.TANH R166, R166 ;  /* 0x000000a600a67308 */ /* 0x000e700000002400 */
[----:B------:R-:W1:Y:S08]  /*23d0*/  MUFU.TANH R167, R167 ;  /* 0x000000a700a77308 */ /* 0x000e700000002400 */
[----:B------:R-:W-:Y:S08]  /*23e0*/  MUFU.EX2 R183, R183 ;  /* 0x000000b700b77308 */ /* 0x000ff00000000800 */
[----:B------:R-:W1:Y:S08]  /*23f0*/  MUFU.EX2 R170, R170 ;  /* 0x000000aa00aa7308 */ /* 0x000e700000000800 */
[----:B------:R-:W1:Y:S08]  /*2400*/  MUFU.EX2 R171, R171 ;  /* 0x000000ab00ab7308 */ /* 0x000e700000000800 */
[----:B------:R-:W1:Y:S08]  /*2410*/  MUFU.TANH R216, R216 ;  /* 0x000000d800d87308 */ /* 0x000e700000002400 */
[----:B------:R-:W1:Y:S08]  /*2420*/  MUFU.TANH R218, R218 ;  /* 0x000000da00da7308 */ /* 0x000e700000002400 */
[----:B------:R-:W1:Y:S08]  /*2430*/  MUFU.TANH R215, R215 ;  /* 0x000000d700d77308 */ /* 0x000e700000002400 */
[----:B------:R-:W1:Y:S01]  /*2440*/  MUFU.TANH R217, R217 ;  /* 0x000000d900d97308 */ /* 0x000e620000002400 */
[----:B------:R-:W-:-:S02]  /*2450*/  WARPGROUP.DEPBAR.LE gsb0, 0x0 ;  /* 0x00008000000079c5 */ /* 0x000fc40000010000 */
[----:B----4-:R-:W-:-:S05]  /*2460*/  WARPGROUP.ARRIVE ;  /* 0x00000000000079c5 */ /* 0x010fca0000000000 */
[----:B------:R-:W-:Y:S01]  /*2470*/  MUFU.TANH R174, R174 ;  /* 0x000000ae00ae7308 */ /* 0x000fe20000002400 */
[----:B------:R-:W-:Y:S01]  /*2480*/  HGMMA.64x64x16.F32.BF16 R120, R188, gdesc[UR16], R120, gsb0 ;  /* 0x00e00010bc787df0 */ /* 0x000fe20008001878 */
[----:B------:R-:W-:Y:S01]  /*2490*/  UMOV UR18, UR16 ;  /* 0x0000001000127c82 */ /* 0x000fe20008000000 */
[----:B------:R-:W-:Y:S01]  /*24a0*/  UMOV UR19, 0x80000020 ;  /* 0x8000002000137882 */ /* 0x000fe20000000000 */
[----:B------:R-:W-:-:S04]  /*24b0*/  UIADD3 UR16, UR12, 0x200, URZ ;  /* 0x000002000c107890 */ /* 0x000fc8000fffe03f */
[----:B------:R-:W4:Y:S01]  /*24c0*/  MUFU.EX2 R164, R164 ;  /* 0x000000a400a47308 */ /* 0x000f220000000800 */
[----:B------:R-:W-:-:S07]  /*24d0*/  UIADD3 UR12, UR12, 0x202, URZ ;  /* 0x000002020c0c7890 */ /* 0x000fce000fffe03f */
[----:B------:R-:W-:Y:S08]  /*24e0*/  MUFU.EX2 R165, R165 ;  /* 0x000000a500a57308 */ /* 0x000ff00000000800 */
[----:B------:R-:W4:Y:S08]  /*24f0*/  MUFU.EX2 R169, R169 ;  /* 0x000000a900a97308 */ /* 0x000f300000000800 */
[----:B------:R-:W-:Y:S08]  /*2500*/  MUFU.EX2 R172, R172 ;  /* 0x000000ac00ac7308 */ /* 0x000ff00000000800 */
[----:B------:R-:W-:Y:S08]  /*2510*/  MUFU.TANH R173, R173 ;  /* 0x000000ad00ad7308 */ /* 0x000ff00000002400 */
[----:B------:R-:W4:Y:S08]  /*2520*/  MUFU.TANH R175, R175 ;  /* 0x000000af00af7308 */ /* 0x000f300000002400 */
[----:B------:R-:W4:Y:S08]  /*2530*/  MUFU.TANH R176, R176 ;  /* 0x000000b000b07308 */ /* 0x000f300000002400 */
        /* <DEDUP_REMOVED lines=11> */
[----:B------:R-:W4:Y:S08]  /*25f0*/  MUFU.EX2 R168, R168 ;  /* 0x000000a800a87308 */ /* 0x000f300000000800 */
[----:B------:R-:W-:Y:S08]  /*2600*/  MUFU.TANH R180, R180 ;  /* 0x000000b400b47308 */ /* 0x000ff00000002400 */
[----:B------:R-:W-:Y:S08]  /*2610*/  MUFU.TANH R222, R222 ;  /* 0x000000de00de7308 */ /* 0x000ff00000002400 */
[----:B------:R-:W-:Y:S08]  /*2620*/  MUFU.TANH R181, R181 ;  /* 0x000000b500b57308 */ /* 0x000ff00000002400 */
[----:B------:R-:W-:Y:S01]  /*2630*/  MUFU.TANH R223, R223 ;  /* 0x000000df00df7308 */ /* 0x000fe20000002400 */
        /* <DEDUP_REMOVED lines=13> */
[----:B------:R-:W1:Y:S01]  /*2710*/  LDS.64 R20, [R22+0x1e220] ;  /* 0x01e2200016147984 */ /* 0x000e620000000a00 */
[--C-:B-----5:R-:W-:Y:S01]  /*2720*/  FADD.FTZ R225, R120, -R152.reuse ;  /* 0x8000009878e17221 */ /* 0x120fe20000010000 */
[----:B------:R-:W-:Y:S01]  /*2730*/  FSEL R120, R159, -INF , P2 ;  /* 0xff8000009f787808 */ /* 0x000fe20001000000 */
[----:B------:R-:W-:Y:S01]  /*2740*/  FADD.FTZ R211, R122, -R152 ;  /* 0x800000987ad37221 */ /* 0x000fe20000010000 */
[--C-:B------:R-:W-:Y:S01]  /*2750*/  FADD.FTZ R210, R121, -R153.reuse ;  /* 0x8000009979d27221 */ /* 0x100fe20000010000 */
[----:B------:R-:W-:Y:S01]  /*2760*/  FMUL.FTZ R225, R224, R225 ;  /* 0x000000e1e0e17220 */ /* 0x000fe20000410000 */
[----:B------:R-:W-:Y:S01]  /*2770*/  FADD.FTZ R226, R123, -R153 ;  /* 0x800000997be27221 */ /* 0x000fe20000010000 */
[--C-:B------:R-:W-:Y:S01]  /*2780*/  FFMA.FTZ R152, R120, UR14, -R15.reuse ;  /* 0x0000000e78987c23 */ /* 0x100fe2000801080f */
[----:B--2---:R-:W-:Y:S01]  /*2790*/  FSEL R122, R161, -INF , P1 ;  /* 0xff800000a17a7808 */ /* 0x004fe20000800000 */
[----:B------:R-:W-:Y:S01]  /*27a0*/  FMUL.FTZ R121, R208, R225 ;  /* 0x000000e1d0797220 */ /* 0x000fe20000410000 */
[----:B---3--:R-:W-:Y:S01]  /*27b0*/  FSEL R123, R162, -INF , P2 ;  /* 0xff800000a27b7808 */ /* 0x008fe20001000000 */
[----:B-1----:R-:W-:Y:S01]  /*27c0*/  FADD.FTZ R126, R126, -R20 ;  /* 0x800000147e7e7221 */ /* 0x002fe20000010000 */
[----:B------:R-:W-:Y:S01]  /*27d0*/  FSEL R153, R166, -INF , P1 ;  /* 0xff800000a6997808 */ /* 0x000fe20000800000 */
[----:B------:R-:W-:Y:S01]  /*27e0*/  FFMA.FTZ R177, R122, UR14, -R15 ;  /* 0x0000000e7ab17c23 */ /* 0x000fe2000801080f */
[----:B------:R-:W-:Y:S01]  /*27f0*/  FSEL R120, R163, -INF , P2 ;  /* 0xff800000a3787808 */ /* 0x000fe20001000000 */
[--C-:B------:R-:W-:Y:S01]  /*2800*/  FFMA.FTZ R178, R123, UR14, -R12.reuse ;  /* 0x0000000e7bb27c23 */ /* 0x100fe2000801080c */
[----:B------:R-:W-:Y:S01]  /*2810*/  FSEL R208, R167, -INF , P1 ;  /* 0xff800000a7d07808 */ /* 0x000fe20000800000 */
[----:B------:R-:W-:Y:S01]  /*2820*/  FFMA.FTZ R182, R153, UR14, -R12 ;  /* 0x0000000e99b67c23 */ /* 0x000fe2000801080c */
[----:B------:R1:W2:Y:S01]  /*2830*/  MUFU.EX2 R15, R152 ;  /* 0x00000098000f7308 */ /* 0x0002a20000000800 */
[--C-:B------:R-:W-:Y:S01]  /*2840*/  FFMA.FTZ R120, R120, UR14, -R13.reuse ;  /* 0x0000000e78787c23 */ /* 0x100fe2000801080d */
[----:B------:R-:W-:Y:S01]  /*2850*/  FMUL.FTZ R12, R170, R211 ;  /* 0x000000d3aa0c7220 */ /* 0x000fe20000410000 */
[----:B------:R-:W-:Y:S01]  /*2860*/  FFMA.FTZ R208, R208, UR14, -R13 ;  /* 0x0000000ed0d07c23 */ /* 0x000fe2000801080d */
[----:B------:R-:W-:Y:S01]  /*2870*/  FMUL.FTZ R13, R183, R210 ;  /* 0x000000d2b70d7220 */ /* 0x000fe20000410000 */
[----:B------:R-:W-:Y:S01]  /*2880*/  FFMA.FTZ R123, -R213, R213, 1 ;  /* 0x3f800000d57b7423 */ /* 0x000fe200000101d5 */
[----:B------:R-:W-:Y:S01]  /*2890*/  FFMA.FTZ R122, -R214, R214, 1 ;  /* 0x3f800000d67a7423 */ /* 0x000fe200000101d6 */
[----:B------:R-:W-:Y:S01]  /*28a0*/  FMUL.FTZ R153, R171, R226 ;  /* 0x000000e2ab997220 */ /* 0x000fe20000410000 */
[----:B------:R-:W-:Y:S01]  /*28b0*/  FSEL R210, R216, -INF , P2 ;  /* 0xff800000d8d27808 */ /* 0x000fe20001000000 */
[----:B-1----:R-:W-:Y:S01]  /*28c0*/  FFMA.FTZ R152, -R212, R212, 1 ;  /* 0x3f800000d4987423 */ /* 0x002fe200000101d4 */
[----:B------:R-:W-:Y:S01]  /*28d0*/  FMUL.FTZ R123, R123, R12 ;  /* 0x0000000c7b7b7220 */ /* 0x000fe20000410000 */
[----:B------:R-:W-:Y:S01]  /*28e0*/  FMUL.FTZ R122, R122, R153 ;  /* 0x000000997a7a7220 */ /* 0x000fe20000410000 */
[----:B------:R-:W-:Y:S01]  /*28f0*/  FADD.FTZ R153, R124, -R20 ;  /* 0x800000147c997221 */ /* 0x000fe20000010000 */
[----:B------:R-:W-:Y:S01]  /*2900*/  FMUL.FTZ R152, R152, R13 ;  /* 0x0000000d98987220 */ /* 0x000fe20000410000 */
[----:B------:R-:W-:Y:S01]  /*2910*/  FSEL R20, R218, -INF , P1 ;  /* 0xff800000da147808 */ /* 0x000fe20000800000 */
[----:B------:R-:W1:Y:S01]  /*2920*/  LDS.64 R12, [R22+0x1e240] ;  /* 0x01e24000160c7984 */ /* 0x000e620000000a00 */
[--C-:B------:R-:W-:Y:S01]  /*2930*/  FADD.FTZ R226, R125, -R21.reuse ;  /* 0x800000157de27221 */ /* 0x100fe20000010000 */
[----:B------:R-:W-:Y:S01]  /*2940*/  FADD.FTZ R125, R127, -R21 ;  /* 0x800000157f7d7221 */ /* 0x000fe20000010000 */
[--C-:B------:R-:W-:Y:S01]  /*2950*/  FFMA.FTZ R210, R210, UR14, -R7.reuse ;  /* 0x0000000ed2d27c23 */ /* 0x100fe20008010807 */
[----:B------:R-:W-:Y:S01]  /*2960*/  FFMA.FTZ R127, R20, UR14, -R7 ;  /* 0x0000000e147f7c23 */ /* 0x000fe20008010807 */
[----:B------:R-:W-:Y:S01]  /*2970*/  FSEL R213, R215, -INF , P2 ;  /* 0xff800000d7d57808 */ /* 0x000fe20001000000 */
[----:B------:R3:W-:Y:S01]  /*2980*/  MUFU.EX2 R211, R120 ;  /* 0x0000007800d37308 */ /* 0x0007e20000000800 */
[----:B------:R-:W-:Y:S01]  /*2990*/  FSEL R225, R217, -INF , P1 ;  /* 0xff800000d9e17808 */ /* 0x000fe20000800000 */
[----:B----4-:R-:W-:Y:S01]  /*29a0*/  FMUL.FTZ R153, R164, R153 ;  /* 0x00000099a4997220 */ /* 0x010fe20000410000 */
[----:B------:R-:W-:Y:S01]  /*29b0*/  FSEL R7, R174, -INF , P1 ;  /* 0xff800000ae077808 */ /* 0x000fe20000800000 */
[--C-:B------:R-:W-:Y:S01]  /*29c0*/  FFMA.FTZ R214, R213, UR14, -R6.reuse ;  /* 0x0000000ed5d67c23 */ /* 0x100fe20008010806 */
[----:B------:R-:W-:Y:S01]  /*29d0*/  FMUL.FTZ R126, R169, R126 ;  /* 0x0000007ea97e7220 */ /* 0x000fe20000410000 */
[----:B------:R-:W-:Y:S01]  /*29e0*/  FFMA.FTZ R124, R225, UR14, -R6 ;  /* 0x0000000ee17c7c23 */ /* 0x000fe20008010806 */
[----:B------:R-:W-:Y:S01]  /*29f0*/  FFMA.FTZ R6, -R155, R155, 1 ;  /* 0x3f8000009b067423 */ /* 0x000fe2000001019b */
[----:B------:R-:W-:Y:S01]  /*2a00*/  FMUL.FTZ R155, R154, R153 ;  /* 0x000000999a9b7220 */ /* 0x000fe20000410000 */
[----:B---3--:R-:W-:Y:S01]  /*2a10*/  FFMA.FTZ R120, R7, UR14, -R8 ;  /* 0x0000000e07787c23 */ /* 0x008fe20008010808 */
[----:B------:R-:W-:Y:S01]  /*2a20*/  FMUL.FTZ R7, R165, R226 ;  /* 0x000000e2a5077220 */ /* 0x000fe20000410000 */
[----:B------:R3:W-:Y:S01]  /*2a30*/  MUFU.EX2 R21, R208 ;  /* 0x000000d000157308 */ /* 0x0007e20000000800 */
[----:B------:R-:W-:Y:S01]  /*2a40*/  FMUL.FTZ R153, R157, R126 ;  /* 0x0000007e9d997220 */ /* 0x000fe20000410000 */
[----:B------:R-:W-:Y:S01]  /*2a50*/  FSEL R126, R175, -INF , P1 ;  /* 0xff800000af7e7808 */ /* 0x000fe20000800000 */
[----:B------:R-:W-:Y:S01]  /*2a60*/  FMUL.FTZ R154, R6, R7 ;  /* 0x00000007069a7220 */ /* 0x000fe20000410000 */
[----:B------:R-:W-:Y:S01]  /*2a70*/  FMUL.FTZ R7, R172, R125 ;  /* 0x0000007dac077220 */ /* 0x000fe20000410000 */
[----:B------:R-:W-:Y:S01]  /*2a80*/  FSEL R157, R176, -INF , P2 ;  /* 0xff800000b09d7808 */ /* 0x000fe20001000000 */
[----:B------:R-:W-:Y:S01]  /*2a90*/  FFMA.FTZ R161, -R161, R161, 1 ;  /* 0x3f800000a1a17423 */ /* 0x000fe200000101a1 */
[----:B------:R-:W-:Y:S01]  /*2aa0*/  FFMA.FTZ R126, R126, UR14, -R9 ;  /* 0x0000000e7e7e7c23 */ /* 0x000fe20008010809 */
[----:B------:R4:W-:Y:S01]  /*2ab0*/  MUFU.EX2 R20, R214 ;  /* 0x000000d600147308 */ /* 0x0009e20000000800 */
[----:B---3--:R-:W-:Y:S01]  /*2ac0*/  FFMA.FTZ R208, -R158, R158, 1 ;  /* 0x3f8000009ed07423 */ /* 0x008fe2000001019e */
[----:B------:R-:W-:Y:S01]  /*2ad0*/  FFMA.FTZ R158, R157, UR14, -R10 ;  /* 0x0000000e9d9e7c23 */ /* 0x000fe2000801080a */
[----:B------:R-:W-:Y:S01]  /*2ae0*/  FSEL R213, R219, -INF , P2 ;  /* 0xff800000dbd57808 */ /* 0x000fe20001000000 */
[----:B------:R-:W-:Y:S01]  /*2af0*/  FFMA.FTZ R162, -R162, R162, 1 ;  /* 0x3f800000a2a27423 */ /* 0x000fe200000101a2 */
[----:B------:R-:W-:Y:S01]  /*2b00*/  FMUL.FTZ R208, R208, R7 ;  /* 0x00000007d0d07220 */ /* 0x000fe20000410000 */
[----:B------:R-:W-:Y:S01]  /*2b10*/  FFMA.FTZ R176, -R176, R176, 1 ;  /* 0x3f800000b0b07423 */ /* 0x000fe200000101b0 */
[----:B------:R-:W3:Y:S01]  /*2b20*/  LDS.64 R6, [R22+0x1e260] ;  /* 0x01e2600016067984 */ /* 0x000ee20000000a00 */
[----:B------:R-:W-:Y:S01]  /*2b30*/  FFMA.FTZ R212, R213, UR14, -R8 ;  /* 0x0000000ed5d47c23 */ /* 0x000fe20008010808 */
[----:B----4-:R-:W-:Y:S01]  /*2b40*/  FSEL R214, R173, -INF , P2 ;  /* 0xff800000add67808 */ /* 0x010fe20001000000 */
[----:B------:R-:W4:Y:S01]  /*2b50*/  MUFU.EX2 R177, R177 ;  /* 0x000000b100b17308 */ /* 0x000f220000000800 */
[----:B------:R-:W-:-:S03]  /*2b60*/  FFMA.FTZ R219, -R219, R219, 1 ;  /* 0x3f800000dbdb7423 */ /* 0x000fc600000101db */
[----:B------:R-:W-:Y:S01]  /*2b70*/  FFMA.FTZ R214, R214, UR14, -R9 ;  /* 0x0000000ed6d67c23 */ /* 0x000fe20008010809 */
[----:B------:R-:W-:Y:S01]  /*2b80*/  FSEL R9, R221, -INF , P1 ;  /* 0xff800000dd097808 */ /* 0x000fe20000800000 */
[----:B-1----:R-:W-:Y:S01]  /*2b90*/  FADD.FTZ R213, R128, -R12 ;  /* 0x8000000c80d57221 */ /* 0x002fe20000010000 */
[----:B------:R-:W-:Y:S01]  /*2ba0*/  FSEL R128, R179, -INF , P1 ;  /* 0xff800000b3807808 */ /* 0x000fe20000800000 */
[----:B------:R1:W-:Y:S01]  /*2bb0*/  MUFU.EX2 R125, R210 ;  /* 0x000000d2007d7308 */ /* 0x0003e20000000800 */
[----:B------:R-:W-:Y:S01]  /*2bc0*/  FFMA.FTZ R221, -R221, R221, 1 ;  /* 0x3f800000dddd7423 */ /* 0x000fe200000101dd */
[----:B------:R-:W-:Y:S01]  /*2bd0*/  FFMA.FTZ R157, R9, UR14, -R10 ;  /* 0x0000000e099d7c23 */ /* 0x000fe2000801080a */
[----:B------:R-:W-:Y:S01]  /*2be0*/  FADD.FTZ R9, R130, -R12 ;  /* 0x8000000c82097221 */ /* 0x000fe20000010000 */
[--C-:B------:R-:W-:Y:S01]  /*2bf0*/  FADD.FTZ R130, R129, -R13.reuse ;  /* 0x8000000d81827221 */ /* 0x100fe20000010000 */
[----:B------:R-:W-:Y:S01]  /*2c00*/  FMUL.FTZ R213, R168, R213 ;  /* 0x000000d5a8d57220 */ /* 0x000fe20000410000 */
[----:B------:R-:W-:Y:S01]  /*2c10*/  FSEL R10, R220, -INF , P2 ;  /* 0xff800000dc0a7808 */ /* 0x000fe20001000000 */
[----:B------:R-:W-:Y:S01]  /*2c20*/  FMUL.FTZ R129, R14, R9 ;  /* 0x000000090e817220 */ /* 0x000fe20000410000 */
[----:B------:R-:W5:Y:S01]  /*2c30*/  MUFU.EX2 R178, R178 ;  /* 0x000000b200b27308 */ /* 0x000f620000000800 */
[----:B------:R-:W5:Y:S01]  /*2c40*/  LDS.64 R8, [R22+0x1e280] ;  /* 0x01e2800016087984 */ /* 0x000f620000000a00 */
[----:B-1----:R-:W-:Y:S01]  /*2c50*/  FFMA.FTZ R210, -R156, R156, 1 ;  /* 0x3f8000009cd27423 */ /* 0x002fe2000001019c */
[----:B------:R-:W-:Y:S01]  /*2c60*/  FADD.FTZ R156, R131, -R13 ;  /* 0x8000000d839c7221 */ /* 0x000fe20000010000 */
[--C-:B------:R-:W-:Y:S01]  /*2c70*/  FFMA.FTZ R131, R10, UR14, -R11.reuse ;  /* 0x0000000e0a837c23 */ /* 0x100fe2000801080b */
[----:B--2---:R-:W-:Y:S01]  /*2c80*/  FMUL.FTZ R130, R15, R130 ;  /* 0x000000820f827220 */ /* 0x004fe20000410000 */
[----:B------:R-:W-:Y:S01]  /*2c90*/  FMUL.FTZ R210, R210, R213 ;  /* 0x000000d5d2d27220 */ /* 0x000fe20000410000 */
[----:B------:R-:W-:Y:S01]  /*2ca0*/  FFMA.FTZ R213, -R159, R159, 1 ;  /* 0x3f8000009fd57423 */ /* 0x000fe2000001019f */
[----:B------:R1:W-:Y:S01]  /*2cb0*/  MUFU.EX2 R12, R212 ;  /* 0x000000d4000c7308 */ /* 0x0003e20000000800 */
[----:B------:R-:W-:Y:S01]  /*2cc0*/  FSEL R159, R222, -INF , P1 ;  /* 0xff800000de9f7808 */ /* 0x000fe20000800000 */
[----:B----4-:R-:W-:Y:S01]  /*2cd0*/  FMUL.FTZ R10, R177, R156 ;  /* 0x0000009cb10a7220 */ /* 0x010fe20000410000 */
[----:B------:R-:W-:Y:S01]  /*2ce0*/  FMUL.FTZ R213, R213, R130 ;  /* 0x00000082d5d57220 */ /* 0x000fe20000410000 */
[----:B------:R-:W-:Y:S01]  /*2cf0*/  FMUL.FTZ R160, R160, R129 ;  /* 0x00000081a0a07220 */ /* 0x000fe20000410000 */
[----:B------:R-:W-:Y:S01]  /*2d00*/  FFMA.FTZ R220, -R220, R220, 1 ;  /* 0x3f800000dcdc7423 */ /* 0x000fe200000101dc */
[----:B------:R-:W-:Y:S01]  /*2d10*/  FFMA.FTZ R156, R159, UR14, -R4 ;  /* 0x0000000e9f9c7c23 */ /* 0x000fe20008010804 */
[----:B------:R-:W-:Y:S01]  /*2d20*/  FMUL.FTZ R161, R161, R10 ;  /* 0x0000000aa1a17220 */ /* 0x000fe20000410000 */
[----:B------:R2:W-:Y:S01]  /*2d30*/  MUFU.EX2 R13, R120 ;  /* 0x00000078000d7308 */ /* 0x0005e20000000800 */
[----:B-1----:R-:W-:Y:S01]  /*2d40*/  FFMA.FTZ R212, R128, UR14, -R11 ;  /* 0x0000000e80d47c23 */ /* 0x002fe2000801080b */
[C---:B------:R-:W-:Y:S01]  /*2d50*/  FSEL R11, R180.reuse, -INF , P2 ;  /* 0xff800000b40b7808 */ /* 0x040fe20001000000 */
[----:B------:R-:W-:Y:S01]  /*2d60*/  FFMA.FTZ R180, -R180, R180, 1 ;  /* 0x3f800000b4b47423 */ /* 0x000fe200000101b4 */
[----:B------:R-:W-:Y:S01]  /*2d70*/  FSEL R128, R223, -INF , P1 ;  /* 0xff800000df807808 */ /* 0x000fe20000800000 */
[--C-:B---3--:R-:W-:Y:S01]  /*2d80*/  FADD.FTZ R225, R132, -R6.reuse ;  /* 0x8000000684e17221 */ /* 0x108fe20000010000 */
[----:B------:R-:W-:Y:S01]  /*2d90*/  FADD.FTZ R227, R134, -R6 ;  /* 0x8000000686e37221 */ /* 0x000fe20000010000 */
[----:B------:R-:W-:Y:S01]  /*2da0*/  FADD.FTZ R6, R135, -R7 ;  /* 0x8000000787067221 */ /* 0x000fe20000010000 */
[----:B------:R-:W-:Y:S01]  /*2db0*/  FFMA.FTZ R135, -R167, R167, 1 ;  /* 0x3f800000a7877423 */ /* 0x000fe200000101a7 */
[----:B--2---:R-:W-:Y:S01]  /*2dc0*/  FFMA.FTZ R120, R11, UR14, -R4 ;  /* 0x0000000e0b787c23 */ /* 0x004fe20008010804 */
[----:B------:R-:W-:Y:S01]  /*2dd0*/  FSEL R4, R181, -INF , P2 ;  /* 0xff800000b5047808 */ /* 0x000fe20001000000 */
[----:B------:R-:W1:Y:S01]  /*2de0*/  LDS.64 R10, [R22+0x1e2a0] ;  /* 0x01e2a000160a7984 */ /* 0x000e620000000a00 */
[----:B-----5:R-:W-:Y:S01]  /*2df0*/  FMUL.FTZ R225, R178, R225 ;  /* 0x000000e1b2e17220 */ /* 0x020fe20000410000 */
[--C-:B------:R-:W-:Y:S01]  /*2e00*/  FFMA.FTZ R159, R128, UR14, -R5.reuse ;  /* 0x0000000e809f7c23 */ /* 0x100fe20008010805 */
[----:B------:R-:W-:Y:S01]  /*2e10*/  FMUL.FTZ R6, R21, R6 ;  /* 0x0000000615067220 */ /* 0x000fe20000410000 */
[----:B------:R-:W-:Y:S01]  /*2e20*/  FFMA.FTZ R134, R4, UR14, -R5 ;  /* 0x0000000e04867c23 */ /* 0x000fe20008010805 */
[----:B------:R-:W-:Y:S01]  /*2e30*/  FADD.FTZ R4, R133, -R7 ;  /* 0x8000000785047221 */ /* 0x000fe20000010000 */
[----:B------:R-:W-:Y:S01]  /*2e40*/  FMUL.FTZ R133, R162, R225 ;  /* 0x000000e1a2857220 */ /* 0x000fe20000410000 */
[----:B------:R-:W-:Y:S01]  /*2e50*/  FFMA.FTZ R162, -R163, R163, 1 ;  /* 0x3f800000a3a27423 */ /* 0x000fe200000101a3 */
[----:B------:R-:W-:Y:S01]  /*2e60*/  FMUL.FTZ R135, R135, R6 ;  /* 0x0000000687877220 */ /* 0x000fe20000410000 */
[----:B------:R-:W-:Y:S01]  /*2e70*/  FMUL.FTZ R5, R211, R4 ;  /* 0x00000004d3057220 */ /* 0x000fe20000410000 */
[----:B------:R2:W-:Y:S01]  /*2e80*/  MUFU.EX2 R128, R158 ;  /* 0x0000009e00807308 */ /* 0x0005e20000000800 */
[----:B------:R-:W-:Y:S01]  /*2e90*/  FFMA.FTZ R132, -R166, R166, 1 ;  /* 0x3f800000a6847423 */ /* 0x000fe200000101a6 */
[----:B------:R-:W-:Y:S01]  /*2ea0*/  FFMA.FTZ R181, -R181, R181, 1 ;  /* 0x3f800000b5b57423 */ /* 0x000fe200000101b5 */
[----:B------:R-:W-:Y:S01]  /*2eb0*/  FMUL.FTZ R162, R162, R5 ;  /* 0x00000005a2a27220 */ /* 0x000fe20000410000 */
[--C-:B------:R-:W-:Y:S01]  /*2ec0*/  FADD.FTZ R7, R136, -R8.reuse ;  /* 0x8000000888077221 */ /* 0x100fe20000010000 */
[----:B------:R-:W3:Y:S01]  /*2ed0*/  LDS.64 R4, [R22+0x1e2c0] ;  /* 0x01e2c00016047984 */ /* 0x000ee20000000a00 */
[--C-:B------:R-:W-:Y:S01]  /*2ee0*/  FADD.FTZ R6, R137, -R9.reuse ;  /* 0x8000000989067221 */ /* 0x100fe20000010000 */
[----:B------:R-:W-:Y:S01]  /*2ef0*/  FFMA.FTZ R136, -R215, R215, 1 ;  /* 0x3f800000d7887423 */ /* 0x000fe200000101d7 */
[----:B------:R-:W-:Y:S01]  /*2f00*/  FMUL.FTZ R7, R20, R7 ;  /* 0x0000000714077220 */ /* 0x000fe20000410000 */
[----:B------:R-:W4:Y:S01]  /*2f10*/  MUFU.EX2 R124, R124 ;  /* 0x0000007c007c7308 */ /* 0x000f220000000800 */
[----:B--2---:R-:W-:Y:S01]  /*2f20*/  FMUL.FTZ R158, R125, R6 ;  /* 0x000000067d9e7220 */ /* 0x004fe20000410000 */
[----:B------:R-:W-:Y:S01]  /*2f30*/  FADD.FTZ R163, R138, -R8 ;  /* 0x800000088aa37221 */ /* 0x000fe20000010000 */
[----:B------:R-:W-:Y:S01]  /*2f40*/  FMUL.FTZ R136, R136, R7 ;  /* 0x0000000788887220 */ /* 0x000fe20000410000 */
[----:B------:R-:W-:Y:S01]  /*2f50*/  FADD.FTZ R166, R139, -R9 ;  /* 0x800000098ba67221 */ /* 0x000fe20000010000 */
[----:B------:R2:W5:Y:S01]  /*2f60*/  LDS.64 R6, [R22+0x1e2e0] ;  /* 0x01e2e00016067984 */ /* 0x0005620000000a00 */
[----:B------:R-:W-:Y:S01]  /*2f70*/  FFMA.FTZ R139, -R216, R216, 1 ;  /* 0x3f800000d88b7423 */ /* 0x000fe200000101d8 */
[----:B------:R-:W-:Y:S01]  /*2f80*/  FFMA.FTZ R137, -R217, R217, 1 ;  /* 0x3f800000d9897423 */ /* 0x000fe200000101d9 */
[----:B------:R-:W2:Y:S01]  /*2f90*/  MUFU.EX2 R127, R127 ;  /* 0x0000007f007f7308 */ /* 0x000ea20000000800 */
[----:B------:R-:W-:Y:S01]  /*2fa0*/  FFMA.FTZ R138, -R218, R218, 1 ;  /* 0x3f800000da8a7423 */ /* 0x000fe200000101da */
[----:B------:R-:W-:Y:S01]  /*2fb0*/  FMUL.FTZ R139, R139, R158 ;  /* 0x0000009e8b8b7220 */ /* 0x000fe20000410000 */
[----:B------:R-:W-:Y:S01]  /*2fc0*/  FFMA.FTZ R179, -R179, R179, 1 ;  /* 0x3f800000b3b37423 */ /* 0x000fe200000101b3 */
[----:B------:R-:W-:Y:S01]  /*2fd0*/  FFMA.FTZ R222, -R222, R222, 1 ;  /* 0x3f800000dede7423 */ /* 0x000fe200000101de */
[----:B------:R-:W-:Y:S01]  /*2fe0*/  FFMA.FTZ R223, -R223, R223, 1 ;  /* 0x3f800000dfdf7423 */ /* 0x000fe200000101df */
[----:B------:R-:W-:-:S02]  /*2ff0*/  F2FP.BF16.F32.PACK_AB R177, R177, R14 ;  /* 0x0000000eb1b1723e */ /* 0x000fc400000010ff */
[----:B------:R-:W3:Y:S01]  /*3000*/  MUFU.EX2 R126, R126 ;  /* 0x0000007e007e7308 */ /* 0x000ee20000000800 */
[----:B----4-:R-:W-:Y:S01]  /*3010*/  FMUL.FTZ R8, R124, R163 ;  /* 0x000000a37c087220 */ /* 0x010fe20000410000 */
[----:B------:R-:W-:Y:S01]  /*3020*/  F2FP.BF16.F32.PACK_AB R178, R211, R178 ;  /* 0x000000b2d3b2723e */ /* 0x000fe200000010ff */
[----:B-1----:R-:W-:Y:S01]  /*3030*/  FADD.FTZ R142, R142, -R10 ;  /* 0x8000000a8e8e7221 */ /* 0x002fe20000010000 */
[----:B------:R-:W-:Y:S01]  /*3040*/  FADD.FTZ R163, R143, -R11 ;  /* 0x8000000b8fa37221 */ /* 0x000fe20000010000 */
[----:B------:R-:W-:-:S03]  /*3050*/  FMUL.FTZ R137, R137, R8 ;  /* 0x0000000889897220 */ /* 0x000fc60000410000 */
[----:B------:R2:W-:Y:S01]  /*3060*/  MUFU.EX2 R130, R157 ;  /* 0x0000009d00827308 */ /* 0x0005e20000000800 */
[----:B------:R-:W-:Y:S01]  /*3070*/  FADD.FTZ R158, R141, -R11 ;  /* 0x8000000b8d9e7221 */ /* 0x000fe20000010000 */
[----:B------:R-:W-:Y:S01]  /*3080*/  FMUL.FTZ R11, R13, R142 ;  /* 0x0000008e0d0b7220 */ /* 0x000fe20000410000 */
[----:B------:R-:W-:Y:S01]  /*3090*/  FFMA.FTZ R143, -R175, R175, 1 ;  /* 0x3f800000af8f7423 */ /* 0x000fe200000101af */
[----:B------:R-:W-:-:S04]  /*30a0*/  FFMA.FTZ R141, -R173, R173, 1 ;  /* 0x3f800000ad8d7423 */ /* 0x000fc800000101ad */
[----:B------:R1:W4:Y:S01]  /*30b0*/  MUFU.EX2 R8, R120 ;  /* 0x0000007800087308 */ /* 0x0003220000000800 */
[----:B--2---:R-:W-:Y:S01]  /*30c0*/  FMUL.FTZ R157, R127, R166 ;  /* 0x000000a67f9d7220 */ /* 0x004fe20000410000 */
[----:B---3--:R-:W-:-:S03]  /*30d0*/  FADD.FTZ R142, R147, -R5 ;  /* 0x80000005938e7221 */ /* 0x008fc60000010000 */
[----:B------:R-:W-:Y:S01]  /*30e0*/  FMUL.FTZ R138, R138, R157 ;  /* 0x0000009d8a8a7220 */ /* 0x000fe20000410000 */
[----:B------:R-:W-:Y:S01]  /*30f0*/  FADD.FTZ R157, R140, -R10 ;  /* 0x8000000a8c9d7221 */ /* 0x000fe20000010000 */
[----:B------:R-:W-:Y:S01]  /*3100*/  FFMA.FTZ R140, -R174, R174, 1 ;  /* 0x3f800000ae8c7423 */ /* 0x000fe200000101ae */
[----:B------:R-:W2:Y:S01]  /*3110*/  MUFU.EX2 R131, R131 ;  /* 0x0000008300837308 */ /* 0x000ea20000000800 */
[----:B-1----:R-:W-:Y:S01]  /*3120*/  FMUL.FTZ R120, R126, R163 ;  /* 0x000000a37e787220 */ /* 0x002fe20000410000 */
[----:B------:R-:W-:Y:S01]  /*3130*/  FMUL.FTZ R22, R12, R157 ;  /* 0x0000009d0c167220 */ /* 0x000fe20000410000 */
[----:B------:R-:W-:Y:S01]  /*3140*/  FMUL.FTZ R140, R140, R11 ;  /* 0x0000000b8c8c7220 */ /* 0x000fe20000410000 */
[----:B------:R-:W-:Y:S01]  /*3150*/  FADD.FTZ R157, R144, -R4 ;  /* 0x80000004909d7221 */ /* 0x000fe20000010000 */
[----:B------:R-:W-:Y:S01]  /*3160*/  FMUL.FTZ R143, R143, R120 ;  /* 0x000000788f8f7220 */ /* 0x000fe20000410000 */
[----:B------:R-:W-:Y:S01]  /*3170*/  FADD.FTZ R120, R145, -R5 ;  /* 0x8000000591787221 */ /* 0x000fe20000010000 */
[----:B-----5:R-:W-:Y:S01]  /*3180*/  FADD.FTZ R147, R148, -R6 ;  /* 0x8000000694937221 */ /* 0x020fe20000010000 */
[----:B------:R-:W1:Y:S01]  /*3190*/  MUFU.EX2 R182, R182 ;  /* 0x000000b600b67308 */ /* 0x000e620000000800 */
[----:B------:R-:W-:Y:S01]  /*31a0*/  FMUL.FTZ R157, R128, R157 ;  /* 0x0000009d809d7220 */ /* 0x000fe20000410000 */
[----:B------:R-:W-:Y:S01]  /*31b0*/  FADD.FTZ R163, R146, -R4 ;  /* 0x8000000492a37221 */ /* 0x000fe20000010000 */
[----:B----4-:R-:W-:Y:S01]  /*31c0*/  FMUL.FTZ R147, R8, R147 ;  /* 0x0000009308937220 */ /* 0x010fe20000410000 */
[----:B------:R-:W-:Y:S01]  /*31d0*/  FMUL.FTZ R22, R219, R22 ;  /* 0x00000016db167220 */ /* 0x000fe20000410000 */
[----:B------:R-:W-:Y:S01]  /*31e0*/  FMUL.FTZ R144, R176, R157 ;  /* 0x0000009db0907220 */ /* 0x000fe20000410000 */
[----:B------:R-:W-:Y:S01]  /*31f0*/  FADD.FTZ R157, R150, -R6 ;  /* 0x80000006969d7221 */ /* 0x000fe20000010000 */
[--C-:B------:R-:W-:Y:S01]  /*3200*/  FADD.FTZ R6, R149, -R7.reuse ;  /* 0x8000000795067221 */ /* 0x100fe20000010000 */
[----:B------:R-:W3:Y:S01]  /*3210*/  MUFU.EX2 R129, R214 ;  /* 0x000000d600817308 */ /* 0x000ee20000000800 */
[----:B--2---:R-:W-:Y:S01]  /*3220*/  FMUL.FTZ R145, R131, R120 ;  /* 0x0000007883917220 */ /* 0x004fe20000410000 */
[----:B------:R-:W-:Y:S01]  /*3230*/  FADD.FTZ R120, R151, -R7 ;  /* 0x8000000797787221 */ /* 0x000fe20000010000 */
[----:B------:R-:W-:-:S02]  /*3240*/  IMAD.U32 R7, RZ, RZ, UR6 ;  /* 0x00000006ff077e24 */ /* 0x000fc4000f8e00ff */
[----:B------:R-:W-:Y:S01]  /*3250*/  FMUL.FTZ R4, R130, R163 ;  /* 0x000000a382047220 */ /* 0x000fe20000410000 */
[----:B------:R-:W-:Y:S01]  /*3260*/  FMUL.FTZ R145, R220, R145 ;  /* 0x00000091dc917220 */ /* 0x000fe20000410000 */
[----:B------:R-:W-:Y:S01]  /*3270*/  FMUL.FTZ R146, R180, R147 ;  /* 0x00000093b4927220 */ /* 0x000fe20000410000 */
[----:B------:R-:W-:Y:S01]  /*3280*/  F2FP.BF16.F32.PACK_AB R148, R139, R136 ;  /* 0x000000888b94723e */ /* 0x000fe200000010ff */
[----:B------:R-:W2:Y:S01]  /*3290*/  MUFU.EX2 R11, R134 ;  /* 0x00000086000b7308 */ /* 0x000ea20000000800 */
[----:B-1----:R-:W-:Y:S01]  /*32a0*/  FMUL.FTZ R227, R182, R227 ;  /* 0x000000e3b6e37220 */ /* 0x002fe20000410000 */
[----:B------:R-:W-:Y:S01]  /*32b0*/  LEA R7, R7, R0, 0xd ;  /* 0x0000000007077211 */ /* 0x000fe200078e68ff */
[----:B------:R-:W-:Y:S01]  /*32c0*/  FMUL.FTZ R4, R221, R4 ;  /* 0x00000004dd047220 */ /* 0x000fe20000410000 */
[----:B------:R-:W-:Y:S01]  /*32d0*/  F2FP.BF16.F32.PACK_AB R149, R138, R137 ;  /* 0x000000898a95723e */ /* 0x000fe200000010ff */
[----:B------:R-:W-:Y:S01]  /*32e0*/  FMUL.FTZ R132, R132, R227 ;  /* 0x000000e384847220 */ /* 0x000fe20000410000 */
[----:B------:R-:W-:Y:S01]  /*32f0*/  F2FP.BF16.F32.PACK_AB R151, R143, R140 ;  /* 0x0000008c8f97723e */ /* 0x000fe200000010ff */
[----:B------:R-:W-:Y:S01]  /*3300*/  IMAD R7, R7, 0x2, R18 ;  /* 0x0000000207077824 */ /* 0x000fe200078e0212 */
[----:B------:R-:W1:Y:S01]  /*3310*/  MUFU.EX2 R9, R212 ;  /* 0x000000d400097308 */ /* 0x000e620000000800 */
[----:B---3--:R-:W-:Y:S01]  /*3320*/  FMUL.FTZ R158, R129, R158 ;  /* 0x0000009e819e7220 */ /* 0x008fe20000410000 */
[----:B------:R-:W-:-:S02]  /*3330*/  F2FP.BF16.F32.PACK_AB R144, R145, R144 ;  /* 0x000000909190723e */ /* 0x000fc400000010ff */
[----:B------:R-:W-:Y:S01]  /*3340*/  F2FP.BF16.F32.PACK_AB R176, R15, R168 ;  /* 0x000000a80fb0723e */ /* 0x000fe200000010ff */
[----:B------:R-:W-:Y:S01]  /*3350*/  FMUL.FTZ R141, R141, R158 ;  /* 0x0000009e8d8d7220 */ /* 0x000fe20000410000 */
[----:B------:R-:W-:Y:S02]  /*3360*/  F2FP.BF16.F32.PACK_AB R158, R154, R155 ;  /* 0x0000009b9a9e723e */ /* 0x000fe400000010ff */
[----:B------:R3:W4:Y:S01]  /*3370*/  MUFU.EX2 R10, R156 ;  /* 0x0000009c000a7308 */ /* 0x0007220000000800 */
[----:B--2---:R-:W-:Y:S01]  /*3380*/  FMUL.FTZ R6, R11, R6 ;  /* 0x000000060b067220 */ /* 0x004fe20000410000 */
[----:B------:R-:W-:Y:S02]  /*3390*/  F2FP.BF16.F32.PACK_AB R154, R162, R133 ;  /* 0x00000085a29a723e */ /* 0x000fe400000010ff */
[----:B------:R-:W-:Y:S01]  /*33a0*/  F2FP.BF16.F32.PACK_AB R155, R135, R132 ;  /* 0x00000084879b723e */ /* 0x000fe200000010ff */
[----:B------:R-:W-:Y:S01]  /*33b0*/  FMUL.FTZ R181, R181, R6 ;  /* 0x00000006b5b57220 */ /* 0x000fe20000410000 */
[----:B------:R-:W-:-:S02]  /*33c0*/  F2FP.BF16.F32.PACK_AB R150, R141, R22 ;  /* 0x000000168d96723e */ /* 0x000fc400000010ff */
[----:B------:R2:W5:Y:S01]  /*33d0*/  MUFU.EX2 R5, R159 ;  /* 0x0000009f00057308 */ /* 0x0005620000000800 */
[----:B-1----:R-:W-:Y:S01]  /*33e0*/  FMUL.FTZ R142, R9, R142 ;  /* 0x0000008e098e7220 */ /* 0x002fe20000410000 */
[----:B---3--:R-:W-:Y:S02]  /*33f0*/  F2FP.BF16.F32.PACK_AB R156, R152, R121 ;  /* 0x00000079989c723e */ /* 0x008fe400000010ff */
[----:B------:R-:W-:Y:S01]  /*3400*/  F2FP.BF16.F32.PACK_AB R152, R213, R210 ;  /* 0x000000d2d598723e */ /* 0x000fe200000010ff */
[----:B------:R-:W-:Y:S01]  /*3410*/  FMUL.FTZ R179, R179, R142 ;  /* 0x0000008eb3b37220 */ /* 0x000fe20000410000 */
[----:B------:R-:W-:Y:S02]  /*3420*/  F2FP.BF16.F32.PACK_AB R146, R181, R146 ;  /* 0x00000092b592723e */ /* 0x000fe400000010ff */
[----:B------:R-:W-:Y:S01]  /*3430*/  F2FP.BF16.F32.PACK_AB R121, R171, R170 ;  /* 0x000000aaab79723e */ /* 0x000fe200000010ff */
[----:B----4-:R-:W-:Y:S01]  /*3440*/  FMUL.FTZ R157, R10, R157 ;  /* 0x0000009d0a9d7220 */ /* 0x010fe20000410000 */
[----:B--2---:R-:W-:-:S02]  /*3450*/  F2FP.BF16.F32.PACK_AB R159, R208, R153 ;  /* 0x00000099d09f723e */ /* 0x004fc400000010ff */
[----:B------:R-:W-:Y:S01]  /*3460*/  F2FP.BF16.F32.PACK_AB R153, R161, R160 ;  /* 0x000000a0a199723e */ /* 0x000fe200000010ff */
[----:B------:R-:W-:Y:S01]  /*3470*/  FMUL.FTZ R147, R222, R157 ;  /* 0x0000009dde937220 */ /* 0x000fe20000410000 */
[----:B------:R-:W-:Y:S02]  /*3480*/  F2FP.BF16.F32.PACK_AB R157, R122, R123 ;  /* 0x0000007b7a9d723e */ /* 0x000fe400000010ff */
[----:B------:R-:W-:Y:S01]  /*3490*/  F2FP.BF16.F32.PACK_AB R145, R179, R4 ;  /* 0x00000004b391723e */ /* 0x000fe200000010ff */
[----:B-----5:R-:W-:Y:S01]  /*34a0*/  FMUL.FTZ R120, R5, R120 ;  /* 0x0000007805787220 */ /* 0x020fe20000410000 */
[----:B------:R-:W-:Y:S01]  /*34b0*/  F2FP.BF16.F32.PACK_AB R122, R165, R164 ;  /* 0x000000a4a57a723e */ /* 0x000fe200000010ff */
[----:B------:R1:W-:Y:S01]  /*34c0*/  STSM.16.MT88.4 [R7+0x1e800], R156 ;  /* 0x01e8009c07007844 */ /* 0x0003e20000004200 */
[----:B------:R-:W-:Y:S01]  /*34d0*/  F2FP.BF16.F32.PACK_AB R123, R172, R169 ;  /* 0x000000a9ac7b723e */ /* 0x000fe200000010ff */
[----:B------:R-:W-:Y:S01]  /*34e0*/  FMUL.FTZ R6, R223, R120 ;  /* 0x00000078df067220 */ /* 0x000fe20000410000 */
[----:B------:R-:W-:Y:S01]  /*34f0*/  F2FP.BF16.F32.PACK_AB R120, R183, R224 ;  /* 0x000000e0b778723e */ /* 0x000fe200000010ff */
[----:B------:R1:W-:Y:S01]  /*3500*/  STSM.16.MT88.4 [R7+0x1f000], R152 ;  /* 0x01f0009807007844 */ /* 0x0003e20000004200 */
[----:B------:R-:W-:Y:S01]  /*3510*/  F2FP.BF16.F32.PACK_AB R179, R21, R182 ;  /* 0x000000b615b3723e */ /* 0x000fe200000010ff */
[----:B------:R-:W-:Y:S01]  /*3520*/  IMAD R4, R209, 0x1000, R18 ;  /* 0x00001000d1047824 */ /* 0x000fe200078e0212 */
[----:B------:R-:W-:Y:S01]  /*3530*/  F2FP.BF16.F32.PACK_AB R147, R6, R147 ;  /* 0x000000930693723e */ /* 0x000fe200000010ff */
[----:B------:R1:W-:Y:S01]  /*3540*/  STSM.16.MT88.4 [R7+0x1f800], R148 ;  /* 0x01f8009407007844 */ /* 0x0003e20000004200 */
[----:B------:R-:W-:-:S02]  /*3550*/  F2FP.BF16.F32.PACK_AB R128, R131, R128 ;  /* 0x000000808380723e */ /* 0x000fc400000010ff */
[----:B------:R-:W-:Y:S01]  /*3560*/  F2FP.BF16.F32.PACK_AB R131, R5, R10 ;  /* 0x0000000a0583723e */ /* 0x000fe200000010ff */
[----:B------:R1:W-:Y:S01]  /*3570*/  STSM.16.MT88.4 [R7+0x20000], R144 ;  /* 0x0200009007007844 */ /* 0x0003e20000004200 */
[----:B------:R-:W-:Y:S01]  /*3580*/  WARPGROUP.ARRIVE ;  /* 0x00000000000079c5 */ /* 0x000fe20000000000 */
[----:B------:R-:W-:-:S05]  /*3590*/  R2UR UR15, R4 ;  /* 0x00000000040f72ca */ /* 0x000fca00000e0000 */
[----:B------:R-:W-:Y:S01]  /*35a0*/  HGMMA.64x96x16.F32.BF16 R24, R120, gdesc[UR16].tnspB, R24, gsb0 ;  /* 0x4160001078187df0 */ /* 0x000fe20008001818 */
[----:B------:R-:W-:Y:S01]  /*35b0*/  UMOV UR18, UR12 ;  /* 0x0000000c00127c82 */ /* 0x000fe20008000000 */
[----:B------:R-:W-:Y:S01]  /*35c0*/  UMOV UR19, 0x80000020 ;  /* 0x8000002000137882 */ /* 0x000fe20000000000 */
[----:B------:R-:W-:-:S05]  /*35d0*/  UIADD3 UR12, UR10, 0x80, URZ ;  /* 0x000000800a0c7890 */ /* 0x000fca000fffe03f */
        /* <DEDUP_REMOVED lines=10> */
[----:B------:R-:W-:-:S02]  /*3680*/  F2FP.BF16.F32.PACK_AB R129, R9, R130 ;  /* 0x000000820981723e */ /* 0x000fc400000010ff */
[----:B------:R-:W-:Y:S02]  /*3690*/  F2FP.BF16.F32.PACK_AB R130, R11, R8 ;  /* 0x000000080b82723e */ /* 0x000fe400000010ff */
        /* <DEDUP_REMOVED lines=26> */
[----:B--2---:R-:W2:Y:S02]  /*3840*/  FENCE.VIEW.ASYNC.S ;  /* 0x00000000000073c6 */ /* 0x004ea40000000000 */
[----:B--2---:R-:W-:Y:S06]  /*3850*/  BAR.SYNC.DEFER_BLOCKING 0x9, 0x100 ;  /* 0x0244000000007b1d */ /* 0x004fec0000010000 */
        /* <DEDUP_REMOVED lines=146> */
[----:B-1----:R-:W-:Y:S05]  /*4180*/  @!P0 BRA `(.L_x_254) ;  /* 0x0000000000048947 */ /* 0x002fea0003800000 */
[----:B------:R-:W-:Y:S01]  /*4190*/  BPT.TRAP 0x1 ;  /* 0x000000040000795c */ /* 0x000fe20000300000 */
.L_x_254:
[----:B------:R-:W-:Y:S01]  /*41a0*/  UIADD3 UR10, UR8, 0x26840, URZ ;  /* 0x00026840080a7890 */ /* 0x000fe2000fffe03f */
[----:B------:R-:W-:Y:S01]  /*41b0*/  VIADD R6, R2, 0x9 ;  /* 0x0000000902067836 */ /* 0x000fe20000000000 */
[----:B------:R-:W-:Y:S01]  /*41c0*/  ULOP3.LUT UR12, UR9, 0x1000000, URZ, 0xfc, !UPT ;  /* 0x01000000090c7892 */ /* 0x000fe2000f8efc3f */
[----:B------:R-:W-:Y:S01]  /*41d0*/  IMAD R5, R16, 0xc00, R23 ;  /* 0x00000c0010057824 */ /* 0x000fe200078e0217 */
[----:B------:R-:W-:Y:S01]  /*41e0*/  UPRMT UR10, URZ, 0x654, UR10 ;  /* 0x000006543f0a7896 */ /* 0x000fe2000800000a */
[----:B------:R-:W-:Y:S01]  /*41f0*/  VIADD R4, R2, 0xc ;  /* 0x0000000c02047836 */ /* 0x000fe20000000000 */
[----:B------:R-:W-:Y:S01]  /*4200*/  UIMAD UR12, UR6, 0x300, UR12 ;  /* 0x00000300060c78a4 */ /* 0x000fe2000f8e020c */
[----:B------:R-:W-:Y:S01]  /*4210*/  IMAD R5, R5, 0x4, R18 ;  /* 0x0000000405057824 */ /* 0x000fe200078e0212 */
[----:B------:R-:W-:-:S05]  /*4220*/  UMOV UR19, 0x80000020 ;  /* 0x8000002000137882 */ /* 0x000fca0000000000 */
        /* <DEDUP_REMOVED lines=39> */
.L_x_255:
        /* <DEDUP_REMOVED lines=12> */
[----:B-1----:R-:W-:Y:S02]  /*4560*/  IMAD.MOV.U32 R4, RZ, RZ, R40 ;  /* 0x000000ffff047224 */ /* 0x002fe400078e0028 */
[----:B------:R-:W-:Y:S02]  /*4570*/  IMAD.MOV.U32 R5, RZ, RZ, R41 ;  /* 0x000000ffff057224 */ /* 0x000fe400078e0029 */
[----:B------:R-:W-:Y:S02]  /*4580*/  IMAD.MOV.U32 R6, RZ, RZ, R42 ;  /* 0x000000ffff067224 */ /* 0x000fe400078e002a */
[----:B------:R-:W-:-:S07]  /*4590*/  IMAD.MOV.U32 R7, RZ, RZ, R43 ;  /* 0x000000ffff077224 */ /* 0x000fce00078e002b */
.L_x_245:
[----:B------:R-:W2:Y:S01]  /*45a0*/  S2UR UR8, SR_CTAID.Y ;  /* 0x00000000000879c3 */ /* 0x000ea20000002600 */
[----:B------:R-:W-:Y:S01]  /*45b0*/  ULDC UR4, c[0x0][0x850] ;  /* 0x0002140000047ab9 */ /* 0x000fe20000000800 */
[----:B------:R-:W3:Y:S01]  /*45c0*/  S2R R0, SR_TID.X ;  /* 0x0000000000007919 */ /* 0x000ee20000002100 */
[----:B------:R-:W-:Y:S01]  /*45d0*/  UISETP.NE.AND UP0, UPT, UR4, 0x1, UPT ;  /* 0x000000010400788c */ /* 0x000fe2000bf05270 */
[----:B------:R-:W-:Y:S01]  /*45e0*/  IMAD R23, R16, 0x1800, R23 ;  /* 0x0000180010177824 */ /* 0x000fe200078e0217 */
[----:B------:R-:W-:Y:S01]  /*45f0*/  ULDC.64 UR12, c[0x0][0x818] ;  /* 0x00020600000c7ab9 */ /* 0x000fe20000000a00 */
[----:B------:R-:W-:Y:S01]  /*4600*/  ULDC.64 UR14, c[0x0][0x848] ;  /* 0x00021200000e7ab9 */ /* 0x000fe20000000a00 */
[----:B------:R-:W-:Y:S01]  /*4610*/  BSSY B0, `(.L_x_257) ;  /* 0x0000078000007945 */ /* 0x000fe20003800000 */
[----:B------:R-:W4:Y:S01]  /*4620*/  S2UR UR6, SR_CTAID.X ;  /* 0x00000000000679c3 */ /* 0x000f220000002500 */
[----:B------:R-:W-:-:S07]  /*4630*/  IMAD R23, R23, 0x4, R18 ;  /* 0x0000000417177824 */ /* 0x000fce00078e0212 */
[----:B------:R-:W-:Y:S06]  /*4640*/  BAR.SYNC.DEFER_BLOCKING 0x1, 0x100 ;  /* 0x0044000000007b1d */ /* 0x000fec0000010000 */
[----:B------:R-:W-:Y:S02]  /*4650*/  @UP0 ULDC UR4, c[0x0][0x854] ;  /* 0x0002150000040ab9 */ /* 0x000fe40000000800 */
[----:B------:R-:W5:Y:S01]  /*4660*/  S2UR UR16, SR_CTAID.Z ;  /* 0x00000000001079c3 */ /* 0x000f620000002700 */
[----:B------:R-:W-:Y:S01]  /*4670*/  @UP0 ULDC UR7, c[0x0][0x858] ;  /* 0x0002160000070ab9 */ /* 0x000fe20000000800 */
[----:B--2---:R-:W-:-:S04]  /*4680*/  UIMAD.WIDE.U32 UR4, UR8, UR4, URZ ;  /* 0x00000004080472a5 */ /* 0x004fc8000f8e003f */
[----:B------:R-:W-:Y:S02]  /*4690*/  @UP0 USHF.R.U32.HI UR8, URZ, UR7, UR5 ;  /* 0x000000073f080299 */ /* 0x000fe40008011605 */
[----:B----4-:R-:W-:Y:S02]  /*46a0*/  UIMAD UR6, UR6, 0x3000, URZ ;  /* 0x00003000060678a4 */ /* 0x010fe4000f8e023f */
[----:B------:R-:W-:Y:S01]  /*46b0*/  USHF.R.S32.HI UR9, URZ, 0x1f, UR8 ;  /* 0x0000001f3f097899 */ /* 0x000fe20008011408 */
[----:B------:R2:W-:Y:S01]  /*46c0*/  STS.128 [R23], R24 ;  /* 0x0000001817007388 */ /* 0x0005e20000000c00 */
[----:B------:R-:W-:Y:S01]  /*46d0*/  USHF.R.S32.HI UR7, URZ, 0x1f, UR6 ;  /* 0x0000001f3f077899 */ /* 0x000fe20008011406 */
[----:B---3--:R-:W-:Y:S01]  /*46e0*/  ISETP.NE.AND P1, PT, R0, 0x80, PT ;  /* 0x000000800000780c */ /* 0x008fe20003f25270 */
[----:B------:R-:W-:Y:S01]  /*46f0*/  UIMAD UR10, UR9, UR12, URZ ;  /* 0x0000000c090a72a4 */ /* 0x000fe2000f8e023f */
[----:B------:R2:W-:Y:S01]  /*4700*/  STS.128 [R23+0x800], R28 ;  /* 0x0008001c17007388 */ /* 0x0005e20000000c00 */
[----:B------:R-:W-:-:S02]  /*4710*/  UIMAD.WIDE.U32 UR4, UR8, UR12, UR6 ;  /* 0x0000000c080472a5 */ /* 0x000fc4000f8e0006 */
[----:B------:R-:W-:Y:S01]  /*4720*/  UIMAD UR10, UR8, UR13, UR10 ;  /* 0x0000000d080a72a4 */ /* 0x000fe2000f8e020a */
[----:B------:R2:W-:Y:S02]  /*4730*/  STS.128 [R23+0x1000], R32 ;  /* 0x0010002017007388 */ /* 0x0005e40000000c00 */
[----:B------:R-:W-:Y:S01]  /*4740*/  ULDC.64 UR12, c[0x0][0x840] ;  /* 0x00021000000c7ab9 */ /* 0x000fe20000000a00 */
[----:B------:R-:W-:Y:S01]  /*4750*/  UIADD3 UR5, UR5, UR10, URZ ;  /* 0x0000000a05057290 */ /* 0x000fe2000fffe03f */
[----:B------:R2:W-:Y:S01]  /*4760*/  STS.128 [R23+0x1800], R36 ;  /* 0x0018002417007388 */ /* 0x0005e20000000c00 */
[----:B------:R-:W-:Y:S02]  /*4770*/  UIMAD UR9, UR9, UR12, URZ ;  /* 0x0000000c090972a4 */ /* 0x000fe4000f8e023f */
[----:B------:R-:W-:Y:S01]  /*4780*/  UIMAD.WIDE.U32 UR6, UR8, UR12, UR6 ;  /* 0x0000000c080672a5 */ /* 0x000fe2000f8e0006 */
[----:B------:R2:W-:Y:S01]  /*4790*/  STS.128 [R23+0x2000], R4 ;  /* 0x0020000417007388 */ /* 0x0005e20000000c00 */
[----:B------:R-:W-:-:S02]  /*47a0*/  UIMAD UR11, UR8, UR13, UR9 ;  /* 0x0000000d080b72a4 */ /* 0x000fc4000f8e0209 */
[----:B-----5:R-:W-:Y:S01]  /*47b0*/  USHF.R.S32.HI UR8, URZ, 0x1f, UR16 ;  /* 0x0000001f3f087899 */ /* 0x020fe20008011410 */
[----:B------:R2:W-:Y:S01]  /*47c0*/  STS.128 [R23+0x2800], R44 ;  /* 0x0028002c17007388 */ /* 0x0005e20000000c00 */
[----:B------:R-:W-:Y:S01]  /*47d0*/  ULDC.64 UR12, c[0x0][0x820] ;  /* 0x00020800000c7ab9 */ /* 0x000fe20000000a00 */
[----:B------:R-:W-:Y:S02]  /*47e0*/  UIADD3 UR7, UR7, UR11, URZ ;  /* 0x0000000b07077290 */ /* 0x000fe4000fffe03f */
[----:B------:R2:W-:Y:S01]  /*47f0*/  STS.128 [R23+0x3000], R48 ;  /* 0x0030003017007388 */ /* 0x0005e20000000c00 */
[----:B------:R-:W-:Y:S02]  /*4800*/  UIMAD UR9, UR8, UR12, URZ ;  /* 0x0000000c080972a4 */ /* 0x000fe4000f8e023f */
[----:B------:R-:W-:Y:S01]  /*4810*/  UIMAD UR10, UR8, UR14, URZ ;  /* 0x0000000e080a72a4 */ /* 0x000fe2000f8e023f */
[----:B------:R2:W-:Y:S01]  /*4820*/  STS.128 [R23+0x3800], R52 ;  /* 0x0038003417007388 */ /* 0x0005e20000000c00 */
[----:B------:R-:W-:-:S02]  /*4830*/  UIMAD UR8, UR16, UR13, UR9 ;  /* 0x0000000d100872a4 */ /* 0x000fc4000f8e0209 */
[----:B------:R-:W-:Y:S01]  /*4840*/  UIMAD.WIDE.U32 UR4, UR16, UR12, UR4 ;  /* 0x0000000c100472a5 */ /* 0x000fe2000f8e0004 */
[----:B------:R2:W-:Y:S01]  /*4850*/  STS.128 [R23+0x4000], R56 ;  /* 0x0040003817007388 */ /* 0x0005e20000000c00 */
[----:B------:R-:W-:Y:S01]  /*4860*/  UIMAD UR10, UR16, UR15, UR10 ;  /* 0x0000000f100a72a4 */ /* 0x000fe2000f8e020a */
[----:B------:R-:W-:Y:S02]  /*4870*/  ULDC.64 UR12, c[0x0][0x800] ;  /* 0x00020000000c7ab9 */ /* 0x000fe40000000a00 */
[----:B------:R2:W-:Y:S01]  /*4880*/  STS.128 [R23+0x4800], R60 ;  /* 0x0048003c17007388 */ /* 0x0005e20000000c00 */
[----:B------:R-:W-:Y:S02]  /*4890*/  UIMAD.WIDE.U32 UR6, UR16, UR14, UR6 ;  /* 0x0000000e100672a5 */ /* 0x000fe4000f8e0006 */
[----:B------:R-:W-:Y:S01]  /*48a0*/  UIADD3 UR8, UR5, UR8, URZ ;  /* 0x0000000805087290 */ /* 0x000fe2000fffe03f */
[----:B------:R2:W-:Y:S01]  /*48b0*/  STS.128 [R23+0x5000], R64 ;  /* 0x0050004017007388 */ /* 0x0005e20000000c00 */
[----:B------:R-:W-:Y:S01]  /*48c0*/  ULEA UR12, UP0, UR4, UR12, 0x2 ;  /* 0x0000000c040c7291 */ /* 0x000fe2000f80103f */
[----:B------:R-:W-:-:S02]  /*48d0*/  ULDC.64 UR14, c[0x0][0x828] ;  /* 0x00020a00000e7ab9 */ /* 0x000fc40000000a00 */
[----:B------:R2:W-:Y:S01]  /*48e0*/  STS.128 [R23+0x5800], R68 ;  /* 0x0058004417007388 */ /* 0x0005e20000000c00 */
[----:B------:R-:W-:Y:S02]  /*48f0*/  UIADD3 UR5, UR7, UR10, URZ ;  /* 0x0000000a07057290 */ /* 0x000fe4000fffe03f */
[----:B------:R-:W-:Y:S01]  /*4900*/  ULEA UR14, UP1, UR6, UR14, 0x2 ;  /* 0x0000000e060e7291 */ /* 0x000fe2000f82103f */
[----:B------:R-:W-:Y:S01]  /*4910*/  @!PT LDS RZ, [RZ] ;  /* 0x00000000fffff984 */ /* 0x000fe20000000800 */
[----:B------:R-:W-:Y:S01]  /*4920*/  @!PT LDS RZ, [RZ] ;  /* 0x00000000fffff984 */ /* 0x000fe20000000800 */
[----:B------:R-:W-:Y:S01]  /*4930*/  @!PT LDS RZ, [RZ] ;  /* 0x00000000fffff984 */ /* 0x000fe20000000800 */
[----:B------:R-:W-:Y:S01]  /*4940*/  @!PT LDS RZ, [RZ] ;  /* 0x00000000fffff984 */ /* 0x000fe20000000800 */
[----:B------:R3:W-:Y:S06]  /*4950*/  MEMBAR.ALL.CTA ;  /* 0x0000000000007992 */ /* 0x0007ec0000008000 */
[----:B---3--:R-:W3:Y:S01]  /*4960*/  FENCE.VIEW.ASYNC.S ;  /* 0x00000000000073c6 */ /* 0x008ee20000000000 */
[----:B------:R-:W-:-:S02]  /*4970*/  ULEA.HI.X UR13, UR4, UR13, UR8, 0x2, UP0 ;  /* 0x0000000d040d7291 */ /* 0x000fc400080f1408 */
[----:B------:R-:W-:Y:S01]  /*4980*/  ULEA.HI.X UR5, UR6, UR15, UR5, 0x2, UP1 ;  /* 0x0000000f06057291 */ /* 0x000fe200088f1405 */
        /* <DEDUP_REMOVED lines=49> */
[----:B---3--:R-:W-:Y:S06]  /*4ca0*/  BAR.SYNC.DEFER_BLOCKING 0x1, 0x100 ;  /* 0x0044000000007b1d */ /* 0x008fec0000010000 */
[----:B--2---:R-:W-:Y:S05]  /*4cb0*/  @P1 BRA `(.L_x_258) ;  /* 0x0000000000341947 */ /* 0x004fea0003800000 */
[----:B------:R-:W-:Y:S01]  /*4cc0*/  R2UR UR6, R18 ;  /* 0x00000000120672ca */ /* 0x000fe200000e0000 */
[----:B------:R-:W-:Y:S01]  /*4cd0*/  UMOV UR7, 0xc00 ;  /* 0x00000c0000077882 */ /* 0x000fe20000000000 */
[----:B------:R-:W-:Y:S01]  /*4ce0*/  PLOP3.LUT P0, PT, PT, PT, PT, 0x80, 0x0 ;  /* 0x000000000000781c */ /* 0x000fe20003f0f070 */
[----:B------:R-:W-:Y:S01]  /*4cf0*/  UMOV UR8, 0x0 ;  /* 0x0000000000087882 */ /* 0x000fe20000000000 */
[----:B------:R-:W-:Y:S01]  /*4d00*/  UMOV UR9, 0x14f00000 ;  /* 0x14f0000000097882 */ /* 0x000fe20000000000 */
[----:B------:R-:W-:-:S10]  /*4d10*/  UMOV UR4, UR14 ;  /* 0x0000000e00047c82 */ /* 0x000fd40008000000 */
.L_x_259:
[----:B------:R-:W-:Y:S01]  /*4d20*/  @P0 ELECT P2, URZ, PT ;  /* 0x00000000003f082f */ /* 0x000fe20003840000 */
[----:B------:R2:W-:-:S12]  /*4d30*/  UBLKRED.G.S.ADD.F32.RN [UR4], [UR6], UR7, desc[UR8] ;  /* 0x00000804060073bb */ /* 0x0005d800080a1407 */
[----:B------:R-:W-:Y:S02]  /*4d40*/  @P2 PLOP3.LUT P0, PT, P2, PT, PT, 0x8, 0x0 ;  /* 0x000000000000281c */ /* 0x000fe4000170e170 */
[----:B------:R-:W-:-:S11]  /*4d50*/  PLOP3.LUT P2, PT, PT, PT, PT, 0x8, 0x0 ;  /* 0x000000000000781c */ /* 0x000fd60003f4e170 */
[----:B--2---:R-:W-:Y:S05]  /*4d60*/  @P0 BRA.U.ANY `(.L_x_259) ;  /* 0xfffffffd00ec0947 */ /* 0x004fea000393ffff */
[----:B------:R0:W-:Y:S01]  /*4d70*/  UTMACMDFLUSH ;  /* 0x00000000000079b7 */ /* 0x0001e20000000000 */
[----:B------:R-:W-:-:S04]  /*4d80*/  DEPBAR.LE SB0, 0x0 ;  /* 0x000080000000791a */ /* 0x000fc80000000000 */
.L_x_258:
[----:B------:R-:W-:Y:S05]  /*4d90*/  BSYNC B0 ;  /* 0x0000000000007941 */ /* 0x000fea0003800000 */
.L_x_257:
[----:B------:R-:W-:Y:S06]  /*4da0*/  BAR.SYNC.DEFER_BLOCKING 0x1, 0x100 ;  /* 0x0044000000007b1d */ /* 0x000fec0000010000 */
[----:B------:R2:W-:Y:S04]  /*4db0*/  STS.128 [R23], R72 ;  /* 0x0000004817007388 */ /* 0x0005e80000000c00 */
[----:B------:R2:W-:Y:S04]  /*4dc0*/  STS.128 [R23+0x800], R76 ;  /* 0x0008004c17007388 */ /* 0x0005e80000000c00 */
        /* <DEDUP_REMOVED lines=15> */
[----:B---3--:R-:W3:Y:S02]  /*4ec0*/  FENCE.VIEW.ASYNC.S ;  /* 0x00000000000073c6 */ /* 0x008ee40000000000 */
[----:B---3--:R-:W-:Y:S06]  /*4ed0*/  BAR.SYNC.DEFER_BLOCKING 0x1, 0x100 ;  /* 0x0044000000007b1d */ /* 0x008fec0000010000 */
[----:B------:R-:W-:Y:S05]  /*4ee0*/  @P1 BRA `(.L_x_236) ;  /* 0x0000002c00cc1947 */ /* 0x000fea0003800000 */
[----:B------:R-:W-:Y:S01]  /*4ef0*/  R2UR UR6, R18 ;  /* 0x00000000120672ca */ /* 0x000fe200000e0000 */
[----:B------:R-:W-:Y:S01]  /*4f00*/  UMOV UR7, 0xc00 ;  /* 0x00000c0000077882 */ /* 0x000fe20000000000 */
[----:B------:R-:W-:Y:S01]  /*4f10*/  PLOP3.LUT P0, PT, PT, PT, PT, 0x80, 0x0 ;  /* 0x000000000000781c */ /* 0x000fe20003f0f070 */
[----:B------:R-:W-:Y:S01]  /*4f20*/  UMOV UR8, 0x0 ;  /* 0x0000000000087882 */ /* 0x000fe20000000000 */
[----:B------:R-:W-:Y:S01]  /*4f30*/  UMOV UR9, 0x14f00000 ;  /* 0x14f0000000097882 */ /* 0x000fe20000000000 */
[----:B------:R-:W-:Y:S01]  /*4f40*/  UMOV UR4, UR12 ;  /* 0x0000000c00047c82 */ /* 0x000fe20008000000 */
[----:B------:R-:W-:-:S09]  /*4f50*/  UMOV UR5, UR13 ;  /* 0x0000000d00057c82 */ /* 0x000fd20008000000 */
.L_x_260:
[----:B------:R-:W-:Y:S01]  /*4f60*/  @P0 ELECT P1, URZ, PT ;  /* 0x00000000003f082f */ /* 0x000fe20003820000 */
[----:B------:R3:W-:-:S12]  /*4f70*/  UBLKRED.G.S.ADD.F32.RN [UR4], [UR6], UR7, desc[UR8] ;  /* 0x00000804060073bb */ /* 0x0007d800080a1407 */
[----:B------:R-:W-:Y:S02]  /*4f80*/  @P1 PLOP3.LUT P0, PT, P1, PT, PT, 0x8, 0x0 ;  /* 0x000000000000181c */ /* 0x000fe40000f0e170 */
[----:B------:R-:W-:-:S11]  /*4f90*/  PLOP3.LUT P1, PT, PT, PT, PT, 0x8, 0x0 ;  /* 0x000000000000781c */ /* 0x000fd60003f2e170 */
[----:B---3--:R-:W-:Y:S05]  /*4fa0*/  @P0 BRA.U.ANY `(.L_x_260) ;  /* 0xfffffffd00ec0947 */ /* 0x008fea000393ffff */
[----:B------:R0:W-:Y:S01]  /*4fb0*/  UTMACMDFLUSH ;  /* 0x00000000000079b7 */ /* 0x0001e20000000000 */
[----:B------:R-:W-:-:S04]  /*4fc0*/  DEPBAR.LE SB0, 0x0 ;  /* 0x000080000000791a */ /* 0x000fc80000000000 */
[----:B------:R-:W-:Y:S05]  /*4fd0*/  BRA `(.L_x_236) ;  /* 0x0000002c00907947 */ /* 0x000fea0003800000 */
.L_x_234:
        /* <DEDUP_REMOVED lines=8> */
[----:B------:R-:W-:Y:S05]  /*5060*/  @P0 BRA `(.L_x_236) ;  /* 0x0000002c006c0947 */ /* 0x000fea0003800000 */
[----:B------:R-:W1:Y:S02]  /*5070*/  S2UR UR7, SR_CTAID.Z ;  /* 0x00000000000779c3 */ /* 0x000e640000002700 */
[----:B-1----:R-:W-:-:S13]  /*5080*/  ISETP.LE.AND P0, PT, RZ, UR7, PT ;  /* 0x00000007ff007c0c */ /* 0x002fda000bf03270 */
[----:B------:R-:W-:Y:S05]  /*5090*/  @!P0 BRA `(.L_x_236) ;  /* 0x0000002c00608947 */ /* 0x000fea0003800000 */
        /* <DEDUP_REMOVED lines=15> */
[----:B------:R-:W-:Y:S11]  /*5190*/  @!P1 BRA `(.L_x_236) ;  /* 0x0000002c00209947 */ /* 0x000ff60003800000 */
        /* <DEDUP_REMOVED lines=23> */
.L_x_275:
        /* <DEDUP_REMOVED lines=21> */
.L_x_264:
[----:B------:R-:W-:Y:S05]  /*5460*/  BSYNC B0 ;  /* 0x0000000000007941 */ /* 0x000fea0003800000 */
.L_x_263:
        /* <DEDUP_REMOVED lines=13> */
.L_x_266:
[----:B------:R-:W-:Y:S05]  /*5540*/  BSYNC B0 ;  /* 0x0000000000007941 */ /* 0x000fea0003800000 */
.L_x_265:
[----:B------:R-:W-:Y:S06]  /*5550*/  BAR.ARV 0xa, 0xa0 ;  /* 0x0282800000007b1d */ /* 0x000fec0000002000 */
[----:B------:R-:W-:Y:S04]  /*5560*/  BSSY B0, `(.L_x_267) ;  /* 0x0000003000007945 */ /* 0x000fe80003800000 */
[----:B------:R-:W-:Y:S05]  /*5570*/  @!P0 BRA `(.L_x_268) ;  /* 0x0000000000048947 */ /* 0x000fea0003800000 */
[----:B------:R-:W-:-:S04]  /*5580*/  DEPBAR.LE SB0, 0x0 ;  /* 0x000080000000791a */ /* 0x000fc80000000000 */
.L_x_268:
[----:B------:R-:W-:Y:S05]  /*5590*/  BSYNC B0 ;  /* 0x0000000000007941 */ /* 0x000fea0003800000 */
.L_x_267:
        /* <DEDUP_REMOVED lines=13> */
.L_x_270:
[----:B------:R-:W-:Y:S05]  /*5670*/  BSYNC B0 ;  /* 0x0000000000007941 */ /* 0x000fea0003800000 */
.L_x_269:
        /* <DEDUP_REMOVED lines=13> */
.L_x_272:
[----:B------:R-:W-:Y:S05]  /*5750*/  BSYNC B0 ;  /* 0x0000000000007941 */ /* 0x000fea0003800000 */
.L_x_271:
[----:B------:R-:W-:Y:S01]  /*5760*/  VIADD R0, R0, 0xfffffffe ;  /* 0xfffffffe00007836 */ /* 0x000fe20000000000 */
[----:B------:R-:W-:Y:S06]  /*5770*/  BAR.ARV 0xa, 0xa0 ;  /* 0x0282800000007b1d */ /* 0x000fec0000002000 */
[----:B------:R-:W-:Y:S01]  /*5780*/  BSSY B0, `(.L_x_273) ;  /* 0x0000004000007945 */ /* 0x000fe20003800000 */
[----:B------:R-:W-:-:S03]  /*5790*/  ISETP.NE.AND P1, PT, R0, RZ, PT ;  /* 0x000000ff0000720c */ /* 0x000fc60003f25270 */
[----:B------:R-:W-:Y:S10]  /*57a0*/  @!P0 BRA `(.L_x_274) ;  /* 0x0000000000048947 */ /* 0x000ff40003800000 */
[----:B------:R-:W-:-:S04]  /*57b0*/  DEPBAR.LE SB0, 0x0 ;  /* 0x000080000000791a */ /* 0x000fc80000000000 */
.L_x_274:
[----:B------:R-:W-:Y:S05]  /*57c0*/  BSYNC B0 ;  /* 0x0000000000007941 */ /* 0x000fea0003800000 */
.L_x_273:
[----:B------:R-:W-:Y:S06]  /*57d0*/  BAR.ARV 0xb, 0xa0 ;  /* 0x02c2800000007b1d */ /* 0x000fec0000002000 */
[----:B------:R-:W-:Y:S02]  /*57e0*/  UIADD3 UR5, UR5, 0x2, URZ ;  /* 0x0000000205057890 */ /* 0x000fe4000fffe03f */
[----:B------:R-:W-:Y:S01]  /*57f0*/  UIADD3 UR4, UR4, 0x1, URZ ;  /* 0x0000000104047890 */ /* 0x000fe2000fffe03f */
[----:B------:R-:W-:Y:S11]  /*5800*/  @P1 BRA `(.L_x_275) ;  /* 0xfffffff800c01947 */ /* 0x000ff6000383ffff */
[----:B------:R-:W-:-:S12]  /*5810*/  UIADD3 UR4, UR11, 0x3000, URZ ;  /* 0x000030000b047890 */ /* 0x000fd8000fffe03f */
.L_x_262:
[----:B------:R-:W-:-:S13]  /*5820*/  ISETP.NE.AND P1, PT, R3, RZ, PT ;  /* 0x000000ff0300720c */ /* 0x000fda0003f25270 */
[----:B------:R-:W-:Y:S05]  /*5830*/  @!P1 BRA `(.L_x_236) ;  /* 0x0000002400789947 */ /* 0x000fea0003800000 */
        /* <DEDUP_REMOVED lines=17> */
.L_x_277:
[----:B------:R-:W-:Y:S05]  /*5950*/  BSYNC B0 ;  /* 0x0000000000007941 */ /* 0x000fea0003800000 */
.L_x_276:
        /* <DEDUP_REMOVED lines=19> */
.L_x_279:
[----:B------:R-:W-:Y:S05]  /*5a90*/  BSYNC B0 ;  /* 0x0000000000007941 */ /* 0x000fea0003800000 */
.L_x_278:
[----:B------:R-:W-:Y:S06]  /*5aa0*/  BAR.ARV 0xa, 0xa0 ;  /* 0x0282800000007b1d */ /* 0x000fec0000002000 */
[----:B------:R-:W-:Y:S04]  /*5ab0*/  BSSY B0, `(.L_x_280) ;  /* 0x0000003000007945 */ /* 0x000fe80003800000 */
[----:B------:R-:W-:Y:S05]  /*5ac0*/  @!P0 BRA `(.L_x_281) ;  /* 0x0000000000048947 */ /* 0x000fea0003800000 */
[----:B------:R-:W-:-:S04]  /*5ad0*/  DEPBAR.LE SB0, 0x0 ;  /* 0x000080000000791a */ /* 0x000fc80000000000 */
.L_x_281:
[----:B------:R-:W-:Y:S05]  /*5ae0*/  BSYNC B0 ;  /* 0x0000000000007941 */ /* 0x000fea0003800000 */
.L_x_280:
[----:B------:R-:W-:Y:S06]  /*5af0*/  BAR.ARV 0xb, 0xa0 ;  /* 0x02c2800000007b1d */ /* 0x000fec0000002000 */
[----:B------:R-:W-:Y:S05]  /*5b00*/  BRA `(.L_x_236) ;  /* 0x0000002000c47947 */ /* 0x000fea0003800000 */
.L_x_261:
        /* <DEDUP_REMOVED lines=48> */
.L_x_312:
        /* <DEDUP_REMOVED lines=14> */
.L_x_285:
        /* <DEDUP_REMOVED lines=38> */
[--C-:B------:R-:W-:Y:S01]  /*6150*/  IMAD.X R2, RZ, RZ, R11.reuse, P1 ;  /* 0x000000ffff027224 */ /* 0x100fe200008e060b */
[----:B------:R-:W-:Y:S01]  /*6160*/  UMOV UR46, 0x0 ;  /* 0x00000000002e7882 */ /* 0x000fe20000000000 */
[----:B------:R-:W-:Y:S01]  /*6170*/  UMOV UR47, 0x10000000 ;  /* 0x10000000002f7882 */ /* 0x000fe20000000000 */
[----:B------:R-:W-:Y:S01]  /*6180*/  UIADD3 UR48, UR8, 0x2000, URZ ;  /* 0x0000200008307890 */ /* 0x000fe2000fffe03f */
[----:B------:R-:W-:Y:S01]  /*6190*/  MOV R14, UR53 ;  /* 0x00000035000e7c02 */ /* 0x000fe20008000f00 */
[----:B------:R-:W-:Y:S01]  /*61a0*/  UMOV UR50, 0x40 ;  /* 0x0000004000327882 */ /* 0x000fe20000000000 */
[----:B------:R-:W-:Y:S01]  /*61b0*/  R2UR UR31, R2 ;  /* 0x00000000021f72ca */ /* 0x000fe200000e0000 */
[----:B------:R-:W-:Y:S01]  /*61c0*/  IMAD.X R2, RZ, RZ, R11, P2 ;  /* 0x000000ffff027224 */ /* 0x000fe200010e060b */
[----:B------:R-:W-:Y:S01]  /*61d0*/  UMOV UR52, UR12 ;  /* 0x0000000c00347c82 */ /* 0x000fe20008000000 */
[----:B------:R-:W-:Y:S01]  /*61e0*/  MOV R16, UR50 ;  /* 0x0000003200107c02 */ /* 0x000fe20008000f00 */
[----:B------:R-:W-:Y:S01]  /*61f0*/  UMOV UR50, 0x20 ;  /* 0x0000002000327882 */ /* 0x000fe20000000000 */
[----:B------:R-:W-:Y:S01]  /*6200*/  MOV R15, UR52 ;  /* 0x00000034000f7c02 */ /* 0x000fe20008000f00 */
[----:B------:R-:W-:Y:S01]  /*6210*/  UMOV UR51, UR11 ;  /* 0x0000000b00337c82 */ /* 0x000fe20008000000 */
[----:B------:R-:W-:Y:S01]  /*6220*/  R2UR UR23, R2 ;  /* 0x00000000021772ca */ /* 0x000fe200000e0000 */
[----:B------:R-:W-:Y:S01]  /*6230*/  UMOV UR49, UR9 ;  /* 0x0000000900317c82 */ /* 0x000fe20008000000 */
[----:B------:R-:W-:Y:S01]  /*6240*/  IADD3 R2, P1, R10, 0xf0, RZ ;  /* 0x000000f00a027810 */ /* 0x000fe20007f3e0ff */
[----:B------:R-:W-:Y:S01]  /*6250*/  UIADD3 UR56, UR8, 0x3000, URZ ;  /* 0x0000300008387890 */ /* 0x000fe2000fffe03f */
[----:B------:R-:W-:-:S02]  /*6260*/  UMOV UR58, 0x30 ;  /* 0x00000030003a7882 */ /* 0x000fc40000000000 */
[----:B------:R-:W-:Y:S01]  /*6270*/  R2UR UR40, R2 ;  /* 0x00000000022872ca */ /* 0x000fe200000e0000 */
[----:B-1----:R-:W-:Y:S01]  /*6280*/  IMAD.X R3, RZ, RZ, R11, P1 ;  /* 0x000000ffff037224 */ /* 0x002fe200008e060b */
[----:B------:R-:W-:Y:S01]  /*6290*/  UMOV UR60, UR12 ;  /* 0x0000000c003c7c82 */ /* 0x000fe20008000000 */
[----:B------:R-:W-:Y:S01]  /*62a0*/  UMOV UR59, UR11 ;  /* 0x0000000b003b7c82 */ /* 0x000fe20008000000 */
[----:B------:R-:W-:Y:S02]  /*62b0*/  UMOV UR57, UR9 ;  /* 0x0000000900397c82 */ /* 0x000fe40008000000 */
        /* <DEDUP_REMOVED lines=35> */
[----:B------:R4:W-:Y:S01]  /*64f0*/  UTMALDG.4D [UR56], [UR30], desc[UR46] ;  /* 0x00002e381e0075b4 */ /* 0x0009e20008019000 */
[----:B-1----:R-:W-:Y:S01]  /*6500*/  UMOV UR10, 0x40 ;  /* 0x00000040000a7882 */ /* 0x002fe20000000000 */
[----:B--2---:R-:W-:-:S02]  /*6510*/  R2UR UR20, R13 ;  /* 0x000000000d1472ca */ /* 0x004fc400000e0000 */
[----:B------:R-:W1:Y:S01]  /*6520*/  LDC R13, c[0x0][0x280] ;  /* 0x0000a000ff0d7b82 */ /* 0x000e620000000800 */
[----:B------:R-:W-:Y:S01]  /*6530*/  R2UR UR21, R12 ;  /* 0x000000000c1572ca */ /* 0x000fe200000e0000 */
[----:B------:R-:W-:Y:S01]  /*6540*/  IMAD.MOV.U32 R12, RZ, RZ, RZ ;  /* 0x000000ffff0c7224 */ /* 0x000fe200078e00ff */
[----:B---3--:R-:W-:Y:S01]  /*6550*/  R2UR UR53, R14 ;  /* 0x000000000e3572ca */ /* 0x008fe200000e0000 */
[----:B------:R-:W-:Y:S01]  /*6560*/  UIADD3 UR48, UR8, 0x4000, URZ ;  /* 0x0000400008307890 */ /* 0x000fe2000fffe03f */
[----:B------:R-:W-:Y:S01]  /*6570*/  R2UR UR52, R15 ;  /* 0x000000000f3472ca */ /* 0x000fe200000e0000 */
[----:B------:R-:W-:Y:S01]  /*6580*/  UIADD3 UR8, UR8, 0xa000, URZ ;  /* 0x0000a00008087890 */ /* 0x000fe2000fffe03f */
[----:B------:R-:W-:-:S07]  /*6590*/  R2UR UR50, R16 ;  /* 0x00000000103272ca */ /* 0x000fce00000e0000 */
[----:B------:R-:W-:Y:S01]  /*65a0*/  UMOV UR37, UR21 ;  /* 0x0000001500257c82 */ /* 0x000fe20008000000 */
[----:B------:R-:W-:-:S05]  /*65b0*/  UMOV UR13, UR21 ;  /* 0x00000015000d7c82 */ /* 0x000fca0008000000 */
[----:B------:R4:W-:Y:S01]  /*65c0*/  UTMALDG.4D [UR48], [UR30], desc[UR46] ;  /* 0x00002e301e0075b4 */ /* 0x0009e20008019000 */
[----:B-1----:R-:W-:Y:S01]  /*65d0*/  ISETP.GE.AND P1, PT, R13, 0x41, PT ;  /* 0x000000410d00780c */ /* 0x002fe20003f26270 */
[----:B------:R4:W-:Y:S01]  /*65e0*/  UTMALDG.4D [UR40], [UR30], desc[UR46] ;  /* 0x00002e281e0075b4 */ /* 0x0009e20008019000 */
[----:B------:R4:W-:Y:S01]  /*65f0*/  UTMALDG.4D [UR24], [UR22], desc[UR46] ;  /* 0x00002e18160075b4 */ /* 0x0009e20008019000 */
[----:B------:R4:W-:Y:S01]  /*6600*/  UTMALDG.4D [UR32], [UR22], desc[UR46] ;  /* 0x00002e20160075b4 */ /* 0x0009e20008019000 */
[----:B------:R4:W-:Y:S09]  /*6610*/  UTMALDG.4D [UR8], [UR22], desc[UR46] ;  /* 0x00002e08160075b4 */ /* 0x0009f20008019000 */
[----:B----4-:R-:W-:Y:S05]  /*6620*/  @!P1 BRA `(.L_x_286) ;  /* 0x0000001000709947 */ /* 0x010fea0003800000 */
        /* <DEDUP_REMOVED lines=9> */
[----:B------:R-:W-:Y:S02]  /*66c0*/  VIMNMX R4, R4, 0x1, !PT ;  /* 0x0000000104047848 */ /* 0x000fe40007fe0100 */
[----:B-1----:R-:W-:Y:S02]  /*66d0*/  LOP3.LUT R13, R17, 0x1f, RZ, 0xc0, !PT ;  /* 0x0000001f110d7812 */ /* 0x002fe400078ec0ff */
[----:B------:R-:W-:Y:S01]  /*66e0*/  LOP3.LUT R17, R4, 0x1, RZ, 0xc0, !PT ;  /* 0x0000000104117812 */ /* 0x000fe200078ec0ff */
[----:B------:R-:W-:Y:S06]  /*66f0*/  @!P1 BRA `(.L_x_287) ;  /* 0x0000000800d49947 */ /* 0x000fec0003800000 */
[----:B------:R-:W-:Y:S02]  /*6700*/  IMAD.IADD R18, R4, 0x1, -R17 ;  /* 0x0000000104127824 */ /* 0x000fe400078e0a11 */
[----:B------:R-:W-:Y:S02]  /*6710*/  IMAD.MOV.U32 R9, RZ, RZ, 0x1 ;  /* 0x00000001ff097424 */ /* 0x000fe400078e00ff */
[----:B------:R-:W-:-:S07]  /*6720*/  IMAD.MOV.U32 R16, RZ, RZ, RZ ;  /* 0x000000ffff107224 */ /* 0x000fce00078e00ff */
.L_x_296:
[----:B------:R-:W-:-:S04]  /*6730*/  SHF.L.U32 R20, R9, 0x1f, RZ ;  /* 0x0000001f09147819 */ /* 0x000fc800000006ff */
[----:B-1----:R-:W1:Y:S02]  /*6740*/  SYNCS.PHASECHK.TRANS64.TRYWAIT P1, [R0+URZ+0x26840], R20 ;  /* 0x02684014000075a7 */ /* 0x002e64000802017f */
[----:B-123--:R-:W-:Y:S05]  /*6750*/  @!P1 BRA `(.L_x_288) ;  /* 0x0000001800309947 */ /* 0x00efea0003800000 */
.L_x_313:
[----:B------:R-:W-:Y:S05]  /*6760*/  @P0 BRA `(.L_x_289) ;  /* 0x0000000000140947 */ /* 0x000fea0003800000 */
[----:B------:R-:W-:Y:S01]  /*6770*/  ISETP.NE.AND P1, PT, R13, RZ, PT ;  /* 0x000000ff0d00720c */ /* 0x000fe20003f25270 */
[----:B------:R-:W-:-:S04]  /*6780*/  IMAD.MOV.U32 R3, RZ, RZ, 0x3100 ;  /* 0x00003100ff037424 */ /* 0x000fc800078e00ff */
[----:B------:R2:W-:Y:S08]  /*6790*/  SYNCS.ARRIVE.TRANS64 RZ, [R0+URZ+0x26830], R3 ;  /* 0x0268300300ff79a7 */ /* 0x0005f0000800003f */
[----:B------:R-:W-:Y:S05]  /*67a0*/  @!P1 BRA `(.L_x_289) ;  /* 0x0000000000049947 */ /* 0x000fea0003800000 */
[----:B------:R-:W-:Y:S01]  /*67b0*/  BPT.TRAP 0x1 ;  /* 0x000000040000795c */ /* 0x000fe20000300000 */
.L_x_289:
[----:B------:R-:W2:Y:S01]  /*67c0*/  LDC.64 R14, c[0x0][0x728] ;  /* 0x0001ca00ff0e7b82 */ /* 0x000ea20000000a00 */
[----:B------:R-:W-:Y:S01]  /*67d0*/  IMAD.SHL.U32 R19, R16, 0x40, RZ ;  /* 0x0000004010137824 */ /* 0x000fe200078e00ff */
[----:B------:R-:W-:Y:S01]  /*67e0*/  MOV R10, R6 ;  /* 0x00000006000a7202 */ /* 0x000fe20000000f00 */
[----:B------:R-:W-:Y:S01]  /*67f0*/  IMAD.MOV.U32 R11, RZ, RZ, R7 ;  /* 0x000000ffff0b7224 */ /* 0x000fe200078e0007 */
[----:B------:R-:W-:Y:S01]  /*6800*/  R2UR UR22, R0 ;  /* 0x00000000001672ca */ /* 0x000fe200000e0000 */
[----:B------:R-:W-:Y:S01]  /*6810*/  UMOV UR10, 0x0 ;  /* 0x00000000000a7882 */ /* 0x000fe20000000000 */
        /* <DEDUP_REMOVED lines=9> */
[----:B------:R-:W-:Y:S01]  /*68b0*/  UMOV UR29, UR21 ;  /* 0x00000015001d7c82 */ /* 0x000fe20008000000 */
[----:B------:R-:W-:Y:S01]  /*68c0*/  UMOV UR5, 0x10 ;  /* 0x0000001000057882 */ /* 0x000fe20000000000 */
        /* <DEDUP_REMOVED lines=25> */
.L_x_314:
[----:B------:R-:W-:Y:S05]  /*6a60*/  @P0 BRA `(.L_x_291) ;  /* 0x0000000000140947 */ /* 0x000fea0003800000 */
[----:B------:R-:W-:Y:S01]  /*6a70*/  ISETP.NE.AND P1, PT, R13, RZ, PT ;  /* 0x000000ff0d00720c */ /* 0x000fe20003f25270 */
[----:B------:R-:W-:-:S04]  /*6a80*/  IMAD.MOV.U32 R3, RZ, RZ, 0x3100 ;  /* 0x00003100ff037424 */ /* 0x000fc800078e00ff */
[----:B------:R3:W-:Y:S08]  /*6a90*/  SYNCS.ARRIVE.TRANS64 RZ, [R0+URZ+0x26818], R3 ;  /* 0x0268180300ff79a7 */ /* 0x0007f0000800003f */
[----:B------:R-:W-:Y:S05]  /*6aa0*/  @!P1 BRA `(.L_x_291) ;  /* 0x0000000000049947 */ /* 0x000fea0003800000 */
[----:B------:R-:W-:Y:S01]  /*6ab0*/  BPT.TRAP 0x1 ;  /* 0x000000040000795c */ /* 0x000fe20000300000 */
.L_x_291:
        /* <DEDUP_REMOVED lines=34> */
.L_x_315:
[----:B-123--:R-:W-:Y:S01]  /*6ce0*/  SHF.R.S32.HI R20, RZ, 0x1f, R19 ;  /* 0x0000001fff147819 */ /* 0x00efe20000011413 */
[----:B------:R-:W-:Y:S06]  /*6cf0*/  @P0 BRA `(.L_x_293) ;  /* 0x0000000000140947 */ /* 0x000fec0003800000 */
[----:B------:R-:W-:Y:S01]  /*6d00*/  ISETP.NE.AND P1, PT, R13, RZ, PT ;  /* 0x000000ff0d00720c */ /* 0x000fe20003f25270 */
[----:B------:R-:W-:-:S04]  /*6d10*/  IMAD.MOV.U32 R21, RZ, RZ, 0x3100 ;  /* 0x00003100ff157424 */ /* 0x000fc800078e00ff */
[----:B------:R1:W-:Y:S08]  /*6d20*/  SYNCS.ARRIVE.TRANS64 RZ, [R0+URZ+0x26838], R21 ;  /* 0x0268381500ff79a7 */ /* 0x0003f0000800003f */
[----:B------:R-:W-:Y:S05]  /*6d30*/  @!P1 BRA `(.L_x_293) ;  /* 0x0000000000049947 */ /* 0x000fea0003800000 */
[----:B------:R-:W-:Y:S01]  /*6d40*/  BPT.TRAP 0x1 ;  /* 0x000000040000795c */ /* 0x000fe20000300000 */
.L_x_293:
        /* <DEDUP_REMOVED lines=38> */
.L_x_317:
[----:B------:R-:W-:Y:S05]  /*6fb0*/  @P0 BRA `(.L_x_295) ;  /* 0x0000000000140947 */ /* 0x000fea0003800000 */
[----:B------:R-:W-:Y:S01]  /*6fc0*/  ISETP.NE.AND P1, PT, R13, RZ, PT ;  /* 0x000000ff0d00720c */ /* 0x000fe20003f25270 */
[----:B--2---:R-:W-:-:S04]  /*6fd0*/  IMAD.MOV.U32 R5, RZ, RZ, 0x3100 ;  /* 0x00003100ff057424 */ /* 0x004fc800078e00ff */
[----:B------:R3:W-:Y:S08]  /*6fe0*/  SYNCS.ARRIVE.TRANS64 RZ, [R0+URZ+0x26810], R5 ;  /* 0x0268100500ff79a7 */ /* 0x0007f0000800003f */
[----:B------:R-:W-:Y:S05]  /*6ff0*/  @!P1 BRA `(.L_x_295) ;  /* 0x0000000000049947 */ /* 0x000fea0003800000 */
[----:B------:R-:W-:Y:S01]  /*7000*/  BPT.TRAP 0x1 ;  /* 0x000000040000795c */ /* 0x000fe20000300000 */
.L_x_295:
        /* <DEDUP_REMOVED lines=36> */
.L_x_287:
[----:B------:R-:W-:-:S13]  /*7250*/  ISETP.NE.AND P1, PT, R17, RZ, PT ;  /* 0x000000ff1100720c */ /* 0x000fda0003f25270 */
[----:B------:R-:W-:Y:S05]  /*7260*/  @!P1 BRA `(.L_x_286) ;  /* 0x0000000400609947 */ /* 0x000fea0003800000 */
[----:B------:R-:W-:-:S04]  /*7270*/  SHF.L.U32 R7, R9, 0x1f, RZ ;  /* 0x0000001f09077819 */ /* 0x000fc800000006ff */
[----:B------:R-:W2:Y:S02]  /*7280*/  SYNCS.PHASECHK.TRANS64.TRYWAIT P1, [R0+URZ+0x26840], R7 ;  /* 0x02684007000075a7 */ /* 0x000ea4000802017f */
[----:B--2---:R-:W-:Y:S05]  /*7290*/  @!P1 BRA `(.L_x_297) ;  /* 0x0000000c00b49947 */ /* 0x004fea0003800000 */
.L_x_318:
[----:B------:R-:W-:Y:S05]  /*72a0*/  @P0 BRA `(.L_x_298) ;  /* 0x0000000000140947 */ /* 0x000fea0003800000 */
[----:B------:R-:W-:Y:S01]  /*72b0*/  ISETP.NE.AND P1, PT, R13, RZ, PT ;  /* 0x000000ff0d00720c */ /* 0x000fe20003f25270 */
[----:B------:R-:W-:-:S04]  /*72c0*/  IMAD.MOV.U32 R5, RZ, RZ, 0x3100 ;  /* 0x00003100ff057424 */ /* 0x000fc800078e00ff */
[----:B------:R3:W-:Y:S08]  /*72d0*/  SYNCS.ARRIVE.TRANS64 RZ, [R0+URZ+0x26830], R5 ;  /* 0x0268300500ff79a7 */ /* 0x0007f0000800003f */
[----:B------:R-:W-:Y:S05]  /*72e0*/  @!P1 BRA `(.L_x_298) ;  /* 0x0000000000049947 */ /* 0x000fea0003800000 */
[----:B------:R-:W-:Y:S01]  /*72f0*/  BPT.TRAP 0x1 ;  /* 0x000000040000795c */ /* 0x000fe20000300000 */
.L_x_298:
        /* <DEDUP_REMOVED lines=40> */
.L_x_319:
[----:B------:R-:W-:Y:S05]  /*7580*/  @P0 BRA `(.L_x_300) ;  /* 0x0000000000140947 */ /* 0x000fea0003800000 */
[----:B------:R-:W-:Y:S01]  /*7590*/  ISETP.NE.AND P0, PT, R13, RZ, PT ;  /* 0x000000ff0d00720c */ /* 0x000fe20003f05270 */
[----:B------:R-:W-:-:S04]  /*75a0*/  IMAD.MOV.U32 R5, RZ, RZ, 0x3100 ;  /* 0x00003100ff057424 */ /* 0x000fc800078e00ff */
[----:B------:R4:W-:Y:S08]  /*75b0*/  SYNCS.ARRIVE.TRANS64 RZ, [R0+URZ+0x26818], R5 ;  /* 0x0268180500ff79a7 */ /* 0x0009f0000800003f */
[----:B------:R-:W-:Y:S05]  /*75c0*/  @!P0 BRA `(.L_x_300) ;  /* 0x0000000000048947 */ /* 0x000fea0003800000 */
[----:B------:R-:W-:Y:S01]  /*75d0*/  BPT.TRAP 0x1 ;  /* 0x000000040000795c */ /* 0x000fe20000300000 */
.L_x_300:
        /* <DEDUP_REMOVED lines=33> */
.L_x_286:
[----:B------:R-:W4:Y:S01]  /*77f0*/  S2R R2, SR_TID.X ;  /* 0x0000000000027919 */ /* 0x000f220000002100 */
[----:B------:R-:W-:Y:S01]  /*7800*/  IMAD R3, R12, 0x8, R0 ;  /* 0x000000080c037824 */ /* 0x000fe200078e0200 */
[----:B----4-:R-:W-:Y:S02]  /*7810*/  LOP3.LUT R4, R2, 0x7f, RZ, 0xc0, !PT ;  /* 0x0000007f02047812 */ /* 0x010fe400078ec0ff */
[----:B------:R-:W-:Y:S02]  /*7820*/  SHF.L.U32 R2, R9, 0x1f, RZ ;  /* 0x0000001f09027819 */ /* 0x000fe400000006ff */
[----:B------:R-:W-:Y:S02]  /*7830*/  ISETP.NE.AND P1, PT, R4, RZ, PT ;  /* 0x000000ff0400720c */ /* 0x000fe40003f25270 */
[----:B------:R-:W4:Y:S02]  /*7840*/  SYNCS.PHASECHK.TRANS64.TRYWAIT P0, [R3+URZ+0x26840], R2 ;  /* 0x02684002030075a7 */ /* 0x000f24000800017f */
[----:B----4-:R-:W-:Y:S09]  /*7850*/  @!P0 BRA `(.L_x_301) ;  /* 0x00000008006c8947 */ /* 0x010ff20003800000 */
.L_x_320:
[----:B------:R-:W-:Y:S05]  /*7860*/  @P1 BRA `(.L_x_302) ;  /* 0x0000000000181947 */ /* 0x000fea0003800000 */
[----:B------:R-:W5:Y:S01]  /*7870*/  S2R R4, SR_TID.X ;  /* 0x0000000000047919 */ /* 0x000f620000002100 */
[----:B----4-:R-:W-:-:S04]  /*7880*/  IMAD.MOV.U32 R2, RZ, RZ, 0x3100 ;  /* 0x00003100ff027424 */ /* 0x010fc800078e00ff */
[----:B------:R4:W-:Y:S01]  /*7890*/  SYNCS.ARRIVE.TRANS64 RZ, [R3+URZ+0x26830], R2 ;  /* 0x0268300203ff79a7 */ /* 0x0009e2000800003f */
[----:B-----5:R-:W-:-:S13]  /*78a0*/  LOP3.LUT P0, RZ, R4, 0x1f, RZ, 0xc0, !PT ;  /* 0x0000001f04ff7812 */ /* 0x020fda000780c0ff */
[----:B----4-:R-:W-:Y:S05]  /*78b0*/  @!P0 BRA `(.L_x_302) ;  /* 0x0000000000048947 */ /* 0x010fea0003800000 */
[----:B------:R-:W-:Y:S01]  /*78c0*/  BPT.TRAP 0x1 ;  /* 0x000000040000795c */ /* 0x000fe20000300000 */
.L_x_302:
        /* <DEDUP_REMOVED lines=47> */
.L_x_283:
[----:B------:R-:W-:Y:S05]  /*7bc0*/  BSYNC B0 ;  /* 0x0000000000007941 */ /* 0x000fea0003800000 */
.L_x_282:
[----:B------:R-:W-:-:S03]  /*7bd0*/  UMOV UR5, 0xffffffff ;  /* 0xffffffff00057882 */ /* 0x000fc60000000000 */
[----:B------:R-:W-:Y:S05]  /*7be0*/  BRA.DIV UR5, `(.L_x_303) ;  /* 0x00000006059c7947 */ /* 0x000fea000b800000 */
[----:B------:R-:W-:-:S13]  /*7bf0*/  ELECT P0, URZ, PT ;  /* 0x00000000003f782f */ /* 0x000fda0003800000 */
.L_x_323:
[----:B------:R-:W-:Y:S05]  /*7c00*/  @!P0 BRA `(.L_x_236) ;  /* 0x0000000000848947 */ /* 0x000fea0003800000 */
[----:B------:R-:W-:-:S06]  /*7c10*/  ULOP3.LUT UR5, UR38, 0x2, URZ, 0xfc, !UPT ;  /* 0x0000000226057892 */ /* 0x000fcc000f8efc3f */
[----:B------:R-:W-:-:S05]  /*7c20*/  IMAD.U32 R2, RZ, RZ, UR5 ;  /* 0x00000005ff027e24 */ /* 0x000fca000f8e00ff */
[----:B------:R-:W-:-:S13]  /*7c30*/  ISETP.NE.AND P0, PT, R2, 0x3, PT ;  /* 0x000000030200780c */ /* 0x000fda0003f05270 */
[----:B------:R-:W-:Y:S05]  /*7c40*/  @!P0 BRA `(.L_x_304) ;  /* 0x0000000000048947 */ /* 0x000fea0003800000 */
[----:B------:R-:W-:Y:S01]  /*7c50*/  BPT.TRAP 0x1 ;  /* 0x000000040000795c */ /* 0x000fe20000300000 */
.L_x_304:
        /* <DEDUP_REMOVED lines=15> */
.L_x_324:
[----:B------:R-:W2:Y:S02]  /*7d50*/  SYNCS.PHASECHK.TRANS64.TRYWAIT P1, [R3+URZ], R2 ;  /* 0x00000002030075a7 */ /* 0x000ea4000802017f */
[----:B--2---:R-:W-:Y:S05]  /*7d60*/  @!P1 BRA `(.L_x_306) ;  /* 0x0000000400749947 */ /* 0x004fea0003800000 */
.L_x_325:
[----:B------:R-:W-:Y:S05]  /*7d70*/  @!P0 BRA `(.L_x_307) ;  /* 0x0000000000048947 */ /* 0x000fea0003800000 */
[----:B------:R-:W-:Y:S01]  /*7d80*/  BPT.TRAP 0x1 ;  /* 0x000000040000795c */ /* 0x000fe20000300000 */
.L_x_307:
[----:B--2---:R-:W-:-:S04]  /*7d90*/  VIADD R3, R7, 0x26840 ;  /* 0x0002684007037836 */ /* 0x004fc80000000000 */
[----:B------:R-:W-:-:S04]  /*7da0*/  IMAD R0, R0, 0x8, R3 ;  /* 0x0000000800007824 */ /* 0x000fc800078e0203 */
[----:B------:R-:W2:Y:S02]  /*7db0*/  SYNCS.PHASECHK.TRANS64.TRYWAIT P0, [R0+URZ], R5 ;  /* 0x00000005000075a7 */ /* 0x000ea4000800017f */
[----:B--2---:R-:W-:Y:S05]  /*7dc0*/  @!P0 BRA `(.L_x_308) ;  /* 0x0000000400708947 */ /* 0x004fea0003800000 */
.L_x_326:
[----:B------:R-:W-:-:S07]  /*7dd0*/  IMAD R3, R4, 0x8, R3 ;  /* 0x0000000804037824 */ /* 0x000fce00078e0203 */
.L_x_309:
[----:B---3--:R3:W4:Y:S02]  /*7de0*/  SYNCS.PHASECHK.TRANS64.TRYWAIT P0, [R3+URZ], R2 ;  /* 0x00000002030075a7 */ /* 0x008724000800017f */
[----:B----4-:R-:W-:Y:S05]  /*7df0*/  @!P0 NANOSLEEP.SYNCS 0x989680 ;  /* 0x009896800000895d */ /* 0x010fea0003900000 */
[----:B------:R-:W4:Y:S02]  /*7e00*/  @!P0 SYNCS.PHASECHK.TRANS64 P0, [R3+URZ], R2 ;  /* 0x00000002030085a7 */ /* 0x000f24000800007f */
[----:B----4-:R-:W-:Y:S05]  /*7e10*/  @!P0 BRA `(.L_x_309) ;  /* 0xfffffffc00f08947 */ /* 0x010fea000383ffff */
.L_x_236:
[----:B------:R-:W-:Y:S05]  /*7e20*/  BSYNC B6 ;  /* 0x0000000000067941 */ /* 0x000fea0003800000 */
.L_x_233:
[----:B------:R-:W-:Y:S05]  /*7e30*/  EXIT ;  /* 0x000000000000794d */ /* 0x000fea0003800000 */
.L_x_241:
[----:B------:R-:W-:Y:S02]  /*7e40*/  IMAD.MOV.U32 R13, RZ, RZ, R16 ;  /* 0x000000ffff0d7224 */ /* 0x000fe400078e0010 */
[----:B------:R-:W-:Y:S02]  /*7e50*/  IMAD.MOV.U32 R12, RZ, RZ, RZ ;  /* 0x000000ffff0c7224 */ /* 0x000fe400078e00ff */
[----:B------:R-:W-:Y:S02]  /*7e60*/  IMAD.MOV.U32 R11, RZ, RZ, 0x1f ;  /* 0x0000001fff0b7424 */ /* 0x000fe400078e00ff */
[----:B------:R-:W-:-:S07]  /*7e70*/  IMAD.MOV.U32 R15, RZ, RZ, -0x1 ;  /* 0xffffffffff0f7424 */ /* 0x000fce00078e00ff */
[----:B------:R-:W-:Y:S05]  /*7e80*/  WARPSYNC.COLLECTIVE R15, `(.L_x_310) ;  /* 0x000000000f087348 */ /* 0x000fea0003c00000 */
[----:B------:R1:W2:Y:S02]  /*7e90*/  SHFL.IDX P6, R14, R13, R12, R11 ;  /* 0x0000000c0d0e7389 */ /* 0x0002a400000c000b */
[----:B-12---:R-:W-:Y:S01]  /*7ea0*/  ENDCOLLECTIVE ;  /* 0x000000000000791b */ /* 0x006fe20003800000 */
.L_x_310:
[----:B------:R-:W-:Y:S05]  /*7eb0*/  BRA `(.L_x_311) ;  /* 0xffffff8c001c7947 */ /* 0x000fea000383ffff */
.L_x_243:
[----:B--2---:R2:W3:Y:S02]  /*7ec0*/  SYNCS.PHASECHK.TRANS64.TRYWAIT P1, [R18+URZ+0x26800], R5 ;  /* 0x02680005120075a7 */ /* 0x0044e4000802017f */
[----:B---3--:R-:W-:Y:S05]  /*7ed0*/  @!P1 NANOSLEEP.SYNCS 0x989680 ;  /* 0x009896800000995d */ /* 0x008fea0003900000 */
[----:B------:R-:W3:Y:S02]  /*7ee0*/  @!P1 SYNCS.PHASECHK.TRANS64 P1, [R18+URZ+0x26800], R5 ;  /* 0x02680005120095a7 */ /* 0x000ee4000802007f */
[----:B---3--:R-:W-:Y:S05]  /*7ef0*/  @!P1 BRA `(.L_x_243) ;  /* 0xfffffffc00f09947 */ /* 0x008fea000383ffff */
[----:B------:R-:W-:Y:S05]  /*7f00*/  BRA `(.L_x_242) ;  /* 0xffffff8c00447947 */ /* 0x000fea000383ffff */
.L_x_249:
[----:B---3--:R-:W-:-:S04]  /*7f10*/  IMAD.U32 R5, RZ, RZ, UR8 ;  /* 0x00000008ff057e24 */ /* 0x008fc8000f8e00ff */
[----:B------:R3:W1:Y:S03]  /*7f20*/  SYNCS.PHASECHK.TRANS64.TRYWAIT P1, [R5+URZ+0x26810], R120 ;  /* 0x02681078050075a7 */ /* 0x000666000802017f */
[----:B-1----:R-:W-:Y:S05]  /*7f30*/  @!P1 NANOSLEEP.SYNCS 0x989680 ;  /* 0x009896800000995d */ /* 0x002fea0003900000 */
[----:B------:R-:W1:Y:S02]  /*7f40*/  @!P1 SYNCS.PHASECHK.TRANS64 P1, [R5+URZ+0x26810], R120 ;  /* 0x02681078050095a7 */ /* 0x000e64000802007f */
[----:B-1----:R-:W-:Y:S05]  /*7f50*/  @!P1 BRA `(.L_x_249) ;  /* 0xfffffffc00ec9947 */ /* 0x002fea000383ffff */
[----:B------:R-:W-:Y:S05]  /*7f60*/  BRA `(.L_x_248) ;  /* 0xffffff9800747947 */ /* 0x000fea000383ffff */
.L_x_253:
[----:B------:R-:W-:-:S04]  /*7f70*/  IMAD.U32 R121, RZ, RZ, UR8 ;  /* 0x00000008ff797e24 */ /* 0x000fc8000f8e00ff */
[----:B------:R1:W1:Y:S03]  /*7f80*/  SYNCS.PHASECHK.TRANS64.TRYWAIT P1, [R121+URZ+0x26830], R120 ;  /* 0x02683078790075a7 */ /* 0x000266000802017f */
[----:B-1----:R-:W-:Y:S05]  /*7f90*/  @!P1 NANOSLEEP.SYNCS 0x989680 ;  /* 0x009896800000995d */ /* 0x002fea0003900000 */
[----:B------:R-:W1:Y:S02]  /*7fa0*/  @!P1 SYNCS.PHASECHK.TRANS64 P1, [R121+URZ+0x26830], R120 ;  /* 0x02683078790095a7 */ /* 0x000e64000802007f */
[----:B-1----:R-:W-:Y:S05]  /*7fb0*/  @!P1 BRA `(.L_x_253) ;  /* 0xfffffffc00ec9947 */ /* 0x002fea000383ffff */
[----:B------:R-:W-:Y:S05]  /*7fc0*/  BRA `(.L_x_252) ;  /* 0xffffff9c00807947 */ /* 0x000fea000383ffff */
.L_x_284:
[----:B-1----:R1:W2:Y:S02]  /*7fd0*/  SYNCS.PHASECHK.TRANS64.TRYWAIT P0, [R0+URZ+0x26820], R3 ;  /* 0x02682003000075a7 */ /* 0x0022a4000800017f */
[----:B--2---:R-:W-:Y:S05]  /*7fe0*/  @!P0 NANOSLEEP.SYNCS 0x989680 ;  /* 0x009896800000895d */ /* 0x004fea0003900000 */
[----:B------:R-:W2:Y:S02]  /*7ff0*/  @!P0 SYNCS.PHASECHK.TRANS64 P0, [R0+URZ+0x26820], R3 ;  /* 0x02682003000085a7 */ /* 0x000ea4000800007f */
[----:B--2---:R-:W-:Y:S05]  /*8000*/  @!P0 BRA `(.L_x_284) ;  /* 0xfffffffc00f08947 */ /* 0x004fea000383ffff */
[----:B------:R-:W-:Y:S05]  /*8010*/  BRA `(.L_x_312) ;  /* 0xffffffdc007c7947 */ /* 0x000fea000383ffff */
.L_x_288:
[----:B-1----:R1:W2:Y:S02]  /*8020*/  SYNCS.PHASECHK.TRANS64.TRYWAIT P1, [R0+URZ+0x26840], R20 ;  /* 0x02684014000075a7 */ /* 0x0022a4000802017f */
[----:B--2---:R-:W-:Y:S05]  /*8030*/  @!P1 NANOSLEEP.SYNCS 0x989680 ;  /* 0x009896800000995d */ /* 0x004fea0003900000 */
[----:B------:R-:W2:Y:S02]  /*8040*/  @!P1 SYNCS.PHASECHK.TRANS64 P1, [R0+URZ+0x26840], R20 ;  /* 0x02684014000095a7 */ /* 0x000ea4000802007f */
[----:B--2---:R-:W-:Y:S05]  /*8050*/  @!P1 BRA `(.L_x_288) ;  /* 0xfffffffc00f09947 */ /* 0x004fea000383ffff */
[----:B------:R-:W-:Y:S05]  /*8060*/  BRA `(.L_x_313) ;  /* 0xffffffe400bc7947 */ /* 0x000fea000383ffff */
.L_x_290:
[----:B--2---:R2:W3:Y:S02]  /*8070*/  SYNCS.PHASECHK.TRANS64.TRYWAIT P1, [R0+URZ+0x26828], R20 ;  /* 0x02682814000075a7 */ /* 0x0044e4000802017f */
[----:B---3--:R-:W-:Y:S05]  /*8080*/  @!P1 NANOSLEEP.SYNCS 0x989680 ;  /* 0x009896800000995d */ /* 0x008fea0003900000 */
[----:B------:R-:W3:Y:S02]  /*8090*/  @!P1 SYNCS.PHASECHK.TRANS64 P1, [R0+URZ+0x26828], R20 ;  /* 0x02682814000095a7 */ /* 0x000ee4000802007f */
[----:B---3--:R-:W-:Y:S05]  /*80a0*/  @!P1 BRA `(.L_x_290) ;  /* 0xfffffffc00f09947 */ /* 0x008fea000383ffff */
[----:B------:R-:W-:Y:S05]  /*80b0*/  BRA `(.L_x_314) ;  /* 0xffffffe800687947 */ /* 0x000fea000383ffff */
.L_x_292:
[----:B---3--:R3:W4:Y:S02]  /*80c0*/  SYNCS.PHASECHK.TRANS64.TRYWAIT P1, [R0+URZ+0x26848], R20 ;  /* 0x02684814000075a7 */ /* 0x008724000802017f */
[----:B----4-:R-:W-:Y:S05]  /*80d0*/  @!P1 NANOSLEEP.SYNCS 0x989680 ;  /* 0x009896800000995d */ /* 0x010fea0003900000 */
[----:B------:R-:W4:Y:S02]  /*80e0*/  @!P1 SYNCS.PHASECHK.TRANS64 P1, [R0+URZ+0x26848], R20 ;  /* 0x02684814000095a7 */ /* 0x000f24000802007f */
[----:B----4-:R-:W-:Y:S05]  /*80f0*/  @!P1 BRA `(.L_x_292) ;  /* 0xfffffffc00f09947 */ /* 0x010fea000383ffff */
[----:B------:R-:W-:Y:S05]  /*8100*/  BRA `(.L_x_315) ;  /* 0xffffffe800f47947 */ /* 0x000fea000383ffff */
.L_x_294:
[----:B------:R-:W-:-:S07]  /*8110*/  SHF.L.U32 R5, R9, 0x1f, RZ ;  /* 0x0000001f09057819 */ /* 0x000fce00000006ff */
.L_x_316:
[----:B--2---:R2:W3:Y:S02]  /*8120*/  SYNCS.PHASECHK.TRANS64.TRYWAIT P1, [R0+URZ+0x26820], R5 ;  /* 0x02682005000075a7 */ /* 0x0044e4000802017f */
[----:B---3--:R-:W-:Y:S05]  /*8130*/  @!P1 NANOSLEEP.SYNCS 0x989680 ;  /* 0x009896800000995d */ /* 0x008fea0003900000 */
[----:B------:R-:W3:Y:S02]  /*8140*/  @!P1 SYNCS.PHASECHK.TRANS64 P1, [R0+URZ+0x26820], R5 ;  /* 0x02682005000095a7 */ /* 0x000ee4000802007f */
[----:B---3--:R-:W-:Y:S05]  /*8150*/  @!P1 BRA `(.L_x_316) ;  /* 0xfffffffc00f09947 */ /* 0x008fea000383ffff */
[----:B------:R-:W-:Y:S05]  /*8160*/  BRA `(.L_x_317) ;  /* 0xffffffec00907947 */ /* 0x000fea000383ffff */
.L_x_297:
[----:B--2---:R2:W3:Y:S02]  /*8170*/  SYNCS.PHASECHK.TRANS64.TRYWAIT P1, [R0+URZ+0x26840], R7 ;  /* 0x02684007000075a7 */ /* 0x0044e4000802017f */
[----:B---3--:R-:W-:Y:S05]  /*8180*/  @!P1 NANOSLEEP.SYNCS 0x989680 ;  /* 0x009896800000995d */ /* 0x008fea0003900000 */
[----:B------:R-:W3:Y:S02]  /*8190*/  @!P1 SYNCS.PHASECHK.TRANS64 P1, [R0+URZ+0x26840], R7 ;  /* 0x02684007000095a7 */ /* 0x000ee4000802007f */
[----:B---3--:R-:W-:Y:S05]  /*81a0*/  @!P1 BRA `(.L_x_297) ;  /* 0xfffffffc00f09947 */ /* 0x008fea000383ffff */
[----:B------:R-:W-:Y:S05]  /*81b0*/  BRA `(.L_x_318) ;  /* 0xfffffff000387947 */ /* 0x000fea000383ffff */
.L_x_299:
[----:B---3--:R3:W4:Y:S02]  /*81c0*/  SYNCS.PHASECHK.TRANS64.TRYWAIT P1, [R0+URZ+0x26828], R7 ;  /* 0x02682807000075a7 */ /* 0x008724000802017f */
[----:B----4-:R-:W-:Y:S05]  /*81d0*/  @!P1 NANOSLEEP.SYNCS 0x989680 ;  /* 0x009896800000995d */ /* 0x010fea0003900000 */
[----:B------:R-:W4:Y:S02]  /*81e0*/  @!P1 SYNCS.PHASECHK.TRANS64 P1, [R0+URZ+0x26828], R7 ;  /* 0x02682807000095a7 */ /* 0x000f24000802007f */
[----:B----4-:R-:W-:Y:S05]  /*81f0*/  @!P1 BRA `(.L_x_299) ;  /* 0xfffffffc00f09947 */ /* 0x010fea000383ffff */
[----:B------:R-:W-:Y:S05]  /*8200*/  BRA `(.L_x_319) ;  /* 0xfffffff000dc7947 */ /* 0x000fea000383ffff */
.L_x_301:
[----:B----4-:R4:W5:Y:S02]  /*8210*/  SYNCS.PHASECHK.TRANS64.TRYWAIT P0, [R3+URZ+0x26840], R2 ;  /* 0x02684002030075a7 */ /* 0x010964000800017f */
[----:B-----5:R-:W-:Y:S05]  /*8220*/  @!P0 NANOSLEEP.SYNCS 0x989680 ;  /* 0x009896800000895d */ /* 0x020fea0003900000 */
[----:B------:R-:W5:Y:S02]  /*8230*/  @!P0 SYNCS.PHASECHK.TRANS64 P0, [R3+URZ+0x26840], R2 ;  /* 0x02684002030085a7 */ /* 0x000f64000800007f */
[----:B-----5:R-:W-:Y:S05]  /*8240*/  @!P0 BRA `(.L_x_301) ;  /* 0xfffffffc00f08947 */ /* 0x020fea000383ffff */
[----:B------:R-:W-:Y:S05]  /*8250*/  BRA `(.L_x_320) ;  /* 0xfffffff400807947 */ /* 0x000fea000383ffff */
.L_x_303:
[----:B------:R-:W-:Y:S01]  /*8260*/  BSSY B0, `(.L_x_321) ;  /* 0x0000006000007945 */ /* 0x000fe20003800000 */
[----:B------:R-:W-:-:S07]  /*8270*/  IMAD.MOV.U32 R15, RZ, RZ, -0x1 ;  /* 0xffffffffff0f7424 */ /* 0x000fce00078e00ff */
[----:B------:R-:W-:Y:S05]  /*8280*/  WARPSYNC.COLLECTIVE R15, `(.L_x_322) ;  /* 0x000000000f0c7348 */ /* 0x000fea0003c00000 */
[----:B------:R-:W-:Y:S02]  /*8290*/  ELECT P6, UR62, PT ;  /* 0x00000000003e782f */ /* 0x000fe400038c0000 */
[----:B------:R-:W-:Y:S01]  /*82a0*/  MOV R14, UR62 ;  /* 0x0000003e000e7c02 */ /* 0x000fe20008000f00 */
[----:B------:R-:W-:Y:S10]  /*82b0*/  ENDCOLLECTIVE ;  /* 0x000000000000791b */ /* 0x000ff40003800000 */
.L_x_322:
[----:B------:R-:W-:Y:S05]  /*82c0*/  BSYNC B0 ;  /* 0x0000000000007941 */ /* 0x000fea0003800000 */
.L_x_321:
[----:B------:R-:W-:Y:S01]  /*82d0*/  PLOP3.LUT P0, PT, P6, PT, PT, 0x80, 0x0 ;  /* 0x000000000000781c */ /* 0x000fe2000370f070 */
[----:B------:R-:W-:-:S12]  /*82e0*/  BRA `(.L_x_323) ;  /* 0xfffffff800447947 */ /* 0x000fd8000383ffff */
.L_x_305:
[----:B-1----:R1:W2:Y:S02]  /*82f0*/  SYNCS.PHASECHK.TRANS64.TRYWAIT P1, [R6+URZ], R5 ;  /* 0x00000005060075a7 */ /* 0x0022a4000802017f */
[----:B--2---:R-:W-:Y:S05]  /*8300*/  @!P1 NANOSLEEP.SYNCS 0x989680 ;  /* 0x009896800000995d */ /* 0x004fea0003900000 */
[----:B------:R-:W2:Y:S02]  /*8310*/  @!P1 SYNCS.PHASECHK.TRANS64 P1, [R6+URZ], R5 ;  /* 0x00000005060095a7 */ /* 0x000ea4000802007f */
[----:B--2---:R-:W-:Y:S05]  /*8320*/  @!P1 BRA `(.L_x_305) ;  /* 0xfffffffc00f09947 */ /* 0x004fea000383ffff */
[----:B------:R-:W-:Y:S05]  /*8330*/  BRA `(.L_x_324) ;  /* 0xfffffff800847947 */ /* 0x000fea000383ffff */
.L_x_306:
[----:B--2---:R2:W3:Y:S02]  /*8340*/  SYNCS.PHASECHK.TRANS64.TRYWAIT P1, [R3+URZ], R2 ;  /* 0x00000002030075a7 */ /* 0x0044e4000802017f */
[----:B---3--:R-:W-:Y:S05]  /*8350*/  @!P1 NANOSLEEP.SYNCS 0x989680 ;  /* 0x009896800000995d */ /* 0x008fea0003900000 */
[----:B------:R-:W3:Y:S02]  /*8360*/  @!P1 SYNCS.PHASECHK.TRANS64 P1, [R3+URZ], R2 ;  /* 0x00000002030095a7 */ /* 0x000ee4000802007f */
[----:B---3--:R-:W-:Y:S05]  /*8370*/  @!P1 BRA `(.L_x_306) ;  /* 0xfffffffc00f09947 */ /* 0x008fea000383ffff */
[----:B------:R-:W-:Y:S05]  /*8380*/  BRA `(.L_x_325) ;  /* 0xfffffff800787947 */ /* 0x000fea000383ffff */
.L_x_308:
[----:B--2---:R2:W3:Y:S02]  /*8390*/  SYNCS.PHASECHK.TRANS64.TRYWAIT P0, [R0+URZ], R5 ;  /* 0x00000005000075a7 */ /* 0x0044e4000800017f */
[----:B---3--:R-:W-:Y:S05]  /*83a0*/  @!P0 NANOSLEEP.SYNCS 0x989680 ;  /* 0x009896800000895d */ /* 0x008fea0003900000 */
[----:B------:R-:W3:Y:S02]  /*83b0*/  @!P0 SYNCS.PHASECHK.TRANS64 P0, [R0+URZ], R5 ;  /* 0x00000005000085a7 */ /* 0x000ee4000800007f */
[----:B---3--:R-:W-:Y:S05]  /*83c0*/  @!P0 BRA `(.L_x_308) ;  /* 0xfffffffc00f08947 */ /* 0x008fea000383ffff */
[----:B------:R-:W-:Y:S05]  /*83d0*/  BRA `(.L_x_326) ;  /* 0xfffffff8007c7947 */ /* 0x000fea000383ffff */
.L_x_327:
        /* <DEDUP_REMOVED lines=10> */
.L_x_3295:


//--------------------- .text._ZN7cutlass13device_kernelIN5flash11enable_sm90INS1_16FlashAttnBwdSm90INS1_25CollectiveMainloopBwdSm90ILi2ELi2ELi2EN4cute5tupleIJNS5_1CILi1EEES8_S8_EEENS6_IJNS7_ILi64EEENS7_ILi128EEENS7_ILi96EEEEEENS_10bfloat16_tEfNS_4arch4Sm90ELb0ELb0ELb1ELb0ELb1ELb1ELb0ELb0ELi2ELi1ELi2ELi1ELb1EEENS1_24CollectiveEpilogueBwdGQAISD_fSG_Li256ELb0ELb1EEENS1_19SingleTileSchedulerILb0ELb0ELb0ELi128EEEEEEEEEvNT_6ParamsE --------------------------
	.section	.text._ZN7cutlass13device_kernelIN5flash11enable_sm90INS1_16FlashAttnBwdSm90INS1_25CollectiveMainloopBwdSm90ILi2ELi2ELi2EN4cute5tupleIJNS5_1CILi1EEES8_S8_EEENS6_IJNS7_ILi64EEENS7_ILi128EEENS7_ILi96EEEEEENS_10bfloat16_tEfNS_4arch4Sm90ELb0ELb0ELb1ELb0ELb1ELb1ELb0ELb0ELi2ELi1ELi2ELi1ELb1EEENS1_24CollectiveEpilogueBwdGQAISD_fSG_Li256ELb0ELb1EEENS1_19SingleTileSchedulerILb0ELb0ELb0ELi128EEEEEEEEEvNT_6ParamsE,"ax",@progbits
	.align	128
.text._ZN7cutlass13device_kernelIN5flash11enable_sm90INS1_16FlashAttnBwdSm90INS1_25CollectiveMainloopBwdSm90ILi2ELi2ELi2EN4cute5tupleIJNS5_1CILi1EEES8_S8_EEENS6_IJNS7_ILi64EEENS7_ILi128EEENS7_ILi96EEEEEENS_10bfloat16_tEfNS_4arch4Sm90ELb0ELb0ELb1ELb0ELb1ELb1ELb0ELb0ELi2ELi1ELi2ELi1ELb1EEENS1_24CollectiveEpilogueBwdGQAISD_fSG_Li256ELb0ELb1EEENS1_19SingleTileSchedulerILb0ELb0ELb0ELi128EEEEEEEEEvNT_6ParamsE:
        .type           _ZN7cutlass13device_kernelIN5flash11enable_sm90INS1_16FlashAttnBwdSm90INS1_25CollectiveMainloopBwdSm90ILi2ELi2ELi2EN4cute5tupleIJNS5_1CILi1EEES8_S8_EEENS6_IJNS7_ILi64EEENS7_ILi128EEENS7_ILi96EEEEEENS_10bfloat16_tEfNS_4arch4Sm90ELb0ELb0ELb1ELb0ELb1ELb1ELb0ELb0ELi2ELi1ELi2ELi1ELb1EEENS1_24CollectiveEpilogueBwdGQAISD_fSG_Li256ELb0ELb1EEENS1_19SingleTileSchedulerILb0ELb0ELb0ELi128EEEEEEEEEvNT_6ParamsE,@function
        .size           _ZN7cutlass13device_kernelIN5flash11enable_sm90INS1_16FlashAttnBwdSm90INS1_25CollectiveMainloopBwdSm90ILi2ELi2ELi2EN4cute5tupleIJNS5_1CILi1EEES8_S8_EEENS6_IJNS7_ILi64EEENS7_ILi128EEENS7_ILi96EEEEEENS_10bfloat16_tEfNS_4arch4Sm90ELb0ELb0ELb1ELb0ELb1ELb1ELb0ELb0ELi2ELi1ELi2ELi1ELb1EEENS1_24CollectiveEpilogueBwdGQAISD_fSG_Li256ELb0ELb1EEENS1_19SingleTileSchedulerILb0ELb0ELb0ELi128EEEEEEEEEvNT_6ParamsE,(.L_x_3296 - _ZN7cutlass13device_kernelIN5flash11enable_sm90INS1_16FlashAttnBwdSm90INS1_25CollectiveMainloopBwdSm90ILi2ELi2ELi2EN4cute5tupleIJNS5_1CILi1EEES8_S8_EEENS6_IJNS7_ILi64EEENS7_ILi128EEENS7_ILi96EEEEEENS_10bfloat16_tEfNS_4arch4Sm90ELb0ELb0ELb1ELb0ELb1ELb1ELb0ELb0ELi2ELi1ELi2ELi1ELb1EEENS1_24CollectiveEpilogueBwdGQAISD_fSG_Li256ELb0ELb1EEENS1_19SingleTileSchedulerILb0ELb0ELb0ELi128EEEEEEEEEvNT_6ParamsE)
        .other          _ZN7cutlass13device_kernelIN5flash11enable_sm90INS1_16FlashAttnBwdSm90INS1_25CollectiveMainloopBwdSm90ILi2ELi2ELi2EN4cute5tupleIJNS5_1CILi1EEES8_S8_EEENS6_IJNS7_ILi64EEENS7_ILi128EEENS7_ILi96EEEEEENS_10bfloat16_tEfNS_4arch4Sm90ELb0ELb0ELb1ELb0ELb1ELb1ELb0ELb0ELi2ELi1ELi2ELi1ELb1EEENS1_24CollectiveEpilogueBwdGQAISD_fSG_Li256ELb0ELb1EEENS1_19SingleTileSchedulerILb0ELb0ELb0ELi128EEEEEEEEEvNT_6ParamsE,@"STO_CUDA_ENTRY STV_DEFAULT"
_ZN7cutlass13device_kernelIN5flash11enable_sm90INS1_16FlashAttnBwdSm90INS1_25CollectiveMainloopBwdSm90ILi2ELi2ELi2EN4cute5tupleIJNS5_1CILi1EEES8_S8_EEENS6_IJNS7_ILi64EEENS7_ILi128EEENS7_ILi96EEEEEENS_10bfloat16_tEfNS_4arch4Sm90ELb0ELb0ELb1ELb0ELb1ELb1ELb0ELb0ELi2ELi1ELi2ELi1ELb1EEENS1_24CollectiveEpilogueBwdGQAISD_fSG_Li256ELb0ELb1EEENS1_19SingleTileSchedulerILb0ELb0ELb0ELi128EEEEEEEEEvNT_6ParamsE:
        /* <DEDUP_REMOVED lines=23> */
.L_x_329:
[----:B------:R-:W-:Y:S05]  /*0170*/  BSYNC B0 ;  /* 0x0000000000007941 */ /* 0x000fea0003800000 */
.L_x_328:
        /* <DEDUP_REMOVED lines=37> */
.L_x_330:
        /* <DEDUP_REMOVED lines=22> */
.L_x_331:
[----:B------:R-:W-:Y:S01]  /*0530*/  PLOP3.LUT P0, PT, PT, PT, UP0, 0x80, 0x0 ;  /* 0x000000000000781c */ /* 0x000fe20003f0f008 */
[----:B------:R-:W-:Y:S01]  /*0540*/  NOP ;  /* 0x0000000000007918 */ /* 0x000fe20000000000 */
[----:B------:R-:W-:Y:S01]  /*0550*/  ULDC.64 UR46, c[0x0][0x208] ;  /* 0x00008200002e7ab9 */ /* 0x000fe20000000a00 */
[----:B------:R-:W-:Y:S01]  /*0560*/  BSSY B6, `(.L_x_332) ;  /* 0x0000863000067945 */ /* 0x000fe20003800000 */
[----:B-12-4-:R-:W-:Y:S09]  /*0570*/  BAR.SYNC.DEFER_BLOCKING 0x0 ;  /* 0x0000000000007b1d */ /* 0x016ff20000010000 */
[----:B------:R-:W-:Y:S05]  /*0580*/  @!P0 BRA `(.L_x_333) ;  /* 0x0000004c00d08947 */ /* 0x000fea0003800000 */
.L_x_334:
        /* <DEDUP_REMOVED lines=33> */
.L_x_337:
        /* <DEDUP_REMOVED lines=15> */
.L_x_336:
        /* <DEDUP_REMOVED lines=22> */
.L_x_339:
        /* <DEDUP_REMOVED lines=15> */
.L_x_338:
[----:B------:R-:W-:Y:S01]  /*0ae0*/  SHF.R.S32.HI R41, RZ, 0x1f, R22 ;  /* 0x0000001fff297819 */ /* 0x000fe20000011416 */
[----:B------:R-:W-:-:S03]  /*0af0*/  UMOV UR4, 0xffffffff ;  /* 0xffffffff00047882 */ /* 0x000fc60000000000 */
[----:B------:R-:W-:-:S04]  /*0b00*/  LEA.HI R0, R41, R22, RZ, 0x7 ;  /* 0x0000001629007211 */ /* 0x000fc800078f38ff */
[----:B------:R-:W-:Y:S01]  /*0b10*/  SHF.R.S32.HI R16, RZ, 0x7, R0 ;  /* 0x00000007ff107819 */ /* 0x000fe20000011400 */
[----:B------:R-:W-:Y:S06]  /*0b20*/  BRA.DIV UR4, `(.L_x_340) ;  /* 0x0000008204207947 */ /* 0x000fec000b800000 */
[----:B------:R1:W2:Y:S02]  /*0b30*/  SHFL.IDX PT, R14, R16, RZ, 0x1f ;  /* 0x00001fff100e7589 */ /* 0x0002a400000e0000 */
.L_x_438:
        /* <DEDUP_REMOVED lines=15> */
.L_x_341:
        /* <DEDUP_REMOVED lines=19> */
.L_x_343:
        /* <DEDUP_REMOVED lines=177> */
.L_x_355:
[----:B------:R-:W-:-:S06]  /*1870*/  UISETP.NE.AND UP0, UPT, UR11, 0x3, UPT ;  /* 0x000000030b00788c */ /* 0x000fcc000bf05270 */
[----:B------:R-:W-:-:S13]  /*1880*/  PLOP3.LUT P0, PT, PT, PT, UP0, 0x80, 0x0 ;  /* 0x000000000000781c */ /* 0x000fda0003f0f008 */
[----:B-1----:R-:W-:Y:S05]  /*1890*/  @!P0 BRA `(.L_x_345) ;  /* 0x0000000000048947 */ /* 0x002fea0003800000 */
[----:B------:R-:W-:Y:S01]  /*18a0*/  BPT.TRAP 0x1 ;  /* 0x000000040000795c */ /* 0x000fe20000300000 */
.L_x_345:
[----:B------:R-:W-:Y:S01]  /*18b0*/  R2UR UR8, R18 ;  /* 0x00000000120872ca */ /* 0x000fe200000e0000 */
[----:B------:R-:W-:-:S05]  /*18c0*/  IMAD.U32 R120, RZ, RZ, UR5 ;  /* 0x00000005ff787e24 */ /* 0x000fca000f8e00ff */
[----:B------:R-:W-:-:S07]  /*18d0*/  SHF.L.U32 R120, R120, 0x1f, RZ ;  /* 0x0000001f78787819 */ /* 0x000fce00000006ff */
[----:B------:R-:W-:-:S09]  /*18e0*/  ULEA UR8, UR6, UR8, 0x3 ;  /* 0x0000000806087291 */ /* 0x000fd2000f8e183f */
[----:B------:R2:W3:Y:S01]  /*18f0*/  SYNCS.PHASECHK.TRANS64.TRYWAIT P1, [UR8+0x26810], R120 ;  /* 0x02681078ff0075a7 */ /* 0x0004e20008020148 */
[----:B------:R-:W-:Y:S05]  /*1900*/  @!P0 BRA `(.L_x_346) ;  /* 0x0000000000048947 */ /* 0x000fea0003800000 */
[----:B------:R-:W-:Y:S01]  /*1910*/  BPT.TRAP 0x1 ;  /* 0x000000040000795c */ /* 0x000fe20000300000 */
.L_x_346:
[----:B---3--:R-:W-:Y:S05]  /*1920*/  @P1 BRA `(.L_x_347) ;  /* 0x0000000000081947 */ /* 0x008fea0003800000 */
[----:B------:R-:W3:Y:S02]  /*1930*/  SYNCS.PHASECHK.TRANS64.TRYWAIT P1, [UR8+0x26810], R120 ;  /* 0x02681078ff0075a7 */ /* 0x000ee40008020148 */
[----:B---3--:R-:W-:Y:S05]  /*1940*/  @!P1 BRA `(.L_x_348) ;  /* 0x0000007000cc9947 */ /* 0x008fea0003800000 */
.L_x_347:
        /* <DEDUP_REMOVED lines=67> */
.L_x_349:
[----:B------:R1:W1:Y:S01]  /*1d80*/  SYNCS.PHASECHK.TRANS64.TRYWAIT P1, [UR8+0x26830], R120 ;  /* 0x02683078ff0075a7 */ /* 0x0002620008020148 */
[----:B------:R-:W-:Y:S05]  /*1d90*/  @!P0 BRA `(.L_x_350) ;  /* 0x0000000000048947 */ /* 0x000fea0003800000 */
[----:B------:R-:W-:Y:S01]  /*1da0*/  BPT.TRAP 0x1 ;  /* 0x000000040000795c */ /* 0x000fe20000300000 */
.L_x_350:
[----:B-1----:R-:W-:Y:S05]  /*1db0*/  @P1 BRA `(.L_x_351) ;  /* 0x0000000000081947 */ /* 0x002fea0003800000 */
[----:B------:R-:W1:Y:S02]  /*1dc0*/  SYNCS.PHASECHK.TRANS64.TRYWAIT P1, [UR8+0x26830], R120 ;  /* 0x02683078ff0075a7 */ /* 0x000e640008020148 */
[----:B-1----:R-:W-:Y:S05]  /*1dd0*/  @!P1 BRA `(.L_x_352) ;  /* 0x0000006c00c09947 */ /* 0x002fea0003800000 */
.L_x_351:
[----:B------:R-:W-:Y:S01]  /*1de0*/  R2UR UR10, R18 ;  /* 0x00000000120a72ca */ /* 0x000fe200000e0000 */
[----:B--2---:R-:W-:Y:S01]  /*1df0*/  WARPGROUP.ARRIVE ;  /* 0x00000000000079c5 */ /* 0x004fe20000000000 */
[----:B------:R-:W-:Y:S01]  /*1e00*/  UMOV UR19, 0x80000020 ;  /* 0x8000002000137882 */ /* 0x000fe20000000000 */
[----:B------:R-:W-:Y:S01]  /*1e10*/  FMUL.FTZ R208, R152, UR13 ;  /* 0x0000000d98d07c20 */ /* 0x000fe20008410000 */
[----:B------:R-:W-:Y:S01]  /*1e20*/  FMUL.FTZ R212, R153, UR13 ;  /* 0x0000000d99d47c20 */ /* 0x000fe20008410000 */
[----:B------:R-:W-:Y:S01]  /*1e30*/  FMUL.FTZ R213, R154, UR13 ;  /* 0x0000000d9ad57c20 */ /* 0x000fe20008410000 */
[----:B------:R-:W-:Y:S01]  /*1e40*/  FMUL.FTZ R214, R155, UR13 ;  /* 0x0000000d9bd67c20 */ /* 0x000fe20008410000 */
[----:B------:R-:W-:Y:S01]  /*1e50*/  FMUL.FTZ R154, R156, UR13 ;  /* 0x0000000d9c9a7c20 */ /* 0x000fe20008410000 */
[----:B------:R-:W-:Y:S01]  /*1e60*/  FMUL.FTZ R155, R157, UR13 ;  /* 0x0000000d9d9b7c20 */ /* 0x000fe20008410000 */
[----:B------:R-:W1:Y:S01]  /*1e70*/  MUFU.TANH R208, R208 ;  /* 0x000000d000d07308 */ /* 0x000e620000002400 */
[----:B------:R-:W-:Y:S01]  /*1e80*/  ISETP.GT.AND P2, PT, R3, RZ, PT ;  /* 0x000000ff0300720c */ /* 0x000fe20003f44270 */
        /* <DEDUP_REMOVED lines=9> */
[----:B------:R-:W-:Y:S01]  /*1f20*/  FMUL.FTZ R216, R167, UR13 ;  /* 0x0000000da7d87c20 */ /* 0x000fe20008410000 */
[----:B------:R-:W-:Y:S01]  /*1f30*/  ULOP3.LUT UR10, UR10, 0x3fff, URZ, 0xc0, !UPT ;  /* 0x00003fff0a0a7892 */ /* 0x000fe2000f8ec03f */
[----:B------:R-:W-:Y:S01]  /*1f40*/  ISETP.GT.AND P1, PT, R3, 0x8, PT ;  /* 0x000000080300780c */ /* 0x000fe20003f24270 */
        /* <DEDUP_REMOVED lines=20> */
[----:B------:R-:W-:Y:S01]  /*2090*/  FFMA.FTZ R183, R152, UR14, -R21 ;  /* 0x0000000e98b77c23 */ /* 0x000fe20008010815 */
[----:B-----5:R-:W-:Y:S01]  /*20a0*/  FSEL R153, R154, -INF , P2 ;  /* 0xff8000009a997808 */ /* 0x020fe20001000000 */
[----:B------:R-:W-:Y:S01]  /*20b0*/  FMUL.FTZ R165, R165, UR13 ;  /* 0x0000000da5a57c20 */ /* 0x000fe20008410000 */
[----:B------:R-:W-:Y:S01]  /*20c0*/  FMUL.FTZ R220, R171, UR13 ;  /* 0x0000000dabdc7c20 */ /* 0x000fe20008410000 */
[----:B------:R-:W-:Y:S01]  /*20d0*/  FMUL.FTZ R221, R174, UR13 ;  /* 0x0000000daedd7c20 */ /* 0x000fe20008410000 */
[----:B------:R-:W-:Y:S01]  /*20e0*/  FMUL.FTZ R222, R177, UR13 ;  /* 0x0000000db1de7c20 */ /* 0x000fe20008410000 */
[----:B------:R-:W-:Y:S01]  /*20f0*/  FFMA.FTZ R166, R153, UR14, -R210 ;  /* 0x0000000e99a67c23 */ /* 0x000fe200080108d2 */
[----:B------:R-:W5:Y:S01]  /*2100*/  MUFU.TANH R214, R214 ;  /* 0x000000d600d67308 */ /* 0x000f620000002400 */
[----:B-1----:R-:W-:Y:S01]  /*2110*/  FSEL R152, R155, -INF , P2 ;  /* 0xff8000009b987808 */ /* 0x002fe20001000000 */
[----:B------:R-:W-:Y:S01]  /*2120*/  FMUL.FTZ R172, R172, UR13 ;  /* 0x0000000dacac7c20 */ /* 0x000fe20008410000 */
[----:B------:R-:W-:Y:S01]  /*2130*/  FMUL.FTZ R173, R173, UR13 ;  /* 0x0000000dadad7c20 */ /* 0x000fe20008410000 */
[----:B------:R-:W-:Y:S01]  /*2140*/  FMUL.FTZ R175, R175, UR13 ;  /* 0x0000000dafaf7c20 */ /* 0x000fe20008410000 */
[----:B------:R-:W-:Y:S01]  /*2150*/  FFMA.FTZ R208, -R208, R208, 1 ;  /* 0x3f800000d0d07423 */ /* 0x000fe200000101d0 */
[----:B------:R-:W-:Y:S01]  /*2160*/  FFMA.FTZ R167, R152, UR14, -R211 ;  /* 0x0000000e98a77c23 */ /* 0x000fe200080108d3 */
[----:B------:R-:W-:Y:S01]  /*2170*/  FFMA.FTZ R154, -R154, R154, 1 ;  /* 0x3f8000009a9a7423 */ /* 0x000fe2000001019a */
        /* <DEDUP_REMOVED lines=11> */
[----:B------:R-:W-:Y:S01]  /*2230*/  FMUL.FTZ R181, R181, UR13 ;  /* 0x0000000db5b57c20 */ /* 0x000fe20008410000 */
[----:B------:R-:W-:-:S02]  /*2240*/  ULOP3.LUT UR10, UR10, 0x1000000, URZ, 0xfc, !UPT ;  /* 0x010000000a0a7892 */ /* 0x000fc4000f8efc3f */
[----:B------:R-:W-:Y:S02]  /*2250*/  FFMA.FTZ R170, R20, UR14, -R21 ;  /* 0x0000000e14aa7c23 */ /* 0x000fe40008010815 */
[----:B------:R-:W5:Y:S01]  /*2260*/  MUFU.TANH R157, R157 ;  /* 0x0000009d009d7308 */ /* 0x000f620000002400 */
[C---:B-1----:R-:W-:Y:S01]  /*2270*/  FSEL R163, R156.reuse, -INF , P2 ;  /* 0xff8000009ca37808 */ /* 0x042fe20001000000 */
[----:B------:R-:W-:Y:S01]  /*2280*/  FFMA.FTZ R156, -R156, R156, 1 ;  /* 0x3f8000009c9c7423 */ /* 0x000fe2000001019c */
[----:B------:R-:W-:-:S03]  /*2290*/  UIMAD UR10, UR6, 0x300, UR10 ;  /* 0x00000300060a78a4 */ /* 0x000fc6000f8e020a */
[----:B------:R-:W-:Y:S02]  /*22a0*/  FFMA.FTZ R162, R163, UR14, -R12 ;  /* 0x0000000ea3a27c23 */ /* 0x000fe4000801080c */
[----:B------:R-:W1:Y:S01]  /*22b0*/  MUFU.TANH R159, R159 ;  /* 0x0000009f009f7308 */ /* 0x000e620000002400 */
[----:B--2---:R-:W-:-:S05]  /*22c0*/  FSEL R168, R158, -INF , P2 ;  /* 0xff8000009ea87808 */ /* 0x004fca0001000000 */
[----:B------:R-:W-:Y:S02]  /*22d0*/  FFMA.FTZ R163, R168, UR14, -R13 ;  /* 0x0000000ea8a37c23 */ /* 0x000fe4000801080d */
[----:B------:R-:W2:Y:S01]  /*22e0*/  MUFU.TANH R160, R160 ;  /* 0x000000a000a07308 */ /* 0x000ea20000002400 */
[C---:B-----5:R-:W-:Y:S01]  /*22f0*/  FSEL R21, R157.reuse, -INF , P1 ;  /* 0xff8000009d157808 */ /* 0x060fe20000800000 */
[----:B------:R-:W-:-:S04]  /*2300*/  FFMA.FTZ R157, -R157, R157, 1 ;  /* 0x3f8000009d9d7423 */ /* 0x000fc8000001019d */
[----:B------:R-:W-:Y:S02]  /*2310*/  FFMA.FTZ R168, R21, UR14, -R210 ;  /* 0x0000000e15a87c23 */ /* 0x000fe400080108d2 */
[----:B------:R-:W5:Y:S01]  /*2320*/  MUFU.TANH R161, R161 ;  /* 0x000000a100a17308 */ /* 0x000f620000002400 */
[----:B-1----:R-:W-:-:S05]  /*2330*/  FSEL R20, R159, -INF , P1 ;  /* 0xff8000009f147808 */ /* 0x002fca0000800000 */
[----:B------:R-:W-:Y:S02]  /*2340*/  FFMA.FTZ R211, R20, UR14, -R211 ;  /* 0x0000000e14d37c23 */ /* 0x000fe400080108d3 */
[----:B------:R-:W1:Y:S01]  /*2350*/  MUFU.TANH R164, R164 ;  /* 0x000000a400a47308 */ /* 0x000e620000002400 */
[C---:B--2---:R-:W-:Y:S01]  /*2360*/  FSEL R171, R160.reuse, -INF , P1 ;  /* 0xff800000a0ab7808 */ /* 0x044fe20000800000 */
[----:B------:R-:W-:-:S04]  /*2370*/  FFMA.FTZ R160, -R160, R160, 1 ;  /* 0x3f800000a0a07423 */ /* 0x000fc800000101a0 */
[----:B------:R-:W-:Y:S02]  /*2380*/  FFMA.FTZ R174, R171, UR14, -R12 ;  /* 0x0000000eabae7c23 */ /* 0x000fe4000801080c */
[----:B------:R-:W-:Y:S01]  /*2390*/  MUFU.TANH R215, R215 ;  /* 0x000000d700d77308 */ /* 0x000fe20000002400 */
[----:B-----5:R-:W-:Y:S01]  /*23a0*/  FSEL R12, R161, -INF , P1 ;  /* 0xff800000a10c7808 */ /* 0x020fe20000800000 */
[----:B------:R-:W-:Y:S02]  /*23b0*/  WARPGROUP.DEPBAR.LE gsb0, 0x0 ;  /* 0x00008000000079c5 */ /* 0x000fe40000010000 */
[----:B------:R-:W-:Y:S02]  /*23c0*/  WARPGROUP.ARRIVE ;  /* 0x00000000000079c5 */ /* 0x000fe40000000000 */
[----:B------:R-:W-:Y:S02]  /*23d0*/  FFMA.FTZ R177, R12, UR14, -R13 ;  /* 0x0000000e0cb17c23 */ /* 0x000fe4000801080d */
[----:B------:R-:W2:Y:S01]  /*23e0*/  MUFU.TANH R165, R165 ;  /* 0x000000a500a57308 */ /* 0x000ea20000002400 */
[----:B-1----:R-:W-:Y:S01]  /*23f0*/  FSEL R13, R164, -INF , P2 ;  /* 0xff800000a40d7808 */ /* 0x002fe20001000000 */
[----:B------:R-:W-:Y:S01]  /*2400*/  HGMMA.64x64x16.F32.BF16 R120, R196, gdesc[UR16], R120, gsb0 ;  /* 0x00e00010c4787df0 */ /* 0x000fe20008001878 */
[----:B------:R-:W-:Y:S01]  /*2410*/  UMOV UR18, UR16 ;  /* 0x0000001000127c82 */ /* 0x000fe20008000000 */
[----:B------:R-:W-:Y:S01]  /*2420*/  UMOV UR19, 0x80000020 ;  /* 0x8000002000137882 */ /* 0x000fe20000000000 */
[----:B------:R-:W-:Y:S01]  /*2430*/  UIADD3 UR16, UR12, 0x102, URZ ;  /* 0x000001020c107890 */ /* 0x000fe2000fffe03f */
[----:B------:R-:W-:-:S02]  /*2440*/  FFMA.FTZ R13, R13, UR14, -R14 ;  /* 0x0000000e0d0d7c23 */ /* 0x000fc4000801080e */
[----:B------:R-:W1:Y:S08]  /*2450*/  MUFU.EX2 R183, R183 ;  /* 0x000000b700b77308 */ /* 0x000e700000000800 */
[----:B------:R-:W5:Y:S01]  /*2460*/  MUFU.EX2 R224, R224 ;  /* 0x000000e000e07308 */ /* 0x000f620000000800 */
[----:B--2---:R-:W-:-:S07]  /*2470*/  FSEL R12, R165, -INF , P2 ;  /* 0xff800000a50c7808 */ /* 0x004fce0001000000 */
[----:B------:R-:W-:Y:S08]  /*2480*/  MUFU.TANH R218, R218 ;  /* 0x000000da00da7308 */ /* 0x000ff00000002400 */
[----:B------:R-:W-:Y:S08]  /*2490*/  MUFU.TANH R220, R220 ;  /* 0x000000dc00dc7308 */ /* 0x000ff00000002400 */
[----:B------:R-:W2:Y:S08]  /*24a0*/  MUFU.EX2 R169, R169 ;  /* 0x000000a900a97308 */ /* 0x000eb00000000800 */
[----:B------:R-:W3:Y:S08]  /*24b0*/  MUFU.EX2 R170, R170 ;  /* 0x000000aa00aa7308 */ /* 0x000ef00000000800 */
[----:B------:R4:W-:Y:S08]  /*24c0*/  MUFU.EX2 R171, R211 ;  /* 0x000000d300ab7308 */ /* 0x0009f00000000800 */
[----:B------:R-:W3:Y:S01]  /*24d0*/  MUFU.TANH R216, R216 ;  /* 0x000000d800d87308 */ /* 0x000ee20000002400 */
[----:B----4-:R-:W-:-:S07]  /*24e0*/  FFMA.FTZ R211, R12, UR14, -R15 ;  /* 0x0000000e0cd37c23 */ /* 0x010fce000801080f */
[----:B------:R-:W4:Y:S01]  /*24f0*/  MUFU.TANH R217, R217 ;  /* 0x000000d900d97308 */ /* 0x000f220000002400 */
[----:B------:R-:W-:Y:S02]  /*2500*/  WARPGROUP.DEPBAR.LE gsb0, 0x0 ;  /* 0x00008000000079c5 */ /* 0x000fe40000010000 */
[----:B------:R-:W-:-:S05]  /*2510*/  WARPGROUP.ARRIVE ;  /* 0x00000000000079c5 */ /* 0x000fca0000000000 */
[----:B------:R-:W4:Y:S01]  /*2520*/  MUFU.TANH R219, R219 ;  /* 0x000000db00db7308 */ /* 0x000f220000002400 */
[----:B------:R-:W-:Y:S01]  /*2530*/  HGMMA.64x64x16.F32.BF16 R120, R188, gdesc[UR16], R120, gsb0 ;  /* 0x00e00010bc787df0 */ /* 0x000fe20008001878 */
[----:B------:R-:W-:Y:S01]  /*2540*/  UMOV UR18, UR16 ;  /* 0x0000001000127c82 */ /* 0x000fe20008000000 */
[----:B------:R-:W-:Y:S01]  /*2550*/  UMOV UR19, 0x80000020 ;  /* 0x8000002000137882 */ /* 0x000fe20000000000 */
[----:B------:R-:W-:-:S04]  /*2560*/  UIADD3 UR16, UR12, 0x200, URZ ;  /* 0x000002000c107890 */ /* 0x000fc8000fffe03f */
[----:B------:R-:W4:Y:S01]  /*2570*/  MUFU.TANH R221, R221 ;  /* 0x000000dd00dd7308 */ /* 0x000f220000002400 */
[----:B------:R-:W-:-:S07]  /*2580*/  UIADD3 UR12, UR12, 0x202, URZ ;  /* 0x000002020c0c7890 */ /* 0x000fce000fffe03f */
[----:B------:R-:W4:Y:S08]  /*2590*/  MUFU.TANH R172, R172 ;  /* 0x000000ac00ac7308 */ /* 0x000f300000002400 */
[----:B------:R-:W4:Y:S08]  /*25a0*/  MUFU.EX2 R166, R166 ;  /* 0x000000a600a67308 */ /* 0x000f300000000800 */
[----:B------:R-:W-:Y:S08]  /*25b0*/  MUFU.EX2 R167, R167 ;  /* 0x000000a700a77308 */ /* 0x000ff00000000800 */
[----:B------:R-:W-:Y:S08]  /*25c0*/  MUFU.EX2 R168, R168 ;  /* 0x000000a800a87308 */ /* 0x000ff00000000800 */
[----:B------:R-:W-:Y:S08]  /*25d0*/  MUFU.TANH R173, R173 ;  /* 0x000000ad00ad7308 */ /* 0x000ff00000002400 */
[----:B------:R-:W-:Y:S08]  /*25e0*/  MUFU.TANH R175, R175 ;  /* 0x000000af00af7308 */ /* 0x000ff00000002400 */
[----:B------:R-:W-:Y:S08]  /*25f0*/  MUFU.EX2 R162, R162 ;  /* 0x000000a200a27308 */ /* 0x000ff00000000800 */
[----:B------:R-:W-:Y:S08]  /*2600*/  MUFU.EX2 R163, R163 ;  /* 0x000000a300a37308 */ /* 0x000ff00000000800 */
[----:B------:R-:W-:Y:S01]  /*2610*/  MUFU.TANH R176, R176 ;  /* 0x000000b000b07308 */ /* 0x000fe20000002400 */
        /* <DEDUP_REMOVED lines=9> */
[----:B------:R-:W4:Y:S08]  /*26b0*/  MUFU.TANH R180, R180 ;  /* 0x000000b400b47308 */ /* 0x000f300000002400 */
[----:B------:R-:W4:Y:S08]  /*26c0*/  MUFU.TANH R182, R182 ;  /* 0x000000b600b67308 */ /* 0x000f300000002400 */
[----:B------:R-:W-:Y:S08]  /*26d0*/  MUFU.TANH R223, R223 ;  /* 0x000000df00df7308 */ /* 0x000ff00000002400 */
[----:B------:R-:W4:Y:S08]  /*26e0*/  MUFU.EX2 R174, R174 ;  /* 0x000000ae00ae7308 */ /* 0x000f300000000800 */
[----:B------:R-:W4:Y:S08]  /*26f0*/  MUFU.EX2 R177, R177 ;  /* 0x000000b100b17308 */ /* 0x000f300000000800 */
[----:B------:R-:W4:Y:S08]  /*2700*/  MUFU.TANH R181, R181 ;  /* 0x000000b500b57308 */ /* 0x000f300000002400 */
        /* <DEDUP_REMOVED lines=14> */
[----:B------:R-:W2:Y:S01]  /*27f0*/  LDS.64 R20, [R22+0x1e220] ;  /* 0x01e2200016147984 */ /* 0x000ea20000000a00 */
[--C-:B-1----:R-:W-:Y:S01]  /*2800*/  FADD.FTZ R227, R123, -R153.reuse ;  /* 0x800000997be37221 */ /* 0x102fe20000010000 */
[----:B------:R-:W-:Y:S01]  /*2810*/  FSEL R123, R215, -INF , P1 ;  /* 0xff800000d77b7808 */ /* 0x000fe20000800000 */
[--C-:B------:R-:W-:Y:S01]  /*2820*/  FADD.FTZ R225, R120, -R152.reuse ;  /* 0x8000009878e17221 */ /* 0x100fe20000010000 */
[----:B------:R-:W-:Y:S01]  /*2830*/  FADD.FTZ R210, R121, -R153 ;  /* 0x8000009979d27221 */ /* 0x000fe20000010000 */
[----:B------:R-:W-:Y:S01]  /*2840*/  FADD.FTZ R122, R122, -R152 ;  /* 0x800000987a7a7221 */ /* 0x000fe20000010000 */
[----:B------:R-:W-:Y:S01]  /*2850*/  FFMA.FTZ R152, -R212, R212, 1 ;  /* 0x3f800000d4987423 */ /* 0x000fe200000101d4 */
[----:B------:R-:W-:Y:S01]  /*2860*/  FFMA.FTZ R120, R123, UR14, -R14 ;  /* 0x0000000e7b787c23 */ /* 0x000fe2000801080e */
[----:B------:R-:W-:Y:S01]  /*2870*/  FMUL.FTZ R153, R183, R210 ;  /* 0x000000d2b7997220 */ /* 0x000fe20000410000 */
[----:B------:R1:W-:Y:S01]  /*2880*/  MUFU.EX2 R14, R13 ;  /* 0x0000000d000e7308 */ /* 0x0003e20000000800 */
[----:B------:R-:W-:Y:S01]  /*2890*/  FFMA.FTZ R123, -R213, R213, 1 ;  /* 0x3f800000d57b7423 */ /* 0x000fe200000101d5 */
[----:B-----5:R-:W-:Y:S01]  /*28a0*/  FMUL.FTZ R225, R224, R225 ;  /* 0x000000e1e0e17220 */ /* 0x020fe20000410000 */
[----:B------:R-:W-:Y:S01]  /*28b0*/  FMUL.FTZ R152, R152, R153 ;  /* 0x0000009998987220 */ /* 0x000fe20000410000 */
[--C-:B--2---:R-:W-:Y:S01]  /*28c0*/  FADD.FTZ R153, R124, -R20.reuse ;  /* 0x800000147c997221 */ /* 0x104fe20000010000 */
[----:B------:R-:W-:Y:S01]  /*28d0*/  FADD.FTZ R213, R126, -R20 ;  /* 0x800000147ed57221 */ /* 0x000fe20000010000 */
[----:B------:R-:W-:Y:S01]  /*28e0*/  FMUL.FTZ R122, R169, R122 ;  /* 0x0000007aa97a7220 */ /* 0x000fe20000410000 */
[----:B------:R-:W-:Y:S01]  /*28f0*/  FSEL R20, R218, -INF , P2 ;  /* 0xff800000da147808 */ /* 0x000fe20001000000 */
[----:B---3--:R-:W-:Y:S01]  /*2900*/  FMUL.FTZ R227, R170, R227 ;  /* 0x000000e3aae37220 */ /* 0x008fe20000410000 */
[----:B-1----:R-:W1:Y:S01]  /*2910*/  LDS.64 R12, [R22+0x1e240] ;  /* 0x01e24000160c7984 */ /* 0x002e620000000a00 */
[----:B------:R-:W-:Y:S01]  /*2920*/  FSEL R126, R220, -INF , P1 ;  /* 0xff800000dc7e7808 */ /* 0x000fe20000800000 */
[----:B------:R-:W-:Y:S01]  /*2930*/  FMUL.FTZ R121, R208, R225 ;  /* 0x000000e1d0797220 */ /* 0x000fe20000410000 */
[----:B------:R-:W-:Y:S01]  /*2940*/  FSEL R208, R216, -INF , P1 ;  /* 0xff800000d8d07808 */ /* 0x000fe20000800000 */
[----:B------:R-:W-:Y:S01]  /*2950*/  FMUL.FTZ R123, R123, R122 ;  /* 0x0000007a7b7b7220 */ /* 0x000fe20000410000 */
[----:B------:R-:W-:Y:S01]  /*2960*/  FADD.FTZ R212, R125, -R21 ;  /* 0x800000157dd47221 */ /* 0x000fe20000010000 */
[----:B------:R-:W-:Y:S01]  /*2970*/  FMUL.FTZ R122, R214, R227 ;  /* 0x000000e3d67a7220 */ /* 0x000fe20000410000 */
[--C-:B------:R-:W-:Y:S01]  /*2980*/  FFMA.FTZ R125, R20, UR14, -R7.reuse ;  /* 0x0000000e147d7c23 */ /* 0x100fe20008010807 */
[----:B------:R-:W-:Y:S01]  /*2990*/  FFMA.FTZ R126, R126, UR14, -R7 ;  /* 0x0000000e7e7e7c23 */ /* 0x000fe20008010807 */
[----:B----4-:R-:W-:Y:S01]  /*29a0*/  FSEL R225, R217, -INF , P2 ;  /* 0xff800000d9e17808 */ /* 0x010fe20001000000 */
[----:B------:R-:W-:Y:S01]  /*29b0*/  FFMA.FTZ R208, R208, UR14, -R15 ;  /* 0x0000000ed0d07c23 */ /* 0x000fe2000801080f */
[----:B------:R-:W-:Y:S01]  /*29c0*/  FSEL R227, R219, -INF , P1 ;  /* 0xff800000dbe37808 */ /* 0x000fe20000800000 */
[----:B------:R-:W-:Y:S01]  /*29d0*/  FADD.FTZ R210, R127, -R21 ;  /* 0x800000157fd27221 */ /* 0x000fe20000010000 */
[----:B------:R-:W-:Y:S01]  /*29e0*/  FSEL R7, R221, -INF , P1 ;  /* 0xff800000dd077808 */ /* 0x000fe20000800000 */
[----:B------:R2:W-:Y:S01]  /*29f0*/  MUFU.EX2 R15, R120 ;  /* 0x00000078000f7308 */ /* 0x0005e20000000800 */
[----:B------:R-:W-:Y:S01]  /*2a00*/  FSEL R127, R172, -INF , P2 ;  /* 0xff800000ac7f7808 */ /* 0x000fe20001000000 */
[--C-:B------:R-:W-:Y:S01]  /*2a10*/  FFMA.FTZ R225, R225, UR14, -R6.reuse ;  /* 0x0000000ee1e17c23 */ /* 0x100fe20008010806 */
[----:B------:R-:W-:Y:S01]  /*2a20*/  FFMA.FTZ R21, R227, UR14, -R6 ;  /* 0x0000000ee3157c23 */ /* 0x000fe20008010806 */
[----:B------:R-:W-:Y:S01]  /*2a30*/  FMUL.FTZ R153, R166, R153 ;  /* 0x00000099a6997220 */ /* 0x000fe20000410000 */
[----:B------:R-:W-:Y:S01]  /*2a40*/  FFMA.FTZ R6, -R155, R155, 1 ;  /* 0x3f8000009b067423 */ /* 0x000fe2000001019b */
[--C-:B------:R-:W-:Y:S01]  /*2a50*/  FFMA.FTZ R127, R127, UR14, -R10.reuse ;  /* 0x0000000e7f7f7c23 */ /* 0x100fe2000801080a */
[----:B------:R-:W-:Y:S01]  /*2a60*/  FSEL R214, R222, -INF , P2 ;  /* 0xff800000ded67808 */ /* 0x000fe20001000000 */
[----:B------:R-:W-:Y:S01]  /*2a70*/  FMUL.FTZ R155, R154, R153 ;  /* 0x000000999a9b7220 */ /* 0x000fe20000410000 */
[----:B--2---:R-:W-:Y:S01]  /*2a80*/  FFMA.FTZ R120, R7, UR14, -R10 ;  /* 0x0000000e07787c23 */ /* 0x004fe2000801080a */
[----:B------:R-:W-:Y:S01]  /*2a90*/  FMUL.FTZ R7, R167, R212 ;  /* 0x000000d4a7077220 */ /* 0x000fe20000410000 */
[----:B------:R-:W-:Y:S01]  /*2aa0*/  FMUL.FTZ R10, R168, R213 ;  /* 0x000000d5a80a7220 */ /* 0x000fe20000410000 */
[----:B------:R2:W3:Y:S01]  /*2ab0*/  MUFU.EX2 R124, R208 ;  /* 0x000000d0007c7308 */ /* 0x0004e20000000800 */
[----:B------:R-:W-:Y:S01]  /*2ac0*/  FSEL R212, R173, -INF , P2 ;  /* 0xff800000add47808 */ /* 0x000fe20001000000 */
[----:B------:R-:W-:Y:S01]  /*2ad0*/  FMUL.FTZ R154, R6, R7 ;  /* 0x00000007069a7220 */ /* 0x000fe20000410000 */
[----:B------:R-:W-:Y:S01]  /*2ae0*/  FMUL.FTZ R7, R171, R210 ;  /* 0x000000d2ab077220 */ /* 0x000fe20000410000 */
[----:B------:R-:W-:Y:S01]  /*2af0*/  FMUL.FTZ R153, R157, R10 ;  /* 0x0000000a9d997220 */ /* 0x000fe20000410000 */
[----:B------:R-:W-:Y:S01]  /*2b00*/  FSEL R10, R175, -INF , P1 ;  /* 0xff800000af0a7808 */ /* 0x000fe20000800000 */
[----:B------:R-:W-:Y:S01]  /*2b10*/  FFMA.FTZ R212, R212, UR14, -R11 ;  /* 0x0000000ed4d47c23 */ /* 0x000fe2000801080b */
[----:B------:R-:W-:Y:S01]  /*2b20*/  FSEL R157, R178, -INF , P1 ;  /* 0xff800000b29d7808 */ /* 0x000fe20000800000 */
[----:B------:R4:W5:Y:S01]  /*2b30*/  MUFU.EX2 R20, R225 ;  /* 0x000000e100147308 */ /* 0x0009620000000800 */
[----:B--2---:R-:W-:Y:S01]  /*2b40*/  FFMA.FTZ R208, -R159, R159, 1 ;  /* 0x3f8000009fd07423 */ /* 0x004fe2000001019f */
[----:B------:R-:W-:Y:S01]  /*2b50*/  FSEL R159, R176, -INF , P2 ;  /* 0xff800000b09f7808 */ /* 0x000fe20001000000 */
[----:B------:R-:W-:Y:S01]  /*2b60*/  FFMA.FTZ R210, -R158, R158, 1 ;  /* 0x3f8000009ed27423 */ /* 0x000fe2000001019e */
[--C-:B------:R-:W-:Y:S01]  /*2b70*/  FFMA.FTZ R157, R157, UR14, -R8.reuse ;  /* 0x0000000e9d9d7c23 */ /* 0x100fe20008010808 */
[----:B------:R-:W-:Y:S01]  /*2b80*/  FMUL.FTZ R208, R208, R7 ;  /* 0x00000007d0d07220 */ /* 0x000fe20000410000 */
[----:B------:R-:W-:Y:S01]  /*2b90*/  FFMA.FTZ R214, R214, UR14, -R9 ;  /* 0x0000000ed6d67c23 */ /* 0x000fe20008010809 */
[----:B------:R-:W2:Y:S01]  /*2ba0*/  LDS.64 R6, [R22+0x1e260] ;  /* 0x01e2600016067984 */ /* 0x000ea20000000a00 */
[----:B------:R-:W-:Y:S01]  /*2bb0*/  FFMA.FTZ R159, R159, UR14, -R8 ;  /* 0x0000000e9f9f7c23 */ /* 0x000fe20008010808 */
[----:B----4-:R-:W-:Y:S01]  /*2bc0*/  FFMA.FTZ R225, R10, UR14, -R11 ;  /* 0x0000000e0ae17c23 */ /* 0x010fe2000801080b */
[--C-:B-1----:R-:W-:Y:S01]  /*2bd0*/  FADD.FTZ R11, R128, -R12.reuse ;  /* 0x8000000c800b7221 */ /* 0x102fe20000010000 */
[--C-:B------:R-:W-:Y:S01]  /*2be0*/  FADD.FTZ R10, R129, -R13.reuse ;  /* 0x8000000d810a7221 */ /* 0x100fe20000010000 */
[----:B------:R-:W-:Y:S01]  /*2bf0*/  FADD.FTZ R128, R131, -R13 ;  /* 0x8000000d83807221 */ /* 0x000fe20000010000 */
[----:B------:R-:W-:Y:S01]  /*2c00*/  FSEL R8, R179, -INF , P1 ;  /* 0xff800000b3087808 */ /* 0x000fe20000800000 */
[----:B------:R-:W-:Y:S01]  /*2c10*/  FMUL.FTZ R11, R162, R11 ;  /* 0x0000000ba20b7220 */ /* 0x000fe20000410000 */
[----:B------:R-:W-:Y:S01]  /*2c20*/  FMUL.FTZ R129, R163, R10 ;  /* 0x0000000aa3817220 */ /* 0x000fe20000410000 */
[----:B------:R-:W-:Y:S01]  /*2c30*/  FADD.FTZ R227, R130, -R12 ;  /* 0x8000000c82e37221 */ /* 0x000fe20000010000 */
[----:B------:R1:W-:Y:S01]  /*2c40*/  MUFU.EX2 R13, R120 ;  /* 0x00000078000d7308 */ /* 0x0003e20000000800 */
[----:B------:R-:W-:Y:S01]  /*2c50*/  FMUL.FTZ R131, R156, R11 ;  /* 0x0000000b9c837220 */ /* 0x000fe20000410000 */
[----:B------:R-:W-:Y:S01]  /*2c60*/  FFMA.FTZ R213, R8, UR14, -R9 ;  /* 0x0000000e08d57c23 */ /* 0x000fe20008010809 */
[----:B------:R-:W4:Y:S01]  /*2c70*/  LDS.64 R10, [R22+0x1e280] ;  /* 0x01e28000160a7984 */ /* 0x000f220000000a00 */
[----:B------:R-:W-:Y:S01]  /*2c80*/  FMUL.FTZ R210, R210, R129 ;  /* 0x00000081d2d27220 */ /* 0x000fe20000410000 */
[----:B------:R-:W-:Y:S01]  /*2c90*/  FSEL R9, R180, -INF , P2 ;  /* 0xff800000b4097808 */ /* 0x000fe20001000000 */
[----:B------:R-:W-:Y:S01]  /*2ca0*/  FFMA.FTZ R8, -R161, R161, 1 ;  /* 0x3f800000a1087423 */ /* 0x000fe200000101a1 */
[----:B------:R-:W-:Y:S01]  /*2cb0*/  FSEL R129, R182, -INF , P1 ;  /* 0xff800000b6817808 */ /* 0x000fe20000800000 */
[----:B------:R-:W-:Y:S01]  /*2cc0*/  FMUL.FTZ R161, R174, R227 ;  /* 0x000000e3aea17220 */ /* 0x000fe20000410000 */
[----:B------:R-:W-:Y:S01]  /*2cd0*/  FMUL.FTZ R227, R177, R128 ;  /* 0x00000080b1e37220 */ /* 0x000fe20000410000 */
[--C-:B-1----:R-:W-:Y:S01]  /*2ce0*/  FFMA.FTZ R120, R9, UR14, -R4.reuse ;  /* 0x0000000e09787c23 */ /* 0x102fe20008010804 */
[----:B------:R-:W-:Y:S01]  /*2cf0*/  MUFU.EX2 R12, R127 ;  /* 0x0000007f000c7308 */ /* 0x000fe20000000800 */
[----:B------:R-:W-:Y:S01]  /*2d00*/  FFMA.FTZ R156, R129, UR14, -R4 ;  /* 0x0000000e819c7c23 */ /* 0x000fe20008010804 */
[----:B------:R-:W-:Y:S01]  /*2d10*/  FSEL R4, R223, -INF , P1 ;  /* 0xff800000df047808 */ /* 0x000fe20000800000 */
[----:B------:R-:W-:Y:S01]  /*2d20*/  FMUL.FTZ R161, R160, R161 ;  /* 0x000000a1a0a17220 */ /* 0x000fe20000410000 */
[----:B------:R-:W-:Y:S01]  /*2d30*/  FMUL.FTZ R160, R8, R227 ;  /* 0x000000e308a07220 */ /* 0x000fe20000410000 */
[----:B------:R-:W-:Y:S01]  /*2d40*/  FSEL R158, R181, -INF , P2 ;  /* 0xff800000b59e7808 */ /* 0x000fe20001000000 */
[----:B------:R-:W1:Y:S01]  /*2d50*/  LDS.64 R8, [R22+0x1e2a0] ;  /* 0x01e2a00016087984 */ /* 0x000e620000000a00 */
[----:B------:R-:W-:Y:S01]  /*2d60*/  FFMA.FTZ R215, -R215, R215, 1 ;  /* 0x3f800000d7d77423 */ /* 0x000fe200000101d7 */
[----:B------:R3:W-:Y:S01]  /*2d70*/  MUFU.EX2 R127, R212 ;  /* 0x000000d4007f7308 */ /* 0x0007e20000000800 */
[----:B------:R-:W-:Y:S01]  /*2d80*/  FFMA.FTZ R216, -R216, R216, 1 ;  /* 0x3f800000d8d87423 */ /* 0x000fe200000101d8 */
[--C-:B------:R-:W-:Y:S01]  /*2d90*/  FFMA.FTZ R158, R158, UR14, -R5.reuse ;  /* 0x0000000e9e9e7c23 */ /* 0x100fe20008010805 */
[----:B------:R-:W-:Y:S01]  /*2da0*/  FFMA.FTZ R217, -R217, R217, 1 ;  /* 0x3f800000d9d97423 */ /* 0x000fe200000101d9 */
[----:B------:R-:W-:Y:S01]  /*2db0*/  FFMA.FTZ R172, -R172, R172, 1 ;  /* 0x3f800000acac7423 */ /* 0x000fe200000101ac */
[----:B------:R-:W-:Y:S01]  /*2dc0*/  FFMA.FTZ R176, -R176, R176, 1 ;  /* 0x3f800000b0b07423 */ /* 0x000fe200000101b0 */
[----:B------:R-:W-:Y:S01]  /*2dd0*/  FFMA.FTZ R178, -R178, R178, 1 ;  /* 0x3f800000b2b27423 */ /* 0x000fe200000101b2 */
[----:B------:R-:W-:Y:S01]  /*2de0*/  FFMA.FTZ R222, -R222, R222, 1 ;  /* 0x3f800000dede7423 */ /* 0x000fe200000101de */
[----:B------:R-:W5:Y:S01]  /*2df0*/  MUFU.EX2 R21, R21 ;  /* 0x0000001500157308 */ /* 0x000f620000000800 */
[----:B---3--:R-:W-:Y:S01]  /*2e00*/  FFMA.FTZ R212, R4, UR14, -R5 ;  /* 0x0000000e04d47c23 */ /* 0x008fe20008010805 */
[----:B------:R-:W-:Y:S01]  /*2e10*/  FFMA.FTZ R179, -R179, R179, 1 ;  /* 0x3f800000b3b37423 */ /* 0x000fe200000101b3 */
[--C-:B--2---:R-:W-:Y:S01]  /*2e20*/  FADD.FTZ R4, R133, -R7.reuse ;  /* 0x8000000785047221 */ /* 0x104fe20000010000 */
[----:B------:R-:W-:Y:S01]  /*2e30*/  FADD.FTZ R7, R135, -R7 ;  /* 0x8000000787077221 */ /* 0x000fe20000010000 */
[----:B------:R-:W-:Y:S01]  /*2e40*/  FFMA.FTZ R135, -R165, R165, 1 ;  /* 0x3f800000a5877423 */ /* 0x000fe200000101a5 */
[--C-:B------:R-:W-:Y:S01]  /*2e50*/  FADD.FTZ R227, R132, -R6.reuse ;  /* 0x8000000684e37221 */ /* 0x100fe20000010000 */
[----:B------:R-:W-:Y:S01]  /*2e60*/  FMUL.FTZ R4, R211, R4 ;  /* 0x00000004d3047220 */ /* 0x000fe20000410000 */
[----:B------:R-:W2:Y:S01]  /*2e70*/  MUFU.EX2 R126, R126 ;  /* 0x0000007e007e7308 */ /* 0x000ea20000000800 */
[----:B------:R-:W-:Y:S01]  /*2e80*/  FADD.FTZ R6, R134, -R6 ;  /* 0x8000000686067221 */ /* 0x000fe20000010000 */
[----:B------:R-:W-:Y:S01]  /*2e90*/  FMUL.FTZ R7, R124, R7 ;  /* 0x000000077c077220 */ /* 0x000fe20000410000 */
[----:B------:R-:W-:Y:S01]  /*2ea0*/  FMUL.FTZ R135, R135, R4 ;  /* 0x0000000487877220 */ /* 0x000fe20000410000 */
[----:B------:R-:W-:Y:S01]  /*2eb0*/  FFMA.FTZ R134, -R164, R164, 1 ;  /* 0x3f800000a4867423 */ /* 0x000fe200000101a4 */
[----:B------:R-:W3:Y:S01]  /*2ec0*/  LDS.64 R4, [R22+0x1e2c0] ;  /* 0x01e2c00016047984 */ /* 0x000ee20000000a00 */
[----:B------:R-:W-:Y:S01]  /*2ed0*/  FMUL.FTZ R6, R15, R6 ;  /* 0x000000060f067220 */ /* 0x000fe20000410000 */
[----:B------:R-:W-:Y:S01]  /*2ee0*/  FFMA.FTZ R164, -R218, R218, 1 ;  /* 0x3f800000daa47423 */ /* 0x000fe200000101da */
[----:B------:R4:W-:Y:S01]  /*2ef0*/  MUFU.EX2 R129, R159 ;  /* 0x0000009f00817308 */ /* 0x0009e20000000800 */
[----:B------:R-:W-:Y:S01]  /*2f00*/  FMUL.FTZ R227, R14, R227 ;  /* 0x000000e30ee37220 */ /* 0x000fe20000410000 */
[----:B------:R-:W-:Y:S01]  /*2f10*/  FMUL.FTZ R133, R215, R6 ;  /* 0x00000006d7857220 */ /* 0x000fe20000410000 */
[----:B------:R-:W-:Y:S01]  /*2f20*/  FFMA.FTZ R180, -R180, R180, 1 ;  /* 0x3f800000b4b47423 */ /* 0x000fe200000101b4 */
[----:B------:R-:W-:Y:S01]  /*2f30*/  FFMA.FTZ R182, -R182, R182, 1 ;  /* 0x3f800000b6b67423 */ /* 0x000fe200000101b6 */
[----:B------:R-:W-:Y:S01]  /*2f40*/  FFMA.FTZ R181, -R181, R181, 1 ;  /* 0x3f800000b5b57423 */ /* 0x000fe200000101b5 */
[----:B------:R-:W-:Y:S01]  /*2f50*/  FFMA.FTZ R223, -R223, R223, 1 ;  /* 0x3f800000dfdf7423 */ /* 0x000fe200000101df */
[----:B------:R-:W-:Y:S01]  /*2f60*/  FMUL.FTZ R134, R134, R227 ;  /* 0x000000e386867220 */ /* 0x000fe20000410000 */
[----:B------:R2:W-:Y:S01]  /*2f70*/  MUFU.EX2 R130, R157 ;  /* 0x0000009d00827308 */ /* 0x0005e20000000800 */
[--C-:B----4-:R-:W-:Y:S01]  /*2f80*/  FADD.FTZ R159, R136, -R10.reuse ;  /* 0x8000000a889f7221 */ /* 0x110fe20000010000 */
[----:B------:R-:W-:Y:S01]  /*2f90*/  FMUL.FTZ R136, R216, R7 ;  /* 0x00000007d8887220 */ /* 0x000fe20000410000 */
[----:B------:R-:W-:Y:S01]  /*2fa0*/  FADD.FTZ R10, R138, -R10 ;  /* 0x8000000a8a0a7221 */ /* 0x000fe20000010000 */
[--C-:B------:R-:W-:Y:S01]  /*2fb0*/  FADD.FTZ R7, R139, -R11.reuse ;  /* 0x8000000b8b077221 */ /* 0x100fe20000010000 */
[----:B-----5:R-:W-:Y:S01]  /*2fc0*/  FMUL.FTZ R6, R20, R159 ;  /* 0x0000009f14067220 */ /* 0x020fe20000410000 */
[----:B------:R-:W-:Y:S01]  /*2fd0*/  FADD.FTZ R216, R137, -R11 ;  /* 0x8000000b89d87221 */ /* 0x000fe20000010000 */
[----:B------:R-:W-:Y:S01]  /*2fe0*/  FFMA.FTZ R138, -R219, R219, 1 ;  /* 0x3f800000db8a7423 */ /* 0x000fe200000101db */
[----:B------:R-:W4:Y:S01]  /*2ff0*/  MUFU.EX2 R125, R125 ;  /* 0x0000007d007d7308 */ /* 0x000f220000000800 */
[----:B--2---:R-:W-:Y:S01]  /*3000*/  FMUL.FTZ R157, R21, R10 ;  /* 0x0000000a159d7220 */ /* 0x004fe20000410000 */
[----:B------:R-:W-:Y:S01]  /*3010*/  FMUL.FTZ R137, R217, R6 ;  /* 0x00000006d9897220 */ /* 0x000fe20000410000 */
[----:B------:R-:W-:Y:S01]  /*3020*/  FMUL.FTZ R10, R126, R7 ;  /* 0x000000077e0a7220 */ /* 0x000fe20000410000 */
[--C-:B-1----:R-:W-:Y:S01]  /*3030*/  FADD.FTZ R142, R142, -R8.reuse ;  /* 0x800000088e8e7221 */ /* 0x102fe20000010000 */
[----:B------:R1:W2:Y:S01]  /*3040*/  LDS.64 R6, [R22+0x1e2e0] ;  /* 0x01e2e00016067984 */ /* 0x0002a20000000a00 */
[----:B------:R-:W-:Y:S01]  /*3050*/  FMUL.FTZ R138, R138, R157 ;  /* 0x0000009d8a8a7220 */ /* 0x000fe20000410000 */
[----:B------:R-:W-:Y:S01]  /*3060*/  FADD.FTZ R157, R140, -R8 ;  /* 0x800000088c9d7221 */ /* 0x000fe20000010000 */
[----:B------:R-:W5:Y:S01]  /*3070*/  MUFU.EX2 R128, R225 ;  /* 0x000000e100807308 */ /* 0x000f620000000800 */
[----:B------:R-:W-:Y:S01]  /*3080*/  FFMA.FTZ R139, -R220, R220, 1 ;  /* 0x3f800000dc8b7423 */ /* 0x000fe200000101dc */
[----:B------:R-:W-:Y:S01]  /*3090*/  FFMA.FTZ R140, -R221, R221, 1 ;  /* 0x3f800000dd8c7423 */ /* 0x000fe200000101dd */
[----:B------:R-:W-:Y:S01]  /*30a0*/  FMUL.FTZ R157, R12, R157 ;  /* 0x0000009d0c9d7220 */ /* 0x000fe20000410000 */
[----:B------:R-:W-:Y:S01]  /*30b0*/  F2FP.BF16.F32.PACK_AB R177, R177, R174 ;  /* 0x000000aeb1b1723e */ /* 0x000fe200000010ff */
[----:B------:R-:W-:-:S02]  /*30c0*/  FMUL.FTZ R139, R139, R10 ;  /* 0x0000000a8b8b7220 */ /* 0x000fc40000410000 */
[----:B-1----:R-:W-:Y:S01]  /*30d0*/  FMUL.FTZ R22, R172, R157 ;  /* 0x0000009dac167220 */ /* 0x002fe20000410000 */
[----:B------:R1:W5:Y:S01]  /*30e0*/  MUFU.EX2 R132, R214 ;  /* 0x000000d600847308 */ /* 0x0003620000000800 */
[----:B----4-:R-:W-:-:S04]  /*30f0*/  FMUL.FTZ R159, R125, R216 ;  /* 0x000000d87d9f7220 */ /* 0x010fc80000410000 */
[----:B------:R-:W-:Y:S01]  /*3100*/  FMUL.FTZ R164, R164, R159 ;  /* 0x0000009fa4a47220 */ /* 0x000fe20000410000 */
[--C-:B------:R-:W-:Y:S01]  /*3110*/  FADD.FTZ R159, R143, -R9.reuse ;  /* 0x800000098f9f7221 */ /* 0x100fe20000010000 */
[--C-:B---3--:R-:W-:Y:S01]  /*3120*/  FADD.FTZ R144, R144, -R4.reuse ;  /* 0x8000000490907221 */ /* 0x108fe20000010000 */
[----:B------:R5:W-:Y:S01]  /*3130*/  MUFU.EX2 R10, R120 ;  /* 0x00000078000a7308 */ /* 0x000be20000000800 */
[----:B-1----:R-:W-:Y:S01]  /*3140*/  FADD.FTZ R214, R141, -R9 ;  /* 0x800000098dd67221 */ /* 0x002fe20000010000 */
[----:B------:R-:W-:Y:S01]  /*3150*/  FMUL.FTZ R9, R13, R142 ;  /* 0x0000008e0d097220 */ /* 0x000fe20000410000 */
[----:B------:R-:W-:Y:S01]  /*3160*/  FADD.FTZ R157, R146, -R4 ;  /* 0x80000004929d7221 */ /* 0x000fe20000010000 */
[--C-:B------:R-:W-:Y:S01]  /*3170*/  FADD.FTZ R4, R147, -R5.reuse ;  /* 0x8000000593047221 */ /* 0x100fe20000010000 */
[----:B------:R-:W-:Y:S01]  /*3180*/  FFMA.FTZ R143, -R175, R175, 1 ;  /* 0x3f800000af8f7423 */ /* 0x000fe200000101af */
[----:B------:R-:W-:Y:S01]  /*3190*/  FMUL.FTZ R140, R140, R9 ;  /* 0x000000098c8c7220 */ /* 0x000fe20000410000 */
[----:B------:R-:W-:Y:S01]  /*31a0*/  FMUL.FTZ R157, R130, R157 ;  /* 0x0000009d829d7220 */ /* 0x000fe20000410000 */
[----:B------:R-:W1:Y:S01]  /*31b0*/  MUFU.EX2 R11, R213 ;  /* 0x000000d5000b7308 */ /* 0x000e620000000800 */
[----:B-----5:R-:W-:Y:S01]  /*31c0*/  FMUL.FTZ R120, R128, R159 ;  /* 0x0000009f80787220 */ /* 0x020fe20000410000 */
[----:B------:R-:W-:Y:S01]  /*31d0*/  FADD.FTZ R159, R145, -R5 ;  /* 0x80000005919f7221 */ /* 0x000fe20000010000 */
[----:B------:R-:W-:Y:S01]  /*31e0*/  FMUL.FTZ R145, R129, R144 ;  /* 0x0000009081917220 */ /* 0x000fe20000410000 */
[----:B------:R-:W-:Y:S01]  /*31f0*/  FFMA.FTZ R141, -R173, R173, 1 ;  /* 0x3f800000ad8d7423 */ /* 0x000fe200000101ad */
[----:B------:R-:W-:Y:S01]  /*3200*/  FMUL.FTZ R143, R143, R120 ;  /* 0x000000788f8f7220 */ /* 0x000fe20000410000 */
[----:B------:R-:W-:Y:S01]  /*3210*/  FMUL.FTZ R159, R132, R159 ;  /* 0x0000009f849f7220 */ /* 0x000fe20000410000 */
[----:B------:R-:W-:Y:S01]  /*3220*/  FMUL.FTZ R144, R176, R145 ;  /* 0x00000091b0907220 */ /* 0x000fe20000410000 */
[----:B------:R-:W3:Y:S01]  /*3230*/  MUFU.EX2 R8, R156 ;  /* 0x0000009c00087308 */ /* 0x000ee20000000800 */
[----:B------:R-:W-:Y:S01]  /*3240*/  FMUL.FTZ R145, R178, R157 ;  /* 0x0000009db2917220 */ /* 0x000fe20000410000 */
[----:B------:R-:W-:Y:S01]  /*3250*/  FMUL.FTZ R147, R222, R159 ;  /* 0x0000009fde937220 */ /* 0x000fe20000410000 */
[----:B------:R-:W-:Y:S01]  /*3260*/  FMUL.FTZ R214, R127, R214 ;  /* 0x000000d67fd67220 */ /* 0x000fe20000410000 */
[----:B------:R-:W-:Y:S01]  /*3270*/  F2FP.BF16.F32.PACK_AB R176, R163, R162 ;  /* 0x000000a2a3b0723e */ /* 0x000fe200000010ff */
[--C-:B--2---:R-:W-:Y:S01]  /*3280*/  FADD.FTZ R157, R148, -R6.reuse ;  /* 0x80000006949d7221 */ /* 0x104fe20000010000 */
[----:B------:R-:W-:Y:S01]  /*3290*/  FADD.FTZ R159, R150, -R6 ;  /* 0x80000006969f7221 */ /* 0x000fe20000010000 */
[--C-:B------:R-:W-:Y:S01]  /*32a0*/  FADD.FTZ R6, R149, -R7.reuse ;  /* 0x8000000795067221 */ /* 0x100fe20000010000 */
[----:B------:R2:W4:Y:S01]  /*32b0*/  MUFU.EX2 R9, R158 ;  /* 0x0000009e00097308 */ /* 0x0005220000000800 */
[----:B------:R-:W-:Y:S01]  /*32c0*/  FADD.FTZ R120, R151, -R7 ;  /* 0x8000000797787221 */ /* 0x000fe20000010000 */
[----:B------:R-:W-:-:S02]  /*32d0*/  IMAD.U32 R7, RZ, RZ, UR6 ;  /* 0x00000006ff077e24 */ /* 0x000fc4000f8e00ff */
[----:B-1----:R-:W-:Y:S01]  /*32e0*/  FMUL.FTZ R4, R11, R4 ;  /* 0x000000040b047220 */ /* 0x002fe20000410000 */
[----:B------:R-:W-:Y:S01]  /*32f0*/  FMUL.FTZ R157, R10, R157 ;  /* 0x0000009d0a9d7220 */ /* 0x000fe20000410000 */
[----:B------:R-:W-:Y:S01]  /*3300*/  FMUL.FTZ R141, R141, R214 ;  /* 0x000000d68d8d7220 */ /* 0x000fe20000410000 */
[----:B------:R-:W-:Y:S02]  /*3310*/  IMAD R7, R7, 0x2000, R0 ;  /* 0x0000200007077824 */ /* 0x000fe400078e0200 */
[----:B------:R-:W-:Y:S01]  /*3320*/  FMUL.FTZ R4, R179, R4 ;  /* 0x00000004b3047220 */ /* 0x000fe20000410000 */
[----:B------:R-:W1:Y:S01]  /*3330*/  MUFU.EX2 R5, R212 ;  /* 0x000000d400057308 */ /* 0x000e620000000800 */
[----:B---3--:R-:W-:Y:S01]  /*3340*/  FMUL.FTZ R159, R8, R159 ;  /* 0x0000009f089f7220 */ /* 0x008fe20000410000 */
[----:B------:R-:W-:Y:S01]  /*3350*/  FMUL.FTZ R146, R180, R157 ;  /* 0x0000009db4927220 */ /* 0x000fe20000410000 */
[----:B------:R-:W-:Y:S01]  /*3360*/  F2FP.BF16.F32.PACK_AB R156, R152, R121 ;  /* 0x00000079989c723e */ /* 0x000fe200000010ff */
[----:B------:R-:W-:-:S02]  /*3370*/  IMAD R7, R7, 0x2, R18 ;  /* 0x0000000207077824 */ /* 0x000fc400078e0212 */
[----:B------:R-:W-:Y:S01]  /*3380*/  FMUL.FTZ R182, R182, R159 ;  /* 0x0000009fb6b67220 */ /* 0x000fe20000410000 */
[----:B------:R-:W-:Y:S02]  /*3390*/  F2FP.BF16.F32.PACK_AB R157, R122, R123 ;  /* 0x0000007b7a9d723e */ /* 0x000fe400000010ff */
[----:B--2---:R-:W-:Y:S01]  /*33a0*/  F2FP.BF16.F32.PACK_AB R158, R154, R155 ;  /* 0x0000009b9a9e723e */ /* 0x004fe200000010ff */
[----:B----4-:R-:W-:Y:S01]  /*33b0*/  FMUL.FTZ R6, R9, R6 ;  /* 0x0000000609067220 */ /* 0x010fe20000410000 */
[----:B------:R-:W-:Y:S02]  /*33c0*/  F2FP.BF16.F32.PACK_AB R159, R208, R153 ;  /* 0x00000099d09f723e */ /* 0x000fe400000010ff */
[----:B------:R-:W-:Y:S01]  /*33d0*/  F2FP.BF16.F32.PACK_AB R152, R210, R131 ;  /* 0x00000083d298723e */ /* 0x000fe200000010ff */
[----:B------:R-:W-:Y:S01]  /*33e0*/  FMUL.FTZ R181, R181, R6 ;  /* 0x00000006b5b57220 */ /* 0x000fe20000410000 */
[----:B------:R-:W-:Y:S01]  /*33f0*/  F2FP.BF16.F32.PACK_AB R153, R160, R161 ;  /* 0x000000a1a099723e */ /* 0x000fe200000010ff */
[----:B------:R2:W-:Y:S01]  /*3400*/  STSM.16.MT88.4 [R7+0x1e800], R156 ;  /* 0x01e8009c07007844 */ /* 0x0005e20000004200 */
[----:B------:R-:W-:Y:S01]  /*3410*/  F2FP.BF16.F32.PACK_AB R154, R135, R134 ;  /* 0x00000086879a723e */ /* 0x000fe200000010ff */
[----:B-1----:R-:W-:Y:S01]  /*3420*/  FMUL.FTZ R120, R5, R120 ;  /* 0x0000007805787220 */ /* 0x002fe20000410000 */
[----:B------:R-:W-:-:S02]  /*3430*/  F2FP.BF16.F32.PACK_AB R155, R136, R133 ;  /* 0x00000085889b723e */ /* 0x000fc400000010ff */
[----:B------:R-:W-:Y:S01]  /*3440*/  F2FP.BF16.F32.PACK_AB R148, R164, R137 ;  /* 0x00000089a494723e */ /* 0x000fe200000010ff */
[----:B------:R-:W-:Y:S01]  /*3450*/  FMUL.FTZ R223, R223, R120 ;  /* 0x00000078dfdf7220 */ /* 0x000fe20000410000 */
[----:B------:R-:W-:Y:S01]  /*3460*/  F2FP.BF16.F32.PACK_AB R149, R139, R138 ;  /* 0x0000008a8b95723e */ /* 0x000fe200000010ff */
[----:B------:R2:W-:Y:S01]  /*3470*/  STSM.16.MT88.4 [R7+0x1f000], R152 ;  /* 0x01f0009807007844 */ /* 0x0005e20000004200 */
[----:B------:R-:W-:Y:S02]  /*3480*/  F2FP.BF16.F32.PACK_AB R150, R141, R22 ;  /* 0x000000168d96723e */ /* 0x000fe400000010ff */
[----:B------:R-:W-:Y:S02]  /*3490*/  F2FP.BF16.F32.PACK_AB R151, R143, R140 ;  /* 0x0000008c8f97723e */ /* 0x000fe400000010ff */
[----:B------:R-:W-:Y:S02]  /*34a0*/  F2FP.BF16.F32.PACK_AB R144, R147, R144 ;  /* 0x000000909390723e */ /* 0x000fe400000010ff */
[----:B------:R-:W-:Y:S01]  /*34b0*/  F2FP.BF16.F32.PACK_AB R145, R4, R145 ;  /* 0x000000910491723e */ /* 0x000fe200000010ff */
[----:B------:R2:W-:Y:S01]  /*34c0*/  STSM.16.MT88.4 [R7+0x1f800], R148 ;  /* 0x01f8009407007844 */ /* 0x0005e20000004200 */
[----:B------:R-:W-:Y:S01]  /*34d0*/  F2FP.BF16.F32.PACK_AB R146, R181, R146 ;  /* 0x00000092b592723e */ /* 0x000fe200000010ff */
[----:B------:R-:W-:Y:S01]  /*34e0*/  IMAD R4, R209, 0x1000, R18 ;  /* 0x00001000d1047824 */ /* 0x000fe200078e0212 */
[----:B------:R-:W-:-:S02]  /*34f0*/  F2FP.BF16.F32.PACK_AB R147, R223, R182 ;  /* 0x000000b6df93723e */ /* 0x000fc400000010ff */
[----:B------:R-:W-:Y:S02]  /*3500*/  F2FP.BF16.F32.PACK_AB R120, R183, R224 ;  /* 0x000000e0b778723e */ /* 0x000fe400000010ff */
[----:B------:R-:W-:Y:S01]  /*3510*/  F2FP.BF16.F32.PACK_AB R121, R170, R169 ;  /* 0x000000a9aa79723e */ /* 0x000fe200000010ff */
[----:B------:R2:W-:Y:S01]  /*3520*/  STSM.16.MT88.4 [R7+0x20000], R144 ;  /* 0x0200009007007844 */ /* 0x0005e20000004200 */
[----:B------:R-:W-:Y:S02]  /*3530*/  F2FP.BF16.F32.PACK_AB R122, R167, R166 ;  /* 0x000000a6a77a723e */ /* 0x000fe400000010ff */
[----:B------:R-:W-:Y:S02]  /*3540*/  F2FP.BF16.F32.PACK_AB R123, R171, R168 ;  /* 0x000000a8ab7b723e */ /* 0x000fe400000010ff */
[----:B------:R-:W-:Y:S02]  /*3550*/  F2FP.BF16.F32.PACK_AB R178, R211, R14 ;  /* 0x0000000ed3b2723e */ /* 0x000fe400000010ff */
[----:B------:R-:W-:Y:S01]  /*3560*/  WARPGROUP.ARRIVE ;  /* 0x00000000000079c5 */ /* 0x000fe20000000000 */
[----:B------:R-:W-:-:S02]  /*3570*/  F2FP.BF16.F32.PACK_AB R179, R124, R15 ;  /* 0x0000000f7cb3723e */ /* 0x000fc400000010ff */
[----:B------:R-:W-:Y:S02]  /*3580*/  F2FP.BF16.F32.PACK_AB R132, R132, R129 ;  /* 0x000000818484723e */ /* 0x000fe400000010ff */
[----:B------:R-:W-:Y:S01]  /*3590*/  F2FP.BF16.F32.PACK_AB R133, R11, R130 ;  /* 0x000000820b85723e */ /* 0x000fe200000010ff */
[----:B------:R-:W-:Y:S01]  /*35a0*/  HGMMA.64x96x16.F32.BF16 R24, R120, gdesc[UR16].tnspB, R24, gsb0 ;  /* 0x4160001078187df0 */ /* 0x000fe20008001818 */
[----:B------:R-:W-:Y:S01]  /*35b0*/  UMOV UR18, UR12 ;  /* 0x0000000c00127c82 */ /* 0x000fe20008000000 */
[----:B------:R-:W-:Y:S01]  /*35c0*/  UMOV UR19, 0x80000020 ;  /* 0x8000002000137882 */ /* 0x000fe20000000000 */
[----:B------:R-:W-:Y:S01]  /*35d0*/  UIADD3 UR12, UR10, 0x80, URZ ;  /* 0x000000800a0c7890 */ /* 0x000fe2000fffe03f */
[----:B------:R-:W-:Y:S02]  /*35e0*/  F2FP.BF16.F32.PACK_AB R134, R9, R10 ;  /* 0x0000000a0986723e */ /* 0x000fe400000010ff */
[----:B------:R-:W-:Y:S02]  /*35f0*/  F2FP.BF16.F32.PACK_AB R135, R5, R8 ;  /* 0x000000080587723e */ /* 0x000fe400000010ff */
        /* <DEDUP_REMOVED lines=185> */
[----:B--2---:R-:W-:Y:S05]  /*4190*/  @!P0 BRA `(.L_x_353) ;  /* 0x0000000000048947 */ /* 0x004fea0003800000 */
[----:B------:R-:W-:Y:S01]  /*41a0*/  BPT.TRAP 0x1 ;  /* 0x000000040000795c */ /* 0x000fe20000300000 */
.L_x_353:
        /* <DEDUP_REMOVED lines=48> */
.L_x_354:
        /* <DEDUP_REMOVED lines=16> */
.L_x_344:
[----:B------:R-:W2:Y:S01]  /*45b0*/  S2UR UR7, SR_CTAID.Y ;  /* 0x00000000000779c3 */ /* 0x000ea20000002600 */
[----:B------:R-:W-:Y:S01]  /*45c0*/  ULDC UR6, c[0x0][0x850] ;  /* 0x0002140000067ab9 */ /* 0x000fe20000000800 */
[----:B------:R-:W3:Y:S01]  /*45d0*/  S2R R0, SR_TID.X ;  /* 0x0000000000007919 */ /* 0x000ee20000002100 */
[----:B------:R-:W-:Y:S01]  /*45e0*/  UISETP.NE.AND UP0, UPT, UR6, 0x1, UPT ;  /* 0x000000010600788c */ /* 0x000fe2000bf05270 */
[----:B------:R-:W-:Y:S01]  /*45f0*/  IMAD R23, R16, 0x1800, R23 ;  /* 0x0000180010177824 */ /* 0x000fe200078e0217 */
[----:B------:R-:W-:Y:S01]  /*4600*/  ULDC.64 UR14, c[0x0][0x818] ;  /* 0x00020600000e7ab9 */ /* 0x000fe20000000a00 */
[----:B------:R-:W-:Y:S01]  /*4610*/  ULDC UR12, c[0x0][0x870] ;  /* 0x00021c00000c7ab9 */ /* 0x000fe20000000800 */
[----:B------:R-:W-:Y:S01]  /*4620*/  ULDC.64 UR18, c[0x0][0x840] ;  /* 0x0002100000127ab9 */ /* 0x000fe20000000a00 */
[----:B------:R-:W5:Y:S01]  /*4630*/  S2UR UR17, SR_CTAID.X ;  /* 0x00000000001179c3 */ /* 0x000f620000002500 */
[----:B------:R-:W-:Y:S01]  /*4640*/  ULDC.64 UR20, c[0x0][0x868] ;  /* 0x00021a0000147ab9 */ /* 0x000fe20000000a00 */
[----:B------:R-:W-:-:S06]  /*4650*/  IMAD R23, R23, 0x4, R18 ;  /* 0x0000000417177824 */ /* 0x000fcc00078e0212 */
[----:B------:R-:W-:Y:S08]  /*4660*/  BAR.SYNC.DEFER_BLOCKING 0x1, 0x100 ;  /* 0x0044000000007b1d */ /* 0x000ff00000010000 */
[----:B------:R-:W4:Y:S01]  /*4670*/  S2UR UR24, SR_CTAID.Z ;  /* 0x00000000001879c3 */ /* 0x000f220000002700 */
[----:B------:R-:W-:Y:S01]  /*4680*/  @UP0 ULDC UR4, c[0x0][0x854] ;  /* 0x0002150000040ab9 */ /* 0x000fe20000000800 */
[----:B------:R-:W-:Y:S01]  /*4690*/  @UP0 ULDC UR9, c[0x0][0x858] ;  /* 0x0002160000090ab9 */ /* 0x000fe20000000800 */
[----:B------:R-:W-:Y:S01]  /*46a0*/  ULDC.64 UR22, c[0x0][0x848] ;  /* 0x0002120000167ab9 */ /* 0x000fe20000000a00 */
[----:B------:R-:W-:Y:S01]  /*46b0*/  BSSY B0, `(.L_x_356) ;  /* 0x0000073000007945 */ /* 0x000fe20003800000 */
[----:B--2---:R-:W-:-:S02]  /*46c0*/  UIMAD.WIDE.U32 UR4, UR7, UR4, URZ ;  /* 0x00000004070472a5 */ /* 0x004fc4000f8e003f */
[----:B------:R-:W-:Y:S02]  /*46d0*/  UMOV UR8, UR7 ;  /* 0x0000000700087c82 */ /* 0x000fe40008000000 */
[----:B------:R-:W-:Y:S02]  /*46e0*/  @UP0 USHF.R.U32.HI UR8, URZ, UR9, UR5 ;  /* 0x000000093f080299 */ /* 0x000fe40008011605 */
[----:B-----5:R-:W-:Y:S02]  /*46f0*/  UIMAD UR10, UR17, 0x3000, URZ ;  /* 0x00003000110a78a4 */ /* 0x020fe4000f8e023f */
[----:B------:R-:W-:Y:S01]  /*4700*/  USHF.R.S32.HI UR13, URZ, 0x1f, UR8 ;  /* 0x0000001f3f0d7899 */ /* 0x000fe20008011408 */
[----:B------:R2:W-:Y:S01]  /*4710*/  STS.128 [R23], R24 ;  /* 0x0000001817007388 */ /* 0x0005e20000000c00 */
[----:B------:R-:W-:Y:S01]  /*4720*/  USHF.R.S32.HI UR11, URZ, 0x1f, UR10 ;  /* 0x0000001f3f0b7899 */ /* 0x000fe2000801140a */
[----:B---3--:R-:W-:Y:S01]  /*4730*/  ISETP.NE.AND P1, PT, R0, 0x80, PT ;  /* 0x000000800000780c */ /* 0x008fe20003f25270 */
[----:B------:R-:W-:Y:S01]  /*4740*/  UIMAD UR9, UR13, UR14, URZ ;  /* 0x0000000e0d0972a4 */ /* 0x000fe2000f8e023f */
[----:B------:R2:W-:Y:S01]  /*4750*/  STS.128 [R23+0x800], R28 ;  /* 0x0008001c17007388 */ /* 0x0005e20000000c00 */
[----:B------:R-:W-:-:S02]  /*4760*/  UIMAD UR12, UR17, UR12, URZ ;  /* 0x0000000c110c72a4 */ /* 0x000fc4000f8e023f */
[----:B------:R-:W-:Y:S01]  /*4770*/  UIMAD.WIDE.U32 UR4, UR8, UR14, UR10 ;  /* 0x0000000e080472a5 */ /* 0x000fe2000f8e000a */
[----:B------:R2:W-:Y:S01]  /*4780*/  STS.128 [R23+0x1000], R32 ;  /* 0x0010002017007388 */ /* 0x0005e20000000c00 */
[----:B------:R-:W-:Y:S01]  /*4790*/  UIMAD UR16, UR8, UR15, UR9 ;  /* 0x0000000f081072a4 */ /* 0x000fe2000f8e0209 */
[----:B------:R-:W-:Y:S01]  /*47a0*/  ULDC UR14, c[0x0][0x80c] ;  /* 0x00020300000e7ab9 */ /* 0x000fe20000000800 */
[----:B------:R-:W-:Y:S01]  /*47b0*/  UIMAD.WIDE.U32 UR10, UR8, UR18, UR10 ;  /* 0x00000012080a72a5 */ /* 0x000fe2000f8e000a */
[----:B------:R2:W-:Y:S01]  /*47c0*/  STS.128 [R23+0x1800], R36 ;  /* 0x0018002417007388 */ /* 0x0005e20000000c00 */
[----:B------:R-:W-:Y:S02]  /*47d0*/  UIMAD UR12, UR12, UR14, URZ ;  /* 0x0000000e0c0c72a4 */ /* 0x000fe4000f8e023f */
[----:B----4-:R-:W-:Y:S01]  /*47e0*/  UIMAD UR9, UR24, UR14, URZ ;  /* 0x0000000e180972a4 */ /* 0x010fe2000f8e023f */
[----:B------:R2:W-:Y:S01]  /*47f0*/  STS.128 [R23+0x2000], R4 ;  /* 0x0020000417007388 */ /* 0x0005e20000000c00 */
[----:B------:R-:W-:-:S02]  /*4800*/  USHF.R.S32.HI UR15, URZ, 0x1f, UR12 ;  /* 0x0000001f3f0f7899 */ /* 0x000fc4000801140c */
[----:B------:R-:W-:Y:S01]  /*4810*/  USHF.R.S32.HI UR14, URZ, 0x1f, UR9 ;  /* 0x0000001f3f0e7899 */ /* 0x000fe20008011409 */
[----:B------:R2:W-:Y:S01]  /*4820*/  STS.128 [R23+0x2800], R44 ;  /* 0x0028002c17007388 */ /* 0x0005e20000000c00 */
[----:B------:R-:W-:Y:S02]  /*4830*/  UIADD3 UR12, UP0, UP1, UR12, UR9, UR8 ;  /* 0x000000090c0c7290 */ /* 0x000fe4000f91e008 */
[----:B------:R-:W-:Y:S01]  /*4840*/  UIMAD UR17, UR13, UR18, URZ ;  /* 0x000000120d1172a4 */ /* 0x000fe2000f8e023f */
[----:B------:R2:W-:Y:S01]  /*4850*/  STS.128 [R23+0x3000], R48 ;  /* 0x0030003017007388 */ /* 0x0005e20000000c00 */
[----:B------:R-:W-:Y:S02]  /*4860*/  UIADD3.X UR14, UR15, UR14, UR13, UP0, UP1 ;  /* 0x0000000e0f0e7290 */ /* 0x000fe400087e240d */
[----:B------:R-:W-:Y:S01]  /*4870*/  USHF.L.U32 UR9, UR12, 0x2, URZ ;  /* 0x000000020c097899 */ /* 0x000fe2000800063f */
[----:B------:R2:W-:Y:S01]  /*4880*/  STS.128 [R23+0x3800], R52 ;  /* 0x0038003417007388 */ /* 0x0005e20000000c00 */
[----:B------:R-:W-:-:S02]  /*4890*/  USHF.L.U64.HI UR12, UR12, 0x2, UR14 ;  /* 0x000000020c0c7899 */ /* 0x000fc4000801020e */
[----:B------:R-:W-:Y:S01]  /*48a0*/  UIADD3 UR18, UP0, UR9, UR20, URZ ;  /* 0x0000001409127290 */ /* 0x000fe2000ff1e03f */
[----:B------:R2:W-:Y:S01]  /*48b0*/  STS.128 [R23+0x4000], R56 ;  /* 0x0040003817007388 */ /* 0x0005e20000000c00 */
[----:B------:R-:W-:Y:S02]  /*48c0*/  UIMAD UR17, UR8, UR19, UR17 ;  /* 0x00000013081172a4 */ /* 0x000fe4000f8e0211 */
[----:B------:R-:W-:Y:S01]  /*48d0*/  USHF.R.S32.HI UR13, URZ, 0x1f, UR24 ;  /* 0x0000001f3f0d7899 */ /* 0x000fe20008011418 */
[----:B------:R2:W-:Y:S01]  /*48e0*/  STS.128 [R23+0x4800], R60 ;  /* 0x0048003c17007388 */ /* 0x0005e20000000c00 */
[----:B------:R-:W-:Y:S01]  /*48f0*/  UIADD3.X UR19, UR12, UR21, URZ, UP0, !UPT ;  /* 0x000000150c137290 */ /* 0x000fe200087fe43f */
[----:B------:R-:W-:Y:S01]  /*4900*/  IMAD.U32 R2, RZ, RZ, UR18 ;  /* 0x00000012ff027e24 */ /* 0x000fe2000f8e00ff */
[----:B------:R-:W-:Y:S01]  /*4910*/  UIADD3 UR5, UR5, UR16, URZ ;  /* 0x0000001005057290 */ /* 0x000fe2000fffe03f */
[----:B------:R2:W-:Y:S01]  /*4920*/  STS.128 [R23+0x5000], R64 ;  /* 0x0050004017007388 */ /* 0x0005e20000000c00 */
[----:B------:R-:W-:Y:S01]  /*4930*/  ULDC.64 UR20, c[0x0][0x820] ;  /* 0x0002080000147ab9 */ /* 0x000fe20000000a00 */
[----:B------:R-:W-:Y:S01]  /*4940*/  UIMAD UR15, UR13, UR22, URZ ;  /* 0x000000160d0f72a4 */ /* 0x000fe2000f8e023f */
[----:B------:R-:W-:Y:S01]  /*4950*/  IMAD.U32 R3, RZ, RZ, UR19 ;  /* 0x00000013ff037e24 */ /* 0x000fe2000f8e00ff */
[----:B------:R-:W-:Y:S01]  /*4960*/  UIMAD UR14, UR13, UR20, URZ ;  /* 0x000000140d0e72a4 */ /* 0x000fe2000f8e023f */
[----:B------:R2:W-:Y:S01]  /*4970*/  STS.128 [R23+0x5800], R68 ;  /* 0x0058004417007388 */ /* 0x0005e20000000c00 */
[----:B------:R-:W-:-:S02]  /*4980*/  UIADD3 UR11, UR11, UR17, URZ ;  /* 0x000000110b0b7290 */ /* 0x000fc4000fffe03f */
[----:B------:R-:W-:Y:S02]  /*4990*/  UIMAD UR13, UR24, UR21, UR14 ;  /* 0x00000015180d72a4 */ /* 0x000fe4000f8e020e */
[----:B------:R-:W-:Y:S01]  /*49a0*/  UIMAD.WIDE.U32 UR4, UR24, UR20, UR4 ;  /* 0x00000014180472a5 */ /* 0x000fe2000f8e0004 */
[----:B------:R-:W-:Y:S01]  /*49b0*/  ULDC.64 UR16, c[0x0][0x800] ;  /* 0x0002000000107ab9 */ /* 0x000fe20000000a00 */
[----:B------:R-:W-:Y:S02]  /*49c0*/  UIMAD.WIDE.U32 UR10, UR24, UR22, UR10 ;  /* 0x00000016180a72a5 */ /* 0x000fe4000f8e000a */
[----:B------:R-:W-:Y:S02]  /*49d0*/  UIADD3 UR13, UR5, UR13, URZ ;  /* 0x0000000d050d7290 */ /* 0x000fe4000fffe03f */
[----:B------:R-:W-:Y:S02]  /*49e0*/  ULEA UR16, UP0, UR4, UR16, 0x2 ;  /* 0x0000001004107291 */ /* 0x000fe4000f80103f */
[----:B------:R-:W-:Y:S01]  /*49f0*/  UIMAD UR15, UR24, UR23, UR15 ;  /* 0x00000017180f72a4 */ /* 0x000fe2000f8e020f */
[----:B------:R-:W-:Y:S01]  /*4a00*/  ULDC.64 UR20, c[0x0][0x828] ;  /* 0x00020a0000147ab9 */ /* 0x000fe20000000a00 */
[----:B------:R-:W-:-:S02]  /*4a10*/  ULEA.HI.X UR17, UR4, UR17, UR13, 0x2, UP0 ;  /* 0x0000001104117291 */ /* 0x000fc400080f140d */
[----:B------:R-:W-:Y:S02]  /*4a20*/  UIADD3 UR5, UR11, UR15, URZ ;  /* 0x0000000f0b057290 */ /* 0x000fe4000fffe03f */
[----:B------:R-:W-:Y:S02]  /*4a30*/  ULEA UR20, UP1, UR10, UR20, 0x2 ;  /* 0x000000140a147291 */ /* 0x000fe4000f82103f */
[----:B------:R-:W-:Y:S01]  /*4a40*/  UIADD3 UR4, -UR8, URZ, URZ ;  /* 0x0000003f08047290 */ /* 0x000fe2000fffe13f */
[----:B------:R-:W-:Y:S01]  /*4a50*/  ULDC UR11, c[0x0][0x740] ;  /* 0x0001d000000b7ab9 */ /* 0x000fe20000000800 */
[----:B------:R-:W-:Y:S01]  /*4a60*/  ULEA.HI.X UR5, UR10, UR21, UR5, 0x2, UP1 ;  /* 0x000000150a057291 */ /* 0x000fe200088f1405 */
        /* <DEDUP_REMOVED lines=48> */
[----:B------:R-:W-:Y:S01]  /*4d70*/  UIMAD UR6, UR6, UR4, UR7 ;  /* 0x00000004060672a4 */ /* 0x000fe2000f8e0207 */
[----:B--2---:R-:W-:Y:S11]  /*4d80*/  @P1 BRA `(.L_x_357) ;  /* 0x0000000000141947 */ /* 0x004ff60003800000 */
.L_x_358:
[----:B------:R-:W2:Y:S04]  /*4d90*/  LDG.E.STRONG.GPU R0, desc[UR46][R2.64] ;  /* 0x0000002e02007981 */ /* 0x000ea8000c1ef900 */
[----:B--2---:R-:W-:Y:S01]  /*4da0*/  CCTL.IVALL ;  /* 0x00000000ff00798f */ /* 0x004fe20002000000 */
[----:B------:R-:W-:Y:S05]  /*4db0*/  YIELD ;  /* 0x0000000000007946 */ /* 0x000fea0003800000 */
[----:B------:R-:W-:-:S13]  /*4dc0*/  ISETP.NE.AND P0, PT, R0, UR6, PT ;  /* 0x0000000600007c0c */ /* 0x000fda000bf05270 */
[----:B------:R-:W-:Y:S05]  /*4dd0*/  @P0 BRA `(.L_x_358) ;  /* 0xfffffffc00ec0947 */ /* 0x000fea000383ffff */
.L_x_357:
[----:B------:R-:W-:Y:S05]  /*4de0*/  BSYNC B0 ;  /* 0x0000000000007941 */ /* 0x000fea0003800000 */
.L_x_356:
[----:B------:R-:W-:-:S03]  /*4df0*/  UMOV UR4, 0xffffffff ;  /* 0xffffffff00047882 */ /* 0x000fc60000000000 */
[----:B------:R-:W-:Y:S05]  /*4e00*/  BRA.DIV UR4, `(.L_x_359) ;  /* 0x0000003e04cc7947 */ /* 0x000fea000b800000 */
[----:B------:R-:W-:Y:S01]  /*4e10*/  NOP ;  /* 0x0000000000007918 */ /* 0x000fe20000000000 */
.L_x_441:
[----:B------:R-:W-:Y:S01]  /*4e20*/  @!PT LDS RZ, [RZ] ;  /* 0x00000000fffff984 */ /* 0x000fe20000000800 */
[----:B------:R-:W-:Y:S01]  /*4e30*/  @!PT LDS RZ, [RZ] ;  /* 0x00000000fffff984 */ /* 0x000fe20000000800 */
[----:B------:R-:W-:Y:S01]  /*4e40*/  @!PT LDS RZ, [RZ] ;  /* 0x00000000fffff984 */ /* 0x000fe20000000800 */
[----:B------:R-:W-:Y:S01]  /*4e50*/  @!PT LDS RZ, [RZ] ;  /* 0x00000000fffff984 */ /* 0x000fe20000000800 */
[----:B------:R2:W-:Y:S06]  /*4e60*/  MEMBAR.ALL.CTA ;  /* 0x0000000000007992 */ /* 0x0005ec0000008000 */
[----:B--2---:R-:W2:Y:S01]  /*4e70*/  FENCE.VIEW.ASYNC.S ;  /* 0x00000000000073c6 */ /* 0x004ea20000000000 */
[----:B------:R-:W-:Y:S05]  /*4e80*/  WARPSYNC.ALL ;  /* 0x0000000000007948 */ /* 0x000fea0003800000 */
[----:B------:R-:W-:Y:S01]  /*4e90*/  BSSY B0, `(.L_x_360) ;  /* 0x0000010000007945 */ /* 0x000fe20003800000 */
[----:B--2---:R-:W-:Y:S06]  /*4ea0*/  BAR.SYNC.DEFER_BLOCKING 0x1, 0x100 ;  /* 0x0044000000007b1d */ /* 0x004fec0000010000 */
[----:B------:R-:W-:Y:S05]  /*4eb0*/  @P1 BRA `(.L_x_361) ;  /* 0x0000000000341947 */ /* 0x000fea0003800000 */
[----:B------:R-:W-:Y:S01]  /*4ec0*/  R2UR UR7, R18 ;  /* 0x00000000120772ca */ /* 0x000fe200000e0000 */
[----:B------:R-:W-:Y:S01]  /*4ed0*/  UMOV UR8, 0xc00 ;  /* 0x00000c0000087882 */ /* 0x000fe20000000000 */
[----:B------:R-:W-:Y:S01]  /*4ee0*/  PLOP3.LUT P0, PT, PT, PT, PT, 0x80, 0x0 ;  /* 0x000000000000781c */ /* 0x000fe20003f0f070 */
[----:B------:R-:W-:Y:S01]  /*4ef0*/  UMOV UR10, 0x0 ;  /* 0x00000000000a7882 */ /* 0x000fe20000000000 */
[----:B------:R-:W-:Y:S01]  /*4f00*/  UMOV UR11, 0x14f00000 ;  /* 0x14f00000000b7882 */ /* 0x000fe20000000000 */
[----:B------:R-:W-:-:S10]  /*4f10*/  UMOV UR4, UR20 ;  /* 0x0000001400047c82 */ /* 0x000fd40008000000 */
.L_x_362:
[----:B------:R-:W-:Y:S01]  /*4f20*/  @P0 ELECT P2, URZ, PT ;  /* 0x00000000003f082f */ /* 0x000fe20003840000 */
[----:B------:R2:W-:-:S12]  /*4f30*/  UBLKRED.G.S.ADD.F32.RN [UR4], [UR7], UR8, desc[UR10] ;  /* 0x00000a04070073bb */ /* 0x0005d800080a1408 */
[----:B------:R-:W-:Y:S02]  /*4f40*/  @P2 PLOP3.LUT P0, PT, P2, PT, PT, 0x8, 0x0 ;  /* 0x000000000000281c */ /* 0x000fe4000170e170 */
[----:B------:R-:W-:-:S11]  /*4f50*/  PLOP3.LUT P2, PT, PT, PT, PT, 0x8, 0x0 ;  /* 0x000000000000781c */ /* 0x000fd60003f4e170 */
[----:B--2---:R-:W-:Y:S05]  /*4f60*/  @P0 BRA.U.ANY `(.L_x_362) ;  /* 0xfffffffd00ec0947 */ /* 0x004fea000393ffff */
[----:B------:R0:W-:Y:S01]  /*4f70*/  UTMACMDFLUSH ;  /* 0x00000000000079b7 */ /* 0x0001e20000000000 */
[----:B------:R-:W-:-:S04]  /*4f80*/  DEPBAR.LE SB0, 0x0 ;  /* 0x000080000000791a */ /* 0x000fc80000000000 */
.L_x_361:
[----:B------:R-:W-:Y:S05]  /*4f90*/  BSYNC B0 ;  /* 0x0000000000007941 */ /* 0x000fea0003800000 */
.L_x_360:
        /* <DEDUP_REMOVED lines=12> */
[----:B------:R-:W-:-:S05]  /*5060*/  IMAD.MOV.U32 R5, RZ, RZ, 0x1 ;  /* 0x00000001ff057424 */ /* 0x000fca00078e00ff */
[----:B------:R2:W-:Y:S02]  /*5070*/  REDG.E.ADD.S32.STRONG.GPU desc[UR46][R2.64], R5 ;  /* 0x000000050200798e */ /* 0x0005e4000c10e3ae */
.L_x_364:
[----:B------:R-:W-:Y:S05]  /*5080*/  BSYNC B0 ;  /* 0x0000000000007941 */ /* 0x000fea0003800000 */
.L_x_363:
[----:B------:R-:W-:Y:S06]  /*5090*/  BAR.SYNC.DEFER_BLOCKING 0x1, 0x100 ;  /* 0x0044000000007b1d */ /* 0x000fec0000010000 */
[----:B------:R-:W-:Y:S01]  /*50a0*/  ULDC.64 UR4, c[0x0][0x860] ;  /* 0x0002180000047ab9 */ /* 0x000fe20000000a00 */
[----:B------:R-:W-:Y:S01]  /*50b0*/  BSSY B0, `(.L_x_365) ;  /* 0x0000017000007945 */ /* 0x000fe20003800000 */
[----:B------:R-:W-:-:S04]  /*50c0*/  UIADD3 UR9, UP0, UR9, UR4, URZ ;  /* 0x0000000409097290 */ /* 0x000fc8000ff1e03f */
[----:B------:R-:W-:Y:S02]  /*50d0*/  UIADD3.X UR12, UR12, UR5, URZ, UP0, !UPT ;  /* 0x000000050c0c7290 */ /* 0x000fe400087fe43f */
[----:B--2---:R-:W-:-:S04]  /*50e0*/  IMAD.U32 R2, RZ, RZ, UR9 ;  /* 0x00000009ff027e24 */ /* 0x004fc8000f8e00ff */
[----:B------:R-:W-:Y:S01]  /*50f0*/  IMAD.U32 R3, RZ, RZ, UR12 ;  /* 0x0000000cff037e24 */ /* 0x000fe2000f8e00ff */
        /* <DEDUP_REMOVED lines=12> */
[----:B------:R-:W-:Y:S05]  /*51c0*/  @P1 BRA `(.L_x_366) ;  /* 0x0000000000141947 */ /* 0x000fea0003800000 */
.L_x_367:
[----:B------:R-:W3:Y:S04]  /*51d0*/  LDG.E.STRONG.GPU R0, desc[UR46][R2.64] ;  /* 0x0000002e02007981 */ /* 0x000ee8000c1ef900 */
[----:B---3--:R-:W-:Y:S01]  /*51e0*/  CCTL.IVALL ;  /* 0x00000000ff00798f */ /* 0x008fe20002000000 */
[----:B------:R-:W-:Y:S05]  /*51f0*/  YIELD ;  /* 0x0000000000007946 */ /* 0x000fea0003800000 */
[----:B------:R-:W-:-:S13]  /*5200*/  ISETP.NE.AND P0, PT, R0, UR6, PT ;  /* 0x0000000600007c0c */ /* 0x000fda000bf05270 */
[----:B------:R-:W-:Y:S05]  /*5210*/  @P0 BRA `(.L_x_367) ;  /* 0xfffffffc00ec0947 */ /* 0x000fea000383ffff */
.L_x_366:
[----:B------:R-:W-:Y:S05]  /*5220*/  BSYNC B0 ;  /* 0x0000000000007941 */ /* 0x000fea0003800000 */
.L_x_365:
[----:B------:R-:W-:-:S03]  /*5230*/  UMOV UR4, 0xffffffff ;  /* 0xffffffff00047882 */ /* 0x000fc60000000000 */
[----:B------:R-:W-:Y:S05]  /*5240*/  BRA.DIV UR4, `(.L_x_368) ;  /* 0x0000003a04d87947 */ /* 0x000fea000b800000 */
[----:B------:R-:W-:Y:S01]  /*5250*/  NOP ;  /* 0x0000000000007918 */ /* 0x000fe20000000000 */
.L_x_444:
[----:B------:R-:W-:Y:S01]  /*5260*/  @!PT LDS RZ, [RZ] ;  /* 0x00000000fffff984 */ /* 0x000fe20000000800 */
[----:B------:R-:W-:Y:S01]  /*5270*/  @!PT LDS RZ, [RZ] ;  /* 0x00000000fffff984 */ /* 0x000fe20000000800 */
[----:B------:R-:W-:Y:S01]  /*5280*/  @!PT LDS RZ, [RZ] ;  /* 0x00000000fffff984 */ /* 0x000fe20000000800 */
[----:B------:R-:W-:Y:S01]  /*5290*/  @!PT LDS RZ, [RZ] ;  /* 0x00000000fffff984 */ /* 0x000fe20000000800 */
[----:B------:R3:W-:Y:S06]  /*52a0*/  MEMBAR.ALL.CTA ;  /* 0x0000000000007992 */ /* 0x0007ec0000008000 */
[----:B---3--:R-:W3:Y:S01]  /*52b0*/  FENCE.VIEW.ASYNC.S ;  /* 0x00000000000073c6 */ /* 0x008ee20000000000 */
[----:B------:R-:W-:Y:S05]  /*52c0*/  WARPSYNC.ALL ;  /* 0x0000000000007948 */ /* 0x000fea0003800000 */
[----:B------:R-:W-:Y:S01]  /*52d0*/  BSSY B0, `(.L_x_369) ;  /* 0x0000011000007945 */ /* 0x000fe20003800000 */
        /* <DEDUP_REMOVED lines=9> */
.L_x_371:
[----:B------:R-:W-:Y:S01]  /*5370*/  @P0 ELECT P2, URZ, PT ;  /* 0x00000000003f082f */ /* 0x000fe20003840000 */
[----:B------:R3:W-:-:S12]  /*5380*/  UBLKRED.G.S.ADD.F32.RN [UR4], [UR7], UR8, desc[UR10] ;  /* 0x00000a04070073bb */ /* 0x0007d800080a1408 */
[----:B------:R-:W-:Y:S02]  /*5390*/  @P2 PLOP3.LUT P0, PT, P2, PT, PT, 0x8, 0x0 ;  /* 0x000000000000281c */ /* 0x000fe4000170e170 */
[----:B------:R-:W-:-:S11]  /*53a0*/  PLOP3.LUT P2, PT, PT, PT, PT, 0x8, 0x0 ;  /* 0x000000000000781c */ /* 0x000fd60003f4e170 */
[----:B---3--:R-:W-:Y:S05]  /*53b0*/  @P0 BRA.U.ANY `(.L_x_371) ;  /* 0xfffffffd00ec0947 */ /* 0x008fea000393ffff */
[----:B------:R0:W-:Y:S01]  /*53c0*/  UTMACMDFLUSH ;  /* 0x00000000000079b7 */ /* 0x0001e20000000000 */
[----:B------:R-:W-:-:S04]  /*53d0*/  DEPBAR.LE SB0, 0x0 ;  /* 0x000080000000791a */ /* 0x000fc80000000000 */
.L_x_370:
[----:B------:R-:W-:Y:S05]  /*53e0*/  BSYNC B0 ;  /* 0x0000000000007941 */ /* 0x000fea0003800000 */
.L_x_369:
[----:B------:R-:W-:Y:S01]  /*53f0*/  NOP ;  /* 0x0000000000007918 */ /* 0x000fe20000000000 */
[----:B------:R-:W-:Y:S05]  /*5400*/  @P1 BRA `(.L_x_335) ;  /* 0x0000003400e01947 */ /* 0x000fea0003800000 */
[----:B------:R-:W-:Y:S01]  /*5410*/  IMAD.MOV.U32 R5, RZ, RZ, 0x1 ;  /* 0x00000001ff057424 */ /* 0x000fe200078e00ff */
[----:B------:R-:W-:Y:S01]  /*5420*/  @!PT LDS RZ, [RZ] ;  /* 0x00000000fffff984 */ /* 0x000fe20000000800 */
[----:B------:R-:W-:Y:S01]  /*5430*/  @!PT LDS RZ, [RZ] ;  /* 0x00000000fffff984 */ /* 0x000fe20000000800 */
[----:B------:R-:W-:Y:S01]  /*5440*/  @!PT LDS RZ, [RZ] ;  /* 0x00000000fffff984 */ /* 0x000fe20000000800 */
[----:B------:R-:W-:Y:S01]  /*5450*/  @!PT LDS RZ, [RZ] ;  /* 0x00000000fffff984 */ /* 0x000fe20000000800 */
[----:B------:R3:W-:Y:S06]  /*5460*/  MEMBAR.ALL.CTA ;  /* 0x0000000000007992 */ /* 0x0007ec0000008000 */
[----:B---3--:R-:W-:Y:S06]  /*5470*/  MEMBAR.ALL.GPU ;  /* 0x0000000000007992 */ /* 0x008fec000000a000 */
[----:B------:R-:W-:-:S00]  /*5480*/  ERRBAR ;  /* 0x00000000000079ab */ /* 0x000fc00000000000 */
[----:B------:R-:W-:Y:S06]  /*5490*/  CGAERRBAR ;  /* 0x00000000000075ab */ /* 0x000fec0000000000 */
[----:B012345:R-:W-:Y:S04]  /*54a0*/  CCTL.IVALL ;  /* 0x00000000ff00798f */ /* 0x03ffe80002000000 */
[----:B------:R3:W-:Y:S01]  /*54b0*/  REDG.E.ADD.S32.STRONG.GPU desc[UR46][R2.64], R5 ;  /* 0x000000050200798e */ /* 0x0007e2000c10e3ae */
[----:B------:R-:W-:Y:S05]  /*54c0*/  BRA `(.L_x_335) ;  /* 0x0000003400b07947 */ /* 0x000fea0003800000 */
.L_x_333:
        /* <DEDUP_REMOVED lines=13> */
[----:B------:R-:W-:Y:S01]  /*55a0*/  ULDC UR16, c[0x0][0x280] ;  /* 0x0000a00000107ab9 */ /* 0x000fe20000000800 */
[----:B------:R-:W-:Y:S01]  /*55b0*/  ULDC.64 UR10, c[0x0][0x2d8] ;  /* 0x0000b600000a7ab9 */ /* 0x000fe20000000a00 */
[----:B------:R-:W-:Y:S01]  /*55c0*/  UISETP.GE.AND UP1, UPT, UR16, 0x1, UPT ;  /* 0x000000011000788c */ /* 0x000fe2000bf26270 */
[----:B------:R-:W-:Y:S01]  /*55d0*/  ULDC UR15, c[0x0][0x288] ;  /* 0x0000a200000f7ab9 */ /* 0x000fe20000000800 */
[----:B------:R-:W-:Y:S01]  /*55e0*/  USHF.R.S32.HI UR14, URZ, 0x1f, UR7 ;  /* 0x0000001f3f0e7899 */ /* 0x000fe20008011407 */
[----:B------:R-:W-:-:S03]  /*55f0*/  ULDC.64 UR12, c[0x0][0x2e0] ;  /* 0x0000b800000c7ab9 */ /* 0x000fc60000000a00 */
[----:B------:R-:W-:Y:S02]  /*5600*/  PLOP3.LUT P1, PT, PT, PT, UP1, 0x80, 0x0 ;  /* 0x000000000000781c */ /* 0x000fe40003f2f018 */
[----:B------:R-:W-:Y:S01]  /*5610*/  ELECT P0, URZ, PT ;  /* 0x00000000003f782f */ /* 0x000fe20003800000 */
[----:B-1----:R-:W-:Y:S02]  /*5620*/  USHF.R.S32.HI UR8, URZ, 0x1f, UR9 ;  /* 0x0000001f3f087899 */ /* 0x002fe40008011409 */
[----:B------:R-:W-:Y:S02]  /*5630*/  UIMAD.WIDE.U32 UR4, UR9, UR10, URZ ;  /* 0x0000000a090472a5 */ /* 0x000fe4000f8e003f */
[----:B------:R-:W-:-:S04]  /*5640*/  UIMAD UR6, UR8, UR10, URZ ;  /* 0x0000000a080672a4 */ /* 0x000fc8000f8e023f */
[----:B------:R-:W-:Y:S02]  /*5650*/  UIMAD UR6, UR9, UR11, UR6 ;  /* 0x0000000b090672a4 */ /* 0x000fe4000f8e0206 */
[----:B------:R-:W-:Y:S02]  /*5660*/  UIMAD UR11, UR7, UR15, URZ ;  /* 0x0000000f070b72a4 */ /* 0x000fe4000f8e023f */
[----:B------:R-:W-:Y:S02]  /*5670*/  UIADD3 UR5, UR5, UR6, URZ ;  /* 0x0000000605057290 */ /* 0x000fe4000fffe03f */
[----:B------:R-:W-:Y:S02]  /*5680*/  UIMAD UR6, UR14, UR12, URZ ;  /* 0x0000000c0e0672a4 */ /* 0x000fe4000f8e023f */
[----:B------:R-:W-:Y:S02]  /*5690*/  UIADD3 UR10, UP0, UR11, UR9, URZ ;  /* 0x000000090b0a7290 */ /* 0x000fe4000ff1e03f */
[----:B------:R-:W-:-:S02]  /*56a0*/  UIMAD UR14, UR7, UR13, UR6 ;  /* 0x0000000d070e72a4 */ /* 0x000fc4000f8e0206 */
[----:B------:R-:W-:Y:S02]  /*56b0*/  UIMAD.WIDE.U32 UR6, UR7, UR12, UR4 ;  /* 0x0000000c070672a5 */ /* 0x000fe4000f8e0004 */
[----:B------:R-:W-:Y:S01]  /*56c0*/  ULEA.HI.X.SX32 UR11, UR11, UR8, 0x1, UP0 ;  /* 0x000000080b0b7291 */ /* 0x000fe200080f0e3f */
[----:B------:R-:W-:Y:S11]  /*56d0*/  @!P1 BRA `(.L_x_335) ;  /* 0x00000034002c9947 */ /* 0x000ff60003800000 */
[----:B------:R-:W1:Y:S01]  /*56e0*/  S2R R3, SR_TID.X ;  /* 0x0000000000037919 */ /* 0x000e620000002100 */
[----:B------:R-:W-:Y:S01]  /*56f0*/  UIADD3 UR4, UR16, 0x3f, URZ ;  /* 0x0000003f10047890 */ /* 0x000fe2000fffe03f */
[----:B------:R-:W2:Y:S01]  /*5700*/  S2UR UR27, SR_CTAID.X ;  /* 0x00000000001b79c3 */ /* 0x000ea20000002500 */
[----:B------:R-:W-:Y:S02]  /*5710*/  UISETP.GE.AND UP0, UPT, UR16, 0x41, UPT ;  /* 0x000000411000788c */ /* 0x000fe4000bf06270 */
[----:B------:R-:W-:Y:S02]  /*5720*/  USHF.R.S32.HI UR5, URZ, 0x1f, UR4 ;  /* 0x0000001f3f057899 */ /* 0x000fe40008011404 */
[----:B------:R-:W-:Y:S02]  /*5730*/  UIADD3 UR14, UR7, UR14, URZ ;  /* 0x0000000e070e7290 */ /* 0x000fe4000fffe03f */
[----:B------:R-:W-:Y:S01]  /*5740*/  ULEA.HI UR5, UR5, UR4, URZ, 0x6 ;  /* 0x0000000405057291 */ /* 0x000fe2000f8f303f */
[----:B------:R-:W-:-:S02]  /*5750*/  PLOP3.LUT P1, PT, PT, PT, UP0, 0x80, 0x0 ;  /* 0x000000000000781c */ /* 0x000fc40003f2f008 */
[----:B------:R-:W-:Y:S01]  /*5760*/  ULDC UR4, c[0x0][0x760] ;  /* 0x0001d80000047ab9 */ /* 0x000fe20000000800 */
[----:B------:R-:W-:Y:S02]  /*5770*/  USHF.R.S32.HI UR5, URZ, 0x6, UR5 ;  /* 0x000000063f057899 */ /* 0x000fe40008011405 */
        /* <DEDUP_REMOVED lines=19> */
.L_x_398:
        /* <DEDUP_REMOVED lines=17> */
.L_x_376:
[----:B------:R-:W2:Y:S04]  /*59c0*/  LDG.E.STRONG.GPU R4, desc[UR46][R2.64] ;  /* 0x0000002e02047981 */ /* 0x000ea8000c1ef900 */
[----:B--2---:R-:W-:Y:S01]  /*59d0*/  CCTL.IVALL ;  /* 0x00000000ff00798f */ /* 0x004fe20002000000 */
[----:B------:R-:W-:Y:S05]  /*59e0*/  YIELD ;  /* 0x0000000000007946 */ /* 0x000fea0003800000 */
[----:B------:R-:W-:-:S13]  /*59f0*/  ISETP.NE.AND P3, PT, R4, UR27, PT ;  /* 0x0000001b04007c0c */ /* 0x000fda000bf65270 */
[----:B------:R-:W-:Y:S05]  /*5a00*/  @P3 BRA `(.L_x_376) ;  /* 0xfffffffc00ec3947 */ /* 0x000fea000383ffff */
.L_x_375:
[----:B------:R-:W-:Y:S05]  /*5a10*/  BSYNC B0 ;  /* 0x0000000000007941 */ /* 0x000fea0003800000 */
.L_x_374:
[----:B------:R-:W-:-:S03]  /*5a20*/  UMOV UR16, 0xffffffff ;  /* 0xffffffff00107882 */ /* 0x000fc60000000000 */
[----:B------:R-:W-:Y:S05]  /*5a30*/  BRA.DIV UR16, `(.L_x_377) ;  /* 0x0000003210f87947 */ /* 0x000fea000b800000 */
[----:B------:R-:W-:Y:S01]  /*5a40*/  NOP ;  /* 0x0000000000007918 */ /* 0x000fe20000000000 */
.L_x_447:
        /* <DEDUP_REMOVED lines=19> */
.L_x_379:
[----:B------:R-:W-:Y:S05]  /*5b80*/  BSYNC B0 ;  /* 0x0000000000007941 */ /* 0x000fea0003800000 */
.L_x_378:
        /* <DEDUP_REMOVED lines=13> */
.L_x_381:
[----:B------:R-:W-:Y:S05]  /*5c60*/  BSYNC B0 ;  /* 0x0000000000007941 */ /* 0x000fea0003800000 */
.L_x_380:
[----:B------:R-:W-:Y:S06]  /*5c70*/  BAR.ARV 0xa, 0xa0 ;  /* 0x0282800000007b1d */ /* 0x000fec0000002000 */
[----:B------:R-:W-:Y:S04]  /*5c80*/  BSSY B0, `(.L_x_382) ;  /* 0x0000003000007945 */ /* 0x000fe80003800000 */
[----:B------:R-:W-:Y:S05]  /*5c90*/  @!P0 BRA `(.L_x_383) ;  /* 0x0000000000048947 */ /* 0x000fea0003800000 */
[----:B------:R-:W-:-:S04]  /*5ca0*/  DEPBAR.LE SB0, 0x0 ;  /* 0x000080000000791a */ /* 0x000fc80000000000 */
.L_x_383:
[----:B------:R-:W-:Y:S05]  /*5cb0*/  BSYNC B0 ;  /* 0x0000000000007941 */ /* 0x000fea0003800000 */
.L_x_382:
        /* <DEDUP_REMOVED lines=19> */
.L_x_385:
[----:B------:R-:W-:Y:S05]  /*5df0*/  BSYNC B0 ;  /* 0x0000000000007941 */ /* 0x000fea0003800000 */
.L_x_384:
[----:B------:R-:W-:Y:S01]  /*5e00*/  UIADD3 UR19, UR15, UR19, URZ ;  /* 0x000000130f137290 */ /* 0x000fe2000fffe03f */
[----:B------:R-:W-:Y:S03]  /*5e10*/  BSSY B0, `(.L_x_386) ;  /* 0x000000d000007945 */ /* 0x000fe60003800000 */
[----:B------:R-:W-:-:S04]  /*5e20*/  UIADD3 UR16, UP0, UR19, UR10, URZ ;  /* 0x0000000a13107290 */ /* 0x000fc8000ff1e03f */
[----:B------:R-:W-:Y:S02]  /*5e30*/  ULEA.HI.X.SX32 UR19, UR19, UR11, 0x1, UP0 ;  /* 0x0000000b13137291 */ /* 0x000fe400080f0e3f */
[----:B------:R-:W-:-:S04]  /*5e40*/  ULEA UR8, UP0, UR16, UR8, 0x2 ;  /* 0x0000000810087291 */ /* 0x000fc8000f80103f */
[----:B------:R-:W-:Y:S02]  /*5e50*/  ULEA.HI.X UR19, UR16, UR9, UR19, 0x2, UP0 ;  /* 0x0000000910137291 */ /* 0x000fe400080f1413 */
[----:B-1----:R-:W-:-:S04]  /*5e60*/  IMAD.U32 R2, RZ, RZ, UR8 ;  /* 0x00000008ff027e24 */ /* 0x002fc8000f8e00ff */
[----:B------:R-:W-:Y:S01]  /*5e70*/  IMAD.U32 R3, RZ, RZ, UR19 ;  /* 0x00000013ff037e24 */ /* 0x000fe2000f8e00ff */
[----:B------:R-:W-:Y:S06]  /*5e80*/  @P1 BRA `(.L_x_387) ;  /* 0x0000000000141947 */ /* 0x000fec0003800000 */
.L_x_388:
[----:B------:R-:W2:Y:S04]  /*5e90*/  LDG.E.STRONG.GPU R4, desc[UR46][R2.64] ;  /* 0x0000002e02047981 */ /* 0x000ea8000c1ef900 */
[----:B--2---:R-:W-:Y:S01]  /*5ea0*/  CCTL.IVALL ;  /* 0x00000000ff00798f */ /* 0x004fe20002000000 */
[----:B------:R-:W-:Y:S05]  /*5eb0*/  YIELD ;  /* 0x0000000000007946 */ /* 0x000fea0003800000 */
[----:B------:R-:W-:-:S13]  /*5ec0*/  ISETP.NE.AND P3, PT, R4, UR27, PT ;  /* 0x0000001b04007c0c */ /* 0x000fda000bf65270 */
[----:B------:R-:W-:Y:S05]  /*5ed0*/  @P3 BRA `(.L_x_388) ;  /* 0xfffffffc00ec3947 */ /* 0x000fea000383ffff */
.L_x_387:
[----:B------:R-:W-:Y:S05]  /*5ee0*/  BSYNC B0 ;  /* 0x0000000000007941 */ /* 0x000fea0003800000 */
.L_x_386:
[----:B------:R-:W-:-:S03]  /*5ef0*/  UMOV UR8, 0xffffffff ;  /* 0xffffffff00087882 */ /* 0x000fc60000000000 */
[----:B------:R-:W-:Y:S05]  /*5f00*/  BRA.DIV UR8, `(.L_x_389) ;  /* 0x0000002e08e07947 */ /* 0x000fea000b800000 */
[----:B------:R-:W-:Y:S01]  /*5f10*/  NOP ;  /* 0x0000000000007918 */ /* 0x000fe20000000000 */
.L_x_450:
        /* <DEDUP_REMOVED lines=13> */
.L_x_391:
[----:B------:R-:W-:Y:S05]  /*5ff0*/  BSYNC B0 ;  /* 0x0000000000007941 */ /* 0x000fea0003800000 */
.L_x_390:
        /* <DEDUP_REMOVED lines=13> */
.L_x_393:
[----:B------:R-:W-:Y:S05]  /*60d0*/  BSYNC B0 ;  /* 0x0000000000007941 */ /* 0x000fea0003800000 */
.L_x_392:
[----:B------:R-:W-:Y:S06]  /*60e0*/  BAR.ARV 0xa, 0xa0 ;  /* 0x0282800000007b1d */ /* 0x000fec0000002000 */
[----:B------:R-:W-:Y:S04]  /*60f0*/  BSSY B0, `(.L_x_394) ;  /* 0x0000003000007945 */ /* 0x000fe80003800000 */
[----:B------:R-:W-:Y:S05]  /*6100*/  @!P0 BRA `(.L_x_395) ;  /* 0x0000000000048947 */ /* 0x000fea0003800000 */
[----:B------:R-:W-:-:S04]  /*6110*/  DEPBAR.LE SB0, 0x0 ;  /* 0x000080000000791a */ /* 0x000fc80000000000 */
.L_x_395:
[----:B------:R-:W-:Y:S05]  /*6120*/  BSYNC B0 ;  /* 0x0000000000007941 */ /* 0x000fea0003800000 */
.L_x_394:
        /* <DEDUP_REMOVED lines=19> */
.L_x_397:
[----:B------:R-:W-:Y:S05]  /*6260*/  BSYNC B0 ;  /* 0x0000000000007941 */ /* 0x000fea0003800000 */
.L_x_396:
[----:B------:R-:W-:Y:S02]  /*6270*/  UIADD3 UR4, UR4, 0x2, URZ ;  /* 0x0000000204047890 */ /* 0x000fe4000fffe03f */
[----:B------:R-:W-:Y:S01]  /*6280*/  UIADD3 UR5, UR5, 0x1, URZ ;  /* 0x0000000105057890 */ /* 0x000fe2000fffe03f */
[----:B------:R-:W-:Y:S11]  /*6290*/  @P2 BRA `(.L_x_398) ;  /* 0xfffffff400842947 */ /* 0x000ff6000383ffff */
.L_x_373:
[----:B------:R-:W-:-:S13]  /*62a0*/  ISETP.NE.AND P1, PT, RZ, UR33, PT ;  /* 0x00000021ff007c0c */ /* 0x000fda000bf25270 */
[----:B------:R-:W-:Y:S05]  /*62b0*/  @!P1 BRA `(.L_x_335) ;  /* 0x0000002800349947 */ /* 0x000fea0003800000 */
        /* <DEDUP_REMOVED lines=11> */
.L_x_401:
[----:B------:R-:W2:Y:S04]  /*6370*/  LDG.E.STRONG.GPU R0, desc[UR46][R2.64] ;  /* 0x0000002e02007981 */ /* 0x000ea8000c1ef900 */
[----:B--2---:R-:W-:Y:S01]  /*6380*/  CCTL.IVALL ;  /* 0x00000000ff00798f */ /* 0x004fe20002000000 */
[----:B------:R-:W-:Y:S05]  /*6390*/  YIELD ;  /* 0x0000000000007946 */ /* 0x000fea0003800000 */
[----:B------:R-:W-:-:S13]  /*63a0*/  ISETP.NE.AND P2, PT, R0, UR27, PT ;  /* 0x0000001b00007c0c */ /* 0x000fda000bf45270 */
[----:B------:R-:W-:Y:S05]  /*63b0*/  @P2 BRA `(.L_x_401) ;  /* 0xfffffffc00ec2947 */ /* 0x000fea000383ffff */
.L_x_400:
[----:B------:R-:W-:Y:S05]  /*63c0*/  BSYNC B0 ;  /* 0x0000000000007941 */ /* 0x000fea0003800000 */
.L_x_399:
[----:B------:R-:W-:-:S03]  /*63d0*/  UMOV UR5, 0xffffffff ;  /* 0xffffffff00057882 */ /* 0x000fc60000000000 */
[----:B------:R-:W-:Y:S05]  /*63e0*/  BRA.DIV UR5, `(.L_x_402) ;  /* 0x0000002a05c47947 */ /* 0x000fea000b800000 */
[----:B------:R-:W-:Y:S01]  /*63f0*/  NOP ;  /* 0x0000000000007918 */ /* 0x000fe20000000000 */
.L_x_453:
        /* <DEDUP_REMOVED lines=22> */
.L_x_404:
[----:B------:R-:W-:Y:S05]  /*6560*/  BSYNC B0 ;  /* 0x0000000000007941 */ /* 0x000fea0003800000 */
.L_x_403:
        /* <DEDUP_REMOVED lines=20> */
.L_x_406:
[----:B------:R-:W-:Y:S05]  /*66b0*/  BSYNC B0 ;  /* 0x0000000000007941 */ /* 0x000fea0003800000 */
.L_x_405:
[----:B------:R-:W-:Y:S06]  /*66c0*/  BAR.ARV 0xa, 0xa0 ;  /* 0x0282800000007b1d */ /* 0x000fec0000002000 */
[----:B------:R-:W-:Y:S04]  /*66d0*/  BSSY B0, `(.L_x_407) ;  /* 0x0000003000007945 */ /* 0x000fe80003800000 */
[----:B------:R-:W-:Y:S05]  /*66e0*/  @!P0 BRA `(.L_x_408) ;  /* 0x0000000000048947 */ /* 0x000fea0003800000 */
[----:B------:R-:W-:-:S04]  /*66f0*/  DEPBAR.LE SB0, 0x0 ;  /* 0x000080000000791a */ /* 0x000fc80000000000 */
.L_x_408:
[----:B------:R-:W-:Y:S05]  /*6700*/  BSYNC B0 ;  /* 0x0000000000007941 */ /* 0x000fea0003800000 */
.L_x_407:
[----:B------:R-:W-:Y:S06]  /*6710*/  BAR.ARV 0xb, 0xa0 ;  /* 0x02c2800000007b1d */ /* 0x000fec0000002000 */
[----:B------:R-:W-:Y:S01]  /*6720*/  NOP ;  /* 0x0000000000007918 */ /* 0x000fe20000000000 */
        /* <DEDUP_REMOVED lines=15> */
[----:B--2---:R4:W-:Y:S01]  /*6820*/  @P0 REDG.E.ADD.S32.STRONG.GPU desc[UR46][R2.64], R5 ;  /* 0x000000050200098e */ /* 0x0049e2000c10e3ae */
[----:B------:R-:W-:Y:S05]  /*6830*/  BRA `(.L_x_335) ;  /* 0x0000002000d47947 */ /* 0x000fea0003800000 */
.L_x_372:
        /* <DEDUP_REMOVED lines=48> */
.L_x_454:
        /* <DEDUP_REMOVED lines=14> */
.L_x_412:
        /* <DEDUP_REMOVED lines=23> */
[----:B------:R-:W-:Y:S01]  /*6d90*/  MOV R14, UR47 ;  /* 0x0000002f000e7c02 */ /* 0x000fe20008000f00 */
[----:B--2---:R-:W-:Y:S01]  /*6da0*/  IMAD.MOV.U32 R10, RZ, RZ, R6 ;  /* 0x000000ffff0a7224 */ /* 0x004fe200078e0006 */
[----:B------:R-:W-:Y:S01]  /*6db0*/  UIADD3 UR44, UR8, 0x1e000, URZ ;  /* 0x0001e000082c7890 */ /* 0x000fe2000fffe03f */
[----:B------:R-:W-:Y:S01]  /*6dc0*/  IMAD.MOV.U32 R11, RZ, RZ, R7 ;  /* 0x000000ffff0b7224 */ /* 0x000fe200078e0007 */
[----:B------:R-:W-:Y:S01]  /*6dd0*/  UMOV UR33, UR25 ;  /* 0x0000001900217c82 */ /* 0x000fe20008000000 */
[----:B------:R-:W-:Y:S01]  /*6de0*/  UMOV UR17, UR25 ;  /* 0x0000001900117c82 */ /* 0x000fe20008000000 */
[----:B------:R-:W-:Y:S01]  /*6df0*/  IADD3 R2, P1, R10, 0x2f0, RZ ;  /* 0x000002f00a027810 */ /* 0x000fe20007f3e0ff */
[----:B------:R-:W-:Y:S01]  /*6e00*/  UIADD3 UR9, UR8, 0x26800, URZ ;  /* 0x0002680008097890 */ /* 0x000fe2000fffe03f */
[----:B------:R-:W-:Y:S01]  /*6e10*/  MOV R15, UR46 ;  /* 0x0000002e000f7c02 */ /* 0x000fe20008000f00 */
[----:B------:R-:W-:Y:S01]  /*6e20*/  UMOV UR45, UR25 ;  /* 0x00000019002d7c82 */ /* 0x000fe20008000000 */
        /* <DEDUP_REMOVED lines=11> */
[----:B------:R-:W-:Y:S01]  /*6ee0*/  R2UR UR47, R14 ;  /* 0x000000000e2f72ca */ /* 0x000fe200000e0000 */
[----:B------:R-:W-:Y:S01]  /*6ef0*/  UIADD3 UR48, UR8, 0x4000, URZ ;  /* 0x0000400008307890 */ /* 0x000fe2000fffe03f */
[----:B------:R-:W-:Y:S01]  /*6f00*/  R2UR UR31, R2 ;  /* 0x00000000021f72ca */ /* 0x000fe200000e0000 */
[--C-:B------:R-:W-:Y:S01]  /*6f10*/  IMAD.X R2, RZ, RZ, R11.reuse, P2 ;  /* 0x000000ffff027224 */ /* 0x100fe200010e060b */
[----:B------:R-:W-:Y:S01]  /*6f20*/  UMOV UR58, 0x30 ;  /* 0x00000030003a7882 */ /* 0x000fe20000000000 */
[----:B------:R-:W-:Y:S01]  /*6f30*/  UMOV UR60, UR12 ;  /* 0x0000000c003c7c82 */ /* 0x000fe20008000000 */
[----:B------:R-:W-:Y:S01]  /*6f40*/  UMOV UR59, UR11 ;  /* 0x0000000b003b7c82 */ /* 0x000fe20008000000 */
[----:B------:R-:W-:Y:S01]  /*6f50*/  UMOV UR57, UR9 ;  /* 0x0000000900397c82 */ /* 0x000fe20008000000 */
[----:B------:R-:W-:Y:S01]  /*6f60*/  R2UR UR23, R2 ;  /* 0x00000000021772ca */ /* 0x000fe200000e0000 */
[----:B------:R-:W-:Y:S01]  /*6f70*/  UMOV UR50, 0x40 ;  /* 0x0000004000327882 */ /* 0x000fe20000000000 */
[----:B------:R-:W-:Y:S01]  /*6f80*/  IADD3 R2, P1, R10, 0xf0, RZ ;  /* 0x000000f00a027810 */ /* 0x000fe20007f3e0ff */
[----:B------:R-:W-:Y:S01]  /*6f90*/  UMOV UR52, UR12 ;  /* 0x0000000c00347c82 */ /* 0x000fe20008000000 */
[----:B------:R-:W-:Y:S01]  /*6fa0*/  UMOV UR51, UR11 ;  /* 0x0000000b00337c82 */ /* 0x000fe20008000000 */
[----:B------:R-:W-:Y:S01]  /*6fb0*/  UMOV UR49, UR9 ;  /* 0x0000000900317c82 */ /* 0x000fe20008000000 */
[----:B------:R-:W-:Y:S01]  /*6fc0*/  R2UR UR40, R2 ;  /* 0x00000000022872ca */ /* 0x000fe200000e0000 */
[----:B-1----:R-:W-:Y:S01]  /*6fd0*/  IMAD.X R3, RZ, RZ, R11, P1 ;  /* 0x000000ffff037224 */ /* 0x002fe200008e060b */
[----:B------:R-:W-:-:S04]  /*6fe0*/  R2UR UR46, R15 ;  /* 0x000000000f2e72ca */ /* 0x000fc800000e0000 */
        /* <DEDUP_REMOVED lines=21> */
[----:B------:R-:W-:Y:S01]  /*7140*/  MOV R16, UR45 ;  /* 0x0000002d00107c02 */ /* 0x000fe20008000f00 */
        /* <DEDUP_REMOVED lines=8> */
[----:B------:R-:W-:Y:S01]  /*71d0*/  MOV R17, UR44 ;  /* 0x0000002c00117c02 */ /* 0x000fe20008000f00 */
[----:B------:R-:W-:Y:S01]  /*71e0*/  UMOV UR42, 0x50 ;  /* 0x00000050002a7882 */ /* 0x000fe20000000000 */
[----:B------:R-:W-:Y:S01]  /*71f0*/  UMOV UR43, UR11 ;  /* 0x0000000b002b7c82 */ /* 0x000fe20008000000 */
[----:B------:R-:W-:Y:S01]  /*7200*/  MOV R18, UR42 ;  /* 0x0000002a00127c02 */ /* 0x000fe20008000f00 */
[----:B------:R-:W-:Y:S01]  /*7210*/  UMOV UR42, 0x20 ;  /* 0x00000020002a7882 */ /* 0x000fe20000000000 */
[----:B------:R-:W-:Y:S01]  /*7220*/  UMOV UR41, UR9 ;  /* 0x0000000900297c82 */ /* 0x000fe20008000000 */
[----:B------:R2:W-:Y:S01]  /*7230*/  UTMALDG.4D [UR16], [UR30], desc[UR54] ;  /* 0x000036101e0075b4 */ /* 0x0005e20008019000 */
[----:B------:R-:W-:Y:S01]  /*7240*/  IMAD.MOV.U32 R5, RZ, RZ, RZ ;  /* 0x000000ffff057224 */ /* 0x000fe200078e00ff */
[----:B------:R3:W-:Y:S01]  /*7250*/  UTMALDG.4D [UR40], [UR30], desc[UR54] ;  /* 0x000036281e0075b4 */ /* 0x0007e20008019000 */
[----:B------:R4:W-:Y:S01]  /*7260*/  UTMALDG.4D [UR56], [UR30], desc[UR54] ;  /* 0x000036381e0075b4 */ /* 0x0009e20008019000 */
[----:B-1----:R-:W-:Y:S01]  /*7270*/  UMOV UR10, 0x40 ;  /* 0x00000040000a7882 */ /* 0x002fe20000000000 */
[----:B------:R4:W-:Y:S01]  /*7280*/  UTMALDG.4D [UR48], [UR30], desc[UR54] ;  /* 0x000036301e0075b4 */ /* 0x0009e20008019000 */
        /* <DEDUP_REMOVED lines=15> */
[----:B------:R4:W-:Y:S10]  /*7380*/  UTMALDG.4D [UR8], [UR22], desc[UR54] ;  /* 0x00003608160075b4 */ /* 0x0009f40008019000 */
        /* <DEDUP_REMOVED lines=17> */
.L_x_423:
[----:B------:R-:W-:-:S04]  /*74a0*/  SHF.L.U32 R20, R9, 0x1f, RZ ;  /* 0x0000001f09147819 */ /* 0x000fc800000006ff */
[----:B-1----:R-:W1:Y:S02]  /*74b0*/  SYNCS.PHASECHK.TRANS64.TRYWAIT P1, [R0+URZ+0x26840], R20 ;  /* 0x02684014000075a7 */ /* 0x002e64000802017f */
[----:B-123--:R-:W-:Y:S05]  /*74c0*/  @!P1 BRA `(.L_x_415) ;  /* 0x0000001800bc9947 */ /* 0x00efea0003800000 */
.L_x_455:
[----:B------:R-:W-:Y:S05]  /*74d0*/  @P0 BRA `(.L_x_416) ;  /* 0x0000000000140947 */ /* 0x000fea0003800000 */
[----:B------:R-:W-:Y:S01]  /*74e0*/  ISETP.NE.AND P1, PT, R13, RZ, PT ;  /* 0x000000ff0d00720c */ /* 0x000fe20003f25270 */
[----:B------:R-:W-:-:S04]  /*74f0*/  IMAD.MOV.U32 R3, RZ, RZ, 0x3100 ;  /* 0x00003100ff037424 */ /* 0x000fc800078e00ff */
[----:B------:R2:W-:Y:S08]  /*7500*/  SYNCS.ARRIVE.TRANS64 RZ, [R0+URZ+0x26830], R3 ;  /* 0x0268300300ff79a7 */ /* 0x0005f0000800003f */
[----:B------:R-:W-:Y:S05]  /*7510*/  @!P1 BRA `(.L_x_416) ;  /* 0x0000000000049947 */ /* 0x000fea0003800000 */
[----:B------:R-:W-:Y:S01]  /*7520*/  BPT.TRAP 0x1 ;  /* 0x000000040000795c */ /* 0x000fe20000300000 */
.L_x_416:
        /* <DEDUP_REMOVED lines=42> */
.L_x_456:
[----:B------:R-:W-:Y:S05]  /*77d0*/  @P0 BRA `(.L_x_418) ;  /* 0x0000000000140947 */ /* 0x000fea0003800000 */
[----:B------:R-:W-:Y:S01]  /*77e0*/  ISETP.NE.AND P1, PT, R13, RZ, PT ;  /* 0x000000ff0d00720c */ /* 0x000fe20003f25270 */
[----:B------:R-:W-:-:S04]  /*77f0*/  IMAD.MOV.U32 R3, RZ, RZ, 0x3100 ;  /* 0x00003100ff037424 */ /* 0x000fc800078e00ff */
[----:B------:R3:W-:Y:S08]  /*7800*/  SYNCS.ARRIVE.TRANS64 RZ, [R0+URZ+0x26818], R3 ;  /* 0x0268180300ff79a7 */ /* 0x0007f0000800003f */
[----:B------:R-:W-:Y:S05]  /*7810*/  @!P1 BRA `(.L_x_418) ;  /* 0x0000000000049947 */ /* 0x000fea0003800000 */
[----:B------:R-:W-:Y:S01]  /*7820*/  BPT.TRAP 0x1 ;  /* 0x000000040000795c */ /* 0x000fe20000300000 */
.L_x_418:
        /* <DEDUP_REMOVED lines=34> */
.L_x_457:
[----:B-123--:R-:W-:Y:S01]  /*7a50*/  SHF.R.S32.HI R20, RZ, 0x1f, R19 ;  /* 0x0000001fff147819 */ /* 0x00efe20000011413 */
[----:B------:R-:W-:Y:S06]  /*7a60*/  @P0 BRA `(.L_x_420) ;  /* 0x0000000000140947 */ /* 0x000fec0003800000 */
[----:B------:R-:W-:Y:S01]  /*7a70*/  ISETP.NE.AND P1, PT, R13, RZ, PT ;  /* 0x000000ff0d00720c */ /* 0x000fe20003f25270 */
[----:B------:R-:W-:-:S04]  /*7a80*/  IMAD.MOV.U32 R21, RZ, RZ, 0x3100 ;  /* 0x00003100ff157424 */ /* 0x000fc800078e00ff */
[----:B------:R1:W-:Y:S08]  /*7a90*/  SYNCS.ARRIVE.TRANS64 RZ, [R0+URZ+0x26838], R21 ;  /* 0x0268381500ff79a7 */ /* 0x0003f0000800003f */
[----:B------:R-:W-:Y:S05]  /*7aa0*/  @!P1 BRA `(.L_x_420) ;  /* 0x0000000000049947 */ /* 0x000fea0003800000 */
[----:B------:R-:W-:Y:S01]  /*7ab0*/  BPT.TRAP 0x1 ;  /* 0x000000040000795c */ /* 0x000fe20000300000 */
.L_x_420:
        /* <DEDUP_REMOVED lines=38> */
.L_x_459:
[----:B------:R-:W-:Y:S05]  /*7d20*/  @P0 BRA `(.L_x_422) ;  /* 0x0000000000140947 */ /* 0x000fea0003800000 */
[----:B------:R-:W-:Y:S01]  /*7d30*/  ISETP.NE.AND P1, PT, R13, RZ, PT ;  /* 0x000000ff0d00720c */ /* 0x000fe20003f25270 */
[----:B--2---:R-:W-:-:S04]  /*7d40*/  IMAD.MOV.U32 R5, RZ, RZ, 0x3100 ;  /* 0x00003100ff057424 */ /* 0x004fc800078e00ff */
[----:B------:R3:W-:Y:S08]  /*7d50*/  SYNCS.ARRIVE.TRANS64 RZ, [R0+URZ+0x26810], R5 ;  /* 0x0268100500ff79a7 */ /* 0x0007f0000800003f */
[----:B------:R-:W-:Y:S05]  /*7d60*/  @!P1 BRA `(.L_x_422) ;  /* 0x0000000000049947 */ /* 0x000fea0003800000 */
[----:B------:R-:W-:Y:S01]  /*7d70*/  BPT.TRAP 0x1 ;  /* 0x000000040000795c */ /* 0x000fe20000300000 */
.L_x_422:
        /* <DEDUP_REMOVED lines=36> */
.L_x_414:
[----:B------:R-:W-:-:S13]  /*7fc0*/  ISETP.NE.AND P1, PT, R17, RZ, PT ;  /* 0x000000ff1100720c */ /* 0x000fda0003f25270 */
[----:B------:R-:W-:Y:S05]  /*7fd0*/  @!P1 BRA `(.L_x_413) ;  /* 0x0000000400609947 */ /* 0x000fea0003800000 */
[----:B------:R-:W-:-:S04]  /*7fe0*/  SHF.L.U32 R7, R9, 0x1f, RZ ;  /* 0x0000001f09077819 */ /* 0x000fc800000006ff */
[----:B------:R-:W2:Y:S02]  /*7ff0*/  SYNCS.PHASECHK.TRANS64.TRYWAIT P1, [R0+URZ+0x26840], R7 ;  /* 0x02684007000075a7 */ /* 0x000ea4000802017f */
[----:B--2---:R-:W-:Y:S05]  /*8000*/  @!P1 BRA `(.L_x_424) ;  /* 0x0000001000409947 */ /* 0x004fea0003800000 */
.L_x_460:
[----:B------:R-:W-:Y:S05]  /*8010*/  @P0 BRA `(.L_x_425) ;  /* 0x0000000000140947 */ /* 0x000fea0003800000 */
[----:B------:R-:W-:Y:S01]  /*8020*/  ISETP.NE.AND P1, PT, R13, RZ, PT ;  /* 0x000000ff0d00720c */ /* 0x000fe20003f25270 */
[----:B------:R-:W-:-:S04]  /*8030*/  IMAD.MOV.U32 R5, RZ, RZ, 0x3100 ;  /* 0x00003100ff057424 */ /* 0x000fc800078e00ff */
[----:B------:R3:W-:Y:S08]  /*8040*/  SYNCS.ARRIVE.TRANS64 RZ, [R0+URZ+0x26830], R5 ;  /* 0x0268300500ff79a7 */ /* 0x0007f0000800003f */
[----:B------:R-:W-:Y:S05]  /*8050*/  @!P1 BRA `(.L_x_425) ;  /* 0x0000000000049947 */ /* 0x000fea0003800000 */
[----:B------:R-:W-:Y:S01]  /*8060*/  BPT.TRAP 0x1 ;  /* 0x000000040000795c */ /* 0x000fe20000300000 */
.L_x_425:
        /* <DEDUP_REMOVED lines=40> */
.L_x_461:
[----:B------:R-:W-:Y:S05]  /*82f0*/  @P0 BRA `(.L_x_427) ;  /* 0x0000000000140947 */ /* 0x000fea0003800000 */
[----:B------:R-:W-:Y:S01]  /*8300*/  ISETP.NE.AND P0, PT, R13, RZ, PT ;  /* 0x000000ff0d00720c */ /* 0x000fe20003f05270 */
[----:B------:R-:W-:-:S04]  /*8310*/  IMAD.MOV.U32 R5, RZ, RZ, 0x3100 ;  /* 0x00003100ff057424 */ /* 0x000fc800078e00ff */
[----:B------:R4:W-:Y:S08]  /*8320*/  SYNCS.ARRIVE.TRANS64 RZ, [R0+URZ+0x26818], R5 ;  /* 0x0268180500ff79a7 */ /* 0x0009f0000800003f */
[----:B------:R-:W-:Y:S05]  /*8330*/  @!P0 BRA `(.L_x_427) ;  /* 0x0000000000048947 */ /* 0x000fea0003800000 */
[----:B------:R-:W-:Y:S01]  /*8340*/  BPT.TRAP 0x1 ;  /* 0x000000040000795c */ /* 0x000fe20000300000 */
.L_x_427:
        /* <DEDUP_REMOVED lines=33> */
.L_x_413:
[----:B------:R-:W4:Y:S01]  /*8560*/  S2R R2, SR_TID.X ;  /* 0x0000000000027919 */ /* 0x000f220000002100 */
[----:B------:R-:W-:Y:S01]  /*8570*/  IMAD R3, R12, 0x8, R0 ;  /* 0x000000080c037824 */ /* 0x000fe200078e0200 */
[----:B----4-:R-:W-:Y:S02]  /*8580*/  LOP3.LUT R4, R2, 0x7f, RZ, 0xc0, !PT ;  /* 0x0000007f02047812 */ /* 0x010fe400078ec0ff */
[----:B------:R-:W-:Y:S02]  /*8590*/  SHF.L.U32 R2, R9, 0x1f, RZ ;  /* 0x0000001f09027819 */ /* 0x000fe400000006ff */
[----:B------:R-:W-:Y:S02]  /*85a0*/  ISETP.NE.AND P1, PT, R4, RZ, PT ;  /* 0x000000ff0400720c */ /* 0x000fe40003f25270 */
[----:B------:R-:W4:Y:S02]  /*85b0*/  SYNCS.PHASECHK.TRANS64.TRYWAIT P0, [R3+URZ+0x26840], R2 ;  /* 0x02684002030075a7 */ /* 0x000f24000800017f */
[----:B----4-:R-:W-:Y:S09]  /*85c0*/  @!P0 BRA `(.L_x_428) ;  /* 0x0000000800f88947 */ /* 0x010ff20003800000 */
.L_x_462:
[----:B------:R-:W-:Y:S05]  /*85d0*/  @P1 BRA `(.L_x_429) ;  /* 0x0000000000181947 */ /* 0x000fea0003800000 */
[----:B------:R-:W5:Y:S01]  /*85e0*/  S2R R4, SR_TID.X ;  /* 0x0000000000047919 */ /* 0x000f620000002100 */
[----:B----4-:R-:W-:-:S04]  /*85f0*/  IMAD.MOV.U32 R2, RZ, RZ, 0x3100 ;  /* 0x00003100ff027424 */ /* 0x010fc800078e00ff */
[----:B------:R4:W-:Y:S01]  /*8600*/  SYNCS.ARRIVE.TRANS64 RZ, [R3+URZ+0x26830], R2 ;  /* 0x0268300203ff79a7 */ /* 0x0009e2000800003f */
[----:B-----5:R-:W-:-:S13]  /*8610*/  LOP3.LUT P0, RZ, R4, 0x1f, RZ, 0xc0, !PT ;  /* 0x0000001f04ff7812 */ /* 0x020fda000780c0ff */
[----:B----4-:R-:W-:Y:S05]  /*8620*/  @!P0 BRA `(.L_x_429) ;  /* 0x0000000000048947 */ /* 0x010fea0003800000 */
[----:B------:R-:W-:Y:S01]  /*8630*/  BPT.TRAP 0x1 ;  /* 0x000000040000795c */ /* 0x000fe20000300000 */
.L_x_429:
        /* <DEDUP_REMOVED lines=47> */
.L_x_410:
[----:B------:R-:W-:Y:S05]  /*8930*/  BSYNC B0 ;  /* 0x0000000000007941 */ /* 0x000fea0003800000 */
.L_x_409:
[----:B------:R-:W-:-:S03]  /*8940*/  UMOV UR5, 0xffffffff ;  /* 0xffffffff00057882 */ /* 0x000fc60000000000 */
[----:B------:R-:W-:Y:S05]  /*8950*/  BRA.DIV UR5, `(.L_x_430) ;  /* 0x0000000a05287947 */ /* 0x000fea000b800000 */
[----:B------:R-:W-:-:S13]  /*8960*/  ELECT P0, URZ, PT ;  /* 0x00000000003f782f */ /* 0x000fda0003800000 */
.L_x_465:
[----:B------:R-:W-:Y:S05]  /*8970*/  @!P0 BRA `(.L_x_335) ;  /* 0x0000000000848947 */ /* 0x000fea0003800000 */
[----:B------:R-:W-:-:S06]  /*8980*/  ULOP3.LUT UR5, UR38, 0x2, URZ, 0xfc, !UPT ;  /* 0x0000000226057892 */ /* 0x000fcc000f8efc3f */
[----:B------:R-:W-:-:S05]  /*8990*/  IMAD.U32 R2, RZ, RZ, UR5 ;  /* 0x00000005ff027e24 */ /* 0x000fca000f8e00ff */
[----:B------:R-:W-:-:S13]  /*89a0*/  ISETP.NE.AND P0, PT, R2, 0x3, PT ;  /* 0x000000030200780c */ /* 0x000fda0003f05270 */
[----:B------:R-:W-:Y:S05]  /*89b0*/  @!P0 BRA `(.L_x_431) ;  /* 0x0000000000048947 */ /* 0x000fea0003800000 */
[----:B------:R-:W-:Y:S01]  /*89c0*/  BPT.TRAP 0x1 ;  /* 0x000000040000795c */ /* 0x000fe20000300000 */
.L_x_431:
        /* <DEDUP_REMOVED lines=15> */
.L_x_466:
[----:B------:R-:W2:Y:S02]  /*8ac0*/  SYNCS.PHASECHK.TRANS64.TRYWAIT P1, [R3+URZ], R2 ;  /* 0x00000002030075a7 */ /* 0x000ea4000802017f */
[----:B--2---:R-:W-:Y:S05]  /*8ad0*/  @!P1 BRA `(.L_x_433) ;  /* 0x0000000800009947 */ /* 0x004fea0003800000 */
.L_x_467:
[----:B------:R-:W-:Y:S05]  /*8ae0*/  @!P0 BRA `(.L_x_434) ;  /* 0x0000000000048947 */ /* 0x000fea0003800000 */
[----:B------:R-:W-:Y:S01]  /*8af0*/  BPT.TRAP 0x1 ;  /* 0x000000040000795c */ /* 0x000fe20000300000 */
.L_x_434:
[----:B--2---:R-:W-:-:S04]  /*8b00*/  VIADD R3, R7, 0x26840 ;  /* 0x0002684007037836 */ /* 0x004fc80000000000 */
[----:B------:R-:W-:-:S04]  /*8b10*/  IMAD R0, R0, 0x8, R3 ;  /* 0x0000000800007824 */ /* 0x000fc800078e0203 */
[----:B------:R-:W2:Y:S02]  /*8b20*/  SYNCS.PHASECHK.TRANS64.TRYWAIT P0, [R0+URZ], R5 ;  /* 0x00000005000075a7 */ /* 0x000ea4000800017f */
[----:B--2---:R-:W-:Y:S05]  /*8b30*/  @!P0 BRA `(.L_x_435) ;  /* 0x0000000400fc8947 */ /* 0x004fea0003800000 */
.L_x_468:
[----:B------:R-:W-:-:S07]  /*8b40*/  IMAD R3, R4, 0x8, R3 ;  /* 0x0000000804037824 */ /* 0x000fce00078e0203 */
.L_x_436:
[----:B---3--:R3:W4:Y:S02]  /*8b50*/  SYNCS.PHASECHK.TRANS64.TRYWAIT P0, [R3+URZ], R2 ;  /* 0x00000002030075a7 */ /* 0x008724000800017f */
[----:B----4-:R-:W-:Y:S05]  /*8b60*/  @!P0 NANOSLEEP.SYNCS 0x989680 ;  /* 0x009896800000895d */ /* 0x010fea0003900000 */
[----:B------:R-:W4:Y:S02]  /*8b70*/  @!P0 SYNCS.PHASECHK.TRANS64 P0, [R3+URZ], R2 ;  /* 0x00000002030085a7 */ /* 0x000f24000800007f */
[----:B----4-:R-:W-:Y:S05]  /*8b80*/  @!P0 BRA `(.L_x_436) ;  /* 0xfffffffc00f08947 */ /* 0x010fea000383ffff */
.L_x_335:
[----:B------:R-:W-:Y:S05]  /*8b90*/  BSYNC B6 ;  /* 0x0000000000067941 */ /* 0x000fea0003800000 */
.L_x_332:
[----:B------:R-:W-:Y:S05]  /*8ba0*/  EXIT ;  /* 0x000000000000794d */ /* 0x000fea0003800000 */
.L_x_340:
[----:B------:R-:W-:Y:S02]  /*8bb0*/  IMAD.MOV.U32 R13, RZ, RZ, R16 ;  /* 0x000000ffff0d7224 */ /* 0x000fe400078e0010 */
[----:B------:R-:W-:Y:S02]  /*8bc0*/  IMAD.MOV.U32 R12, RZ, RZ, RZ ;  /* 0x000000ffff0c7224 */ /* 0x000fe400078e00ff */
[----:B------:R-:W-:Y:S02]  /*8bd0*/  IMAD.MOV.U32 R11, RZ, RZ, 0x1f ;  /* 0x0000001fff0b7424 */ /* 0x000fe400078e00ff */
[----:B------:R-:W-:-:S07]  /*8be0*/  IMAD.MOV.U32 R15, RZ, RZ, -0x1 ;  /* 0xffffffffff0f7424 */ /* 0x000fce00078e00ff */
[----:B------:R-:W-:Y:S05]  /*8bf0*/  WARPSYNC.COLLECTIVE R15, `(.L_x_437) ;  /* 0x000000000f087348 */ /* 0x000fea0003c00000 */
[----:B------:R1:W2:Y:S02]  /*8c00*/  SHFL.IDX P6, R14, R13, R12, R11 ;  /* 0x0000000c0d0e7389 */ /* 0x0002a400000c000b */
[----:B-12---:R-:W-:Y:S01]  /*8c10*/  ENDCOLLECTIVE ;  /* 0x000000000000791b */ /* 0x006fe20003800000 */
.L_x_437:
[----:B------:R-:W-:Y:S05]  /*8c20*/  BRA `(.L_x_438) ;  /* 0xffffff7c00c47947 */ /* 0x000fea000383ffff */
.L_x_342:
[----:B--2---:R2:W3:Y:S02]  /*8c30*/  SYNCS.PHASECHK.TRANS64.TRYWAIT P0, [R18+URZ+0x26800], R5 ;  /* 0x02680005120075a7 */ /* 0x0044e4000800017f */
[----:B---3--:R-:W-:Y:S05]  /*8c40*/  @!P0 NANOSLEEP.SYNCS 0x989680 ;  /* 0x009896800000895d */ /* 0x008fea0003900000 */
[----:B------:R-:W3:Y:S02]  /*8c50*/  @!P0 SYNCS.PHASECHK.TRANS64 P0, [R18+URZ+0x26800], R5 ;  /* 0x02680005120085a7 */ /* 0x000ee4000800007f */
[----:B---3--:R-:W-:Y:S05]  /*8c60*/  @!P0 BRA `(.L_x_342) ;  /* 0xfffffffc00f08947 */ /* 0x008fea000383ffff */
[----:B------:R-:W-:Y:S05]  /*8c70*/  BRA `(.L_x_341) ;  /* 0xffffff7c00ec7947 */ /* 0x000fea000383ffff */
.L_x_348:
[----:B---3--:R-:W-:-:S04]  /*8c80*/  IMAD.U32 R5, RZ, RZ, UR8 ;  /* 0x00000008ff057e24 */ /* 0x008fc8000f8e00ff */
[----:B------:R3:W1:Y:S03]  /*8c90*/  SYNCS.PHASECHK.TRANS64.TRYWAIT P1, [R5+URZ+0x26810], R120 ;  /* 0x02681078050075a7 */ /* 0x000666000802017f */
[----:B-1----:R-:W-:Y:S05]  /*8ca0*/  @!P1 NANOSLEEP.SYNCS 0x989680 ;  /* 0x009896800000995d */ /* 0x002fea0003900000 */
[----:B------:R-:W1:Y:S02]  /*8cb0*/  @!P1 SYNCS.PHASECHK.TRANS64 P1, [R5+URZ+0x26810], R120 ;  /* 0x02681078050095a7 */ /* 0x000e64000802007f */
[----:B-1----:R-:W-:Y:S05]  /*8cc0*/  @!P1 BRA `(.L_x_348) ;  /* 0xfffffffc00ec9947 */ /* 0x002fea000383ffff */
[----:B------:R-:W-:Y:S05]  /*8cd0*/  BRA `(.L_x_347) ;  /* 0xffffff8c001c7947 */ /* 0x000fea000383ffff */
.L_x_352:
[----:B------:R-:W-:-:S04]  /*8ce0*/  IMAD.U32 R121, RZ, RZ, UR8 ;  /* 0x00000008ff797e24 */ /* 0x000fc8000f8e00ff */
[----:B------:R1:W1:Y:S03]  /*8cf0*/  SYNCS.PHASECHK.TRANS64.TRYWAIT P1, [R121+URZ+0x26830], R120 ;  /* 0x02683078790075a7 */ /* 0x000266000802017f */
[----:B-1----:R-:W-:Y:S05]  /*8d00*/  @!P1 NANOSLEEP.SYNCS 0x989680 ;  /* 0x009896800000995d */ /* 0x002fea0003900000 */
[----:B------:R-:W1:Y:S02]  /*8d10*/  @!P1 SYNCS.PHASECHK.TRANS64 P1, [R121+URZ+0x26830], R120 ;  /* 0x02683078790095a7 */ /* 0x000e64000802007f */
[----:B-1----:R-:W-:Y:S05]  /*8d20*/  @!P1 BRA `(.L_x_352) ;  /* 0xfffffffc00ec9947 */ /* 0x002fea000383ffff */
[----:B------:R-:W-:Y:S05]  /*8d30*/  BRA `(.L_x_351) ;  /* 0xffffff9000287947 */ /* 0x000fea000383ffff */
.L_x_359:
[----:B------:R-:W-:Y:S01]  /*8d40*/  BSSY B0, `(.L_x_439) ;  /* 0x0000005000007945 */ /* 0x000fe20003800000 */
[----:B------:R-:W-:-:S07]  /*8d50*/  IMAD.MOV.U32 R15, RZ, RZ, -0x1 ;  /* 0xffffffffff0f7424 */ /* 0x000fce00078e00ff */
[----:B-1----:R-:W-:Y:S05]  /*8d60*/  WARPSYNC.COLLECTIVE R15, `(.L_x_440) ;  /* 0x000000000f087348 */ /* 0x002fea0003c00000 */
[----:B------:R-:W-:Y:S01]  /*8d70*/  NOP ;  /* 0x0000000000007918 */ /* 0x000fe20000000000 */
[----:B-1----:R-:W-:Y:S01]  /*8d80*/  ENDCOLLECTIVE ;  /* 0x000000000000791b */ /* 0x002fe20003800000 */
.L_x_440:
[----:B------:R-:W-:Y:S05]  /*8d90*/  BSYNC B0 ;  /* 0x0000000000007941 */ /* 0x000fea0003800000 */
.L_x_439:
[----:B------:R-:W-:Y:S05]  /*8da0*/  BRA `(.L_x_441) ;  /* 0xffffffc0001c7947 */ /* 0x000fea000383ffff */
.L_x_368:
[----:B------:R-:W-:Y:S01]  /*8db0*/  BSSY B0, `(.L_x_442) ;  /* 0x0000005000007945 */ /* 0x000fe20003800000 */
[----:B------:R-:W-:-:S07]  /*8dc0*/  IMAD.MOV.U32 R15, RZ, RZ, -0x1 ;  /* 0xffffffffff0f7424 */ /* 0x000fce00078e00ff */
[----:B-12---:R-:W-:Y:S05]  /*8dd0*/  WARPSYNC.COLLECTIVE R15, `(.L_x_443) ;  /* 0x000000000f087348 */ /* 0x006fea0003c00000 */
[----:B------:R-:W-:Y:S01]  /*8de0*/  NOP ;  /* 0x0000000000007918 */ /* 0x000fe20000000000 */
[----:B-12---:R-:W-:Y:S01]  /*8df0*/  ENDCOLLECTIVE ;  /* 0x000000000000791b */ /* 0x006fe20003800000 */
.L_x_443:
[----:B------:R-:W-:Y:S05]  /*8e00*/  BSYNC B0 ;  /* 0x0000000000007941 */ /* 0x000fea0003800000 */
.L_x_442:
[----:B------:R-:W-:Y:S05]  /*8e10*/  BRA `(.L_x_444) ;  /* 0xffffffc400107947 */ /* 0x000fea000383ffff */
.L_x_377:
[----:B------:R-:W-:Y:S01]  /*8e20*/  BSSY B0, `(.L_x_445) ;  /* 0x0000005000007945 */ /* 0x000fe20003800000 */
[----:B------:R-:W-:-:S07]  /*8e30*/  IMAD.MOV.U32 R15, RZ, RZ, -0x1 ;  /* 0xffffffffff0f7424 */ /* 0x000fce00078e00ff */
[----:B------:R-:W-:Y:S05]  /*8e40*/  WARPSYNC.COLLECTIVE R15, `(.L_x_446) ;  /* 0x000000000f087348 */ /* 0x000fea0003c00000 */
[----:B------:R-:W-:Y:S01]  /*8e50*/  NOP ;  /* 0x0000000000007918 */ /* 0x000fe20000000000 */
[----:B------:R-:W-:Y:S01]  /*8e60*/  ENDCOLLECTIVE ;  /* 0x000000000000791b */ /* 0x000fe20003800000 */
.L_x_446:
[----:B------:R-:W-:Y:S05]  /*8e70*/  BSYNC B0 ;  /* 0x0000000000007941 */ /* 0x000fea0003800000 */
.L_x_445:
[----:B------:R-:W-:Y:S05]  /*8e80*/  BRA `(.L_x_447) ;  /* 0xffffffc800f07947 */ /* 0x000fea000383ffff */
.L_x_389:
[----:B------:R-:W-:Y:S01]  /*8e90*/  BSSY B0, `(.L_x_448) ;  /* 0x0000005000007945 */ /* 0x000fe20003800000 */
[----:B------:R-:W-:-:S07]  /*8ea0*/  IMAD.MOV.U32 R15, RZ, RZ, -0x1 ;  /* 0xffffffffff0f7424 */ /* 0x000fce00078e00ff */
[----:B------:R-:W-:Y:S05]  /*8eb0*/  WARPSYNC.COLLECTIVE R15, `(.L_x_449) ;  /* 0x000000000f087348 */ /* 0x000fea0003c00000 */
[----:B------:R-:W-:Y:S01]  /*8ec0*/  NOP ;  /* 0x0000000000007918 */ /* 0x000fe20000000000 */
[----:B------:R-:W-:Y:S01]  /*8ed0*/  ENDCOLLECTIVE ;  /* 0x000000000000791b */ /* 0x000fe20003800000 */
.L_x_449:
[----:B------:R-:W-:Y:S05]  /*8ee0*/  BSYNC B0 ;  /* 0x0000000000007941 */ /* 0x000fea0003800000 */
.L_x_448:
[----:B------:R-:W-:Y:S05]  /*8ef0*/  BRA `(.L_x_450) ;  /* 0xffffffd000087947 */ /* 0x000fea000383ffff */
.L_x_402:
[----:B------:R-:W-:Y:S01]  /*8f00*/  BSSY B0, `(.L_x_451) ;  /* 0x0000005000007945 */ /* 0x000fe20003800000 */
[----:B------:R-:W-:-:S07]  /*8f10*/  IMAD.MOV.U32 R15, RZ, RZ, -0x1 ;  /* 0xffffffffff0f7424 */ /* 0x000fce00078e00ff */
[----:B------:R-:W-:Y:S05]  /*8f20*/  WARPSYNC.COLLECTIVE R15, `(.L_x_452) ;  /* 0x000000000f087348 */ /* 0x000fea0003c00000 */
[----:B------:R-:W-:Y:S01]  /*8f30*/  NOP ;  /* 0x0000000000007918 */ /* 0x000fe20000000000 */
[----:B------:R-:W-:Y:S01]  /*8f40*/  ENDCOLLECTIVE ;  /* 0x000000000000791b */ /* 0x000fe20003800000 */
.L_x_452:
[----:B------:R-:W-:Y:S05]  /*8f50*/  BSYNC B0 ;  /* 0x0000000000007941 */ /* 0x000fea0003800000 */
.L_x_451:
[----:B------:R-:W-:Y:S05]  /*8f60*/  BRA `(.L_x_453) ;  /* 0xffffffd400247947 */ /* 0x000fea000383ffff */
.L_x_411:
[----:B-1----:R1:W2:Y:S02]  /*8f70*/  SYNCS.PHASECHK.TRANS64.TRYWAIT P0, [R0+URZ+0x26820], R3 ;  /* 0x02682003000075a7 */ /* 0x0022a4000800017f */
[----:B--2---:R-:W-:Y:S05]  /*8f80*/  @!P0 NANOSLEEP.SYNCS 0x989680 ;  /* 0x009896800000895d */ /* 0x004fea0003900000 */
[----:B------:R-:W2:Y:S02]  /*8f90*/  @!P0 SYNCS.PHASECHK.TRANS64 P0, [R0+URZ+0x26820], R3 ;  /* 0x02682003000085a7 */ /* 0x000ea4000800007f */
[----:B--2---:R-:W-:Y:S05]  /*8fa0*/  @!P0 BRA `(.L_x_411) ;  /* 0xfffffffc00f08947 */ /* 0x004fea000383ffff */
[----:B------:R-:W-:Y:S05]  /*8fb0*/  BRA `(.L_x_454) ;  /* 0xffffffd800e07947 */ /* 0x000fea000383ffff */
.L_x_415:
[----:B-1----:R1:W2:Y:S02]  /*8fc0*/  SYNCS.PHASECHK.TRANS64.TRYWAIT P1, [R0+URZ+0x26840], R20 ;  /* 0x02684014000075a7 */ /* 0x0022a4000802017f */
[----:B--2---:R-:W-:Y:S05]  /*8fd0*/  @!P1 NANOSLEEP.SYNCS 0x989680 ;  /* 0x009896800000995d */ /* 0x004fea0003900000 */
[----:B------:R-:W2:Y:S02]  /*8fe0*/  @!P1 SYNCS.PHASECHK.TRANS64 P1, [R0+URZ+0x26840], R20 ;  /* 0x02684014000095a7 */ /* 0x000ea4000802007f */
[----:B--2---:R-:W-:Y:S05]  /*8ff0*/  @!P1 BRA `(.L_x_415) ;  /* 0xfffffffc00f09947 */ /* 0x004fea000383ffff */
[----:B------:R-:W-:Y:S05]  /*9000*/  BRA `(.L_x_455) ;  /* 0xffffffe400307947 */ /* 0x000fea000383ffff */
.L_x_417:
[----:B--2---:R2:W3:Y:S02]  /*9010*/  SYNCS.PHASECHK.TRANS64.TRYWAIT P1, [R0+URZ+0x26828], R20 ;  /* 0x02682814000075a7 */ /* 0x0044e4000802017f */
[----:B---3--:R-:W-:Y:S05]  /*9020*/  @!P1 NANOSLEEP.SYNCS 0x989680 ;  /* 0x009896800000995d */ /* 0x008fea0003900000 */
[----:B------:R-:W3:Y:S02]  /*9030*/  @!P1 SYNCS.PHASECHK.TRANS64 P1, [R0+URZ+0x26828], R20 ;  /* 0x02682814000095a7 */ /* 0x000ee4000802007f */
[----:B---3--:R-:W-:Y:S05]  /*9040*/  @!P1 BRA `(.L_x_417) ;  /* 0xfffffffc00f09947 */ /* 0x008fea000383ffff */
[----:B------:R-:W-:Y:S05]  /*9050*/  BRA `(.L_x_456) ;  /* 0xffffffe400dc7947 */ /* 0x000fea000383ffff */
.L_x_419:
[----:B---3--:R3:W4:Y:S02]  /*9060*/  SYNCS.PHASECHK.TRANS64.TRYWAIT P1, [R0+URZ+0x26848], R20 ;  /* 0x02684814000075a7 */ /* 0x008724000802017f */
[----:B----4-:R-:W-:Y:S05]  /*9070*/  @!P1 NANOSLEEP.SYNCS 0x989680 ;  /* 0x009896800000995d */ /* 0x010fea0003900000 */
[----:B------:R-:W4:Y:S02]  /*9080*/  @!P1 SYNCS.PHASECHK.TRANS64 P1, [R0+URZ+0x26848], R20 ;  /* 0x02684814000095a7 */ /* 0x000f24000802007f */
[----:B----4-:R-:W-:Y:S05]  /*9090*/  @!P1 BRA `(.L_x_419) ;  /* 0xfffffffc00f09947 */ /* 0x010fea000383ffff */
[----:B------:R-:W-:Y:S05]  /*90a0*/  BRA `(.L_x_457) ;  /* 0xffffffe800687947 */ /* 0x000fea000383ffff */
.L_x_421:
[----:B------:R-:W-:-:S07]  /*90b0*/  SHF.L.U32 R5, R9, 0x1f, RZ ;  /* 0x0000001f09057819 */ /* 0x000fce00000006ff */
.L_x_458:
[----:B--2---:R2:W3:Y:S02]  /*90c0*/  SYNCS.PHASECHK.TRANS64.TRYWAIT P1, [R0+URZ+0x26820], R5 ;  /* 0x02682005000075a7 */ /* 0x0044e4000802017f */
[----:B---3--:R-:W-:Y:S05]  /*90d0*/  @!P1 NANOSLEEP.SYNCS 0x989680 ;  /* 0x009896800000995d */ /* 0x008fea0003900000 */
[----:B------:R-:W3:Y:S02]  /*90e0*/  @!P1 SYNCS.PHASECHK.TRANS64 P1, [R0+URZ+0x26820], R5 ;  /* 0x02682005000095a7 */ /* 0x000ee4000802007f */
[----:B---3--:R-:W-:Y:S05]  /*90f0*/  @!P1 BRA `(.L_x_458) ;  /* 0xfffffffc00f09947 */ /* 0x008fea000383ffff */
[----:B------:R-:W-:Y:S05]  /*9100*/  BRA `(.L_x_459) ;  /* 0xffffffec00047947 */ /* 0x000fea000383ffff */
.L_x_424:
[----:B--2---:R2:W3:Y:S02]  /*9110*/  SYNCS.PHASECHK.TRANS64.TRYWAIT P1, [R0+URZ+0x26840], R7 ;  /* 0x02684007000075a7 */ /* 0x0044e4000802017f */
[----:B---3--:R-:W-:Y:S05]  /*9120*/  @!P1 NANOSLEEP.SYNCS 0x989680 ;  /* 0x009896800000995d */ /* 0x008fea0003900000 */
[----:B------:R-:W3:Y:S02]  /*9130*/  @!P1 SYNCS.PHASECHK.TRANS64 P1, [R0+URZ+0x26840], R7 ;  /* 0x02684007000095a7 */ /* 0x000ee4000802007f */
[----:B---3--:R-:W-:Y:S05]  /*9140*/  @!P1 BRA `(.L_x_424) ;  /* 0xfffffffc00f09947 */ /* 0x008fea000383ffff */
[----:B------:R-:W-:Y:S05]  /*9150*/  BRA `(.L_x_460) ;  /* 0xffffffec00ac7947 */ /* 0x000fea000383ffff */
.L_x_426:
[----:B---3--:R3:W4:Y:S02]  /*9160*/  SYNCS.PHASECHK.TRANS64.TRYWAIT P1, [R0+URZ+0x26828], R7 ;  /* 0x02682807000075a7 */ /* 0x008724000802017f */
[----:B----4-:R-:W-:Y:S05]  /*9170*/  @!P1 NANOSLEEP.SYNCS 0x989680 ;  /* 0x009896800000995d */ /* 0x010fea0003900000 */
[----:B------:R-:W4:Y:S02]  /*9180*/  @!P1 SYNCS.PHASECHK.TRANS64 P1, [R0+URZ+0x26828], R7 ;  /* 0x02682807000095a7 */ /* 0x000f24000802007f */
[----:B----4-:R-:W-:Y:S05]  /*9190*/  @!P1 BRA `(.L_x_426) ;  /* 0xfffffffc00f09947 */ /* 0x010fea000383ffff */
[----:B------:R-:W-:Y:S05]  /*91a0*/  BRA `(.L_x_461) ;  /* 0xfffffff000507947 */ /* 0x000fea000383ffff */
.L_x_428:
[----:B----4-:R4:W1:Y:S02]  /*91b0*/  SYNCS.PHASECHK.TRANS64.TRYWAIT P0, [R3+URZ+0x26840], R2 ;  /* 0x02684002030075a7 */ /* 0x010864000800017f */
[----:B-1----:R-:W-:Y:S05]  /*91c0*/  @!P0 NANOSLEEP.SYNCS 0x989680 ;  /* 0x009896800000895d */ /* 0x002fea0003900000 */
[----:B------:R-:W1:Y:S02]  /*91d0*/  @!P0 SYNCS.PHASECHK.TRANS64 P0, [R3+URZ+0x26840], R2 ;  /* 0x02684002030085a7 */ /* 0x000e64000800007f */
[----:B-1----:R-:W-:Y:S05]  /*91e0*/  @!P0 BRA `(.L_x_428) ;  /* 0xfffffffc00f08947 */ /* 0x002fea000383ffff */
[----:B------:R-:W-:Y:S05]  /*91f0*/  BRA `(.L_x_462) ;  /* 0xfffffff000f47947 */ /* 0x000fea000383ffff */
.L_x_430:
[----:B------:R-:W-:Y:S01]  /*9200*/  BSSY B0, `(.L_x_463) ;  /* 0x0000006000007945 */ /* 0x000fe20003800000 */
[----:B------:R-:W-:-:S07]  /*9210*/  IMAD.MOV.U32 R15, RZ, RZ, -0x1 ;  /* 0xffffffffff0f7424 */ /* 0x000fce00078e00ff */
[----:B------:R-:W-:Y:S05]  /*9220*/  WARPSYNC.COLLECTIVE R15, `(.L_x_464) ;  /* 0x000000000f0c7348 */ /* 0x000fea0003c00000 */
[----:B------:R-:W-:Y:S02]  /*9230*/  ELECT P6, UR62, PT ;  /* 0x00000000003e782f */ /* 0x000fe400038c0000 */
[----:B------:R-:W-:Y:S01]  /*9240*/  MOV R14, UR62 ;  /* 0x0000003e000e7c02 */ /* 0x000fe20008000f00 */
[----:B------:R-:W-:Y:S10]  /*9250*/  ENDCOLLECTIVE ;  /* 0x000000000000791b */ /* 0x000ff40003800000 */
.L_x_464:
[----:B------:R-:W-:Y:S05]  /*9260*/  BSYNC B0 ;  /* 0x0000000000007941 */ /* 0x000fea0003800000 */
.L_x_463:
[----:B------:R-:W-:Y:S01]  /*9270*/  PLOP3.LUT P0, PT, P6, PT, PT, 0x80, 0x0 ;  /* 0x000000000000781c */ /* 0x000fe2000370f070 */
[----:B------:R-:W-:-:S12]  /*9280*/  BRA `(.L_x_465) ;  /* 0xfffffff400b87947 */ /* 0x000fd8000383ffff */
.L_x_432:
[----:B-1----:R1:W2:Y:S02]  /*9290*/  SYNCS.PHASECHK.TRANS64.TRYWAIT P1, [R6+URZ], R5 ;  /* 0x00000005060075a7 */ /* 0x0022a4000802017f */
[----:B--2---:R-:W-:Y:S05]  /*92a0*/  @!P1 NANOSLEEP.SYNCS 0x989680 ;  /* 0x009896800000995d */ /* 0x004fea0003900000 */
[----:B------:R-:W2:Y:S02]  /*92b0*/  @!P1 SYNCS.PHASECHK.TRANS64 P1, [R6+URZ], R5 ;  /* 0x00000005060095a7 */ /* 0x000ea4000802007f */
[----:B--2---:R-:W-:Y:S05]  /*92c0*/  @!P1 BRA `(.L_x_432) ;  /* 0xfffffffc00f09947 */ /* 0x004fea000383ffff */
[----:B------:R-:W-:Y:S05]  /*92d0*/  BRA `(.L_x_466) ;  /* 0xfffffff400f87947 */ /* 0x000fea000383ffff */
.L_x_433:
[----:B--2---:R2:W3:Y:S02]  /*92e0*/  SYNCS.PHASECHK.TRANS64.TRYWAIT P1, [R3+URZ], R2 ;  /* 0x00000002030075a7 */ /* 0x0044e4000802017f */
[----:B---3--:R-:W-:Y:S05]  /*92f0*/  @!P1 NANOSLEEP.SYNCS 0x989680 ;  /* 0x009896800000995d */ /* 0x008fea0003900000 */
[----:B------:R-:W3:Y:S02]  /*9300*/  @!P1 SYNCS.PHASECHK.TRANS64 P1, [R3+URZ], R2 ;  /* 0x00000002030095a7 */ /* 0x000ee4000802007f */
[----:B---3--:R-:W-:Y:S05]  /*9310*/  @!P1 BRA `(.L_x_433) ;  /* 0xfffffffc00f09947 */ /* 0x008fea000383ffff */
[----:B------:R-:W-:Y:S05]  /*9320*/  BRA `(.L_x_467) ;  /* 0xfffffff400ec7947 */ /* 0x000fea000383ffff */
.L_x_435:
[----:B--2---:R2:W3:Y:S02]  /*9330*/  SYNCS.PHASECHK.TRANS64.TRYWAIT P0, [R0+URZ], R5 ;  /* 0x00000005000075a7 */ /* 0x0044e4000800017f */
[----:B---3--:R-:W-:Y:S05]  /*9340*/  @!P0 NANOSLEEP.SYNCS 0x989680 ;  /* 0x009896800000895d */ /* 0x008fea0003900000 */
[----:B------:R-:W3:Y:S02]  /*9350*/  @!P0 SYNCS.PHASECHK.TRANS64 P0, [R0+URZ], R5 ;  /* 0x00000005000085a7 */ /* 0x000ee4000800007f */
[----:B---3--:R-:W-:Y:S05]  /*9360*/  @!P0 BRA `(.L_x_435) ;  /* 0xfffffffc00f08947 */ /* 0x008fea000383ffff */
[----:B------:R-:W-:Y:S05]  /*9370*/  BRA `(.L_x_468) ;  /* 0xfffffff400f07947 */ /* 0x000fea000383ffff */
.L_x_469:
        /* <DEDUP_REMOVED lines=16> */
.L_x_3296:


//--------------------- .text._ZN7cutlass13device_kernelIN5flash11enable_sm90INS1_16FlashAttnBwdSm90INS1_25CollectiveMainloopBwdSm90ILi2ELi2ELi2EN4cute5tupleIJNS5_1CILi1EEES8_S8_EEENS6_IJNS7_ILi64EEENS7_ILi128EEENS7_ILi96EEEEEENS_10bfloat16_tEfNS_4arch4Sm90ELb0ELb0ELb1ELb1ELb0ELb1ELb0ELb0ELi2ELi1ELi2ELi1ELb1EEENS1_21CollectiveEpilogueBwdISD_SE_SG_Li256ELb1ELb0ELi1EEENS1_19SingleTileSchedulerILb1ELb0ELb0ELi128EEEEEEEEEvNT_6ParamsE --------------------------
	.section	.text._ZN7cutlass13device_kernelIN5flash11enable_sm90INS1_16FlashAttnBwdSm90INS1_25CollectiveMainloopBwdSm90ILi2ELi2ELi2EN4cute5tupleIJNS5_1CILi1EEES8_S8_EEENS6_IJNS7_ILi64EEENS7_ILi128EEENS7_ILi96EEEEEENS_10bfloat16_tEfNS_4arch4Sm90ELb0ELb0ELb1ELb1ELb0ELb1ELb0ELb0ELi2ELi1ELi2ELi1ELb1EEENS1_21CollectiveEpilogueBwdISD_SE_SG_Li256ELb1ELb0ELi1EEENS1_19SingleTileSchedulerILb1ELb0ELb0ELi128EEEEEEEEEvNT_6ParamsE,"ax",@progbits
	.align	128
.text._ZN7cutlass13device_kernelIN5flash11enable_sm90INS1_16FlashAttnBwdSm90INS1_25CollectiveMainloopBwdSm90ILi2ELi2ELi2EN4cute5tupleIJNS5_1CILi1EEES8_S8_EEENS6_IJNS7_ILi64EEENS7_ILi128EEENS7_ILi96EEEEEENS_10bfloat16_tEfNS_4arch4Sm90ELb0ELb0ELb1ELb1ELb0ELb1ELb0ELb0ELi2ELi1ELi2ELi1ELb1EEENS1_21CollectiveEpilogueBwdISD_SE_SG_Li256ELb1ELb0ELi1EEENS1_19SingleTileSchedulerILb1ELb0ELb0ELi128EEEEEEEEEvNT_6ParamsE:
        .type           _ZN7cutlass13device_kernelIN5flash11enable_sm90INS1_16FlashAttnBwdSm90INS1_25CollectiveMainloopBwdSm90ILi2ELi2ELi2EN4cute5tupleIJNS5_1CILi1EEES8_S8_EEENS6_IJNS7_ILi64EEENS7_ILi128EEENS7_ILi96EEEEEENS_10bfloat16_tEfNS_4arch4Sm90ELb0ELb0ELb1ELb1ELb0ELb1ELb0ELb0ELi2ELi1ELi2ELi1ELb1EEENS1_21CollectiveEpilogueBwdISD_SE_SG_Li256ELb1ELb0ELi1EEENS1_19SingleTileSchedulerILb1ELb0ELb0ELi128EEEEEEEEEvNT_6ParamsE,@function
        .size           _ZN7cutlass13device_kernelIN5flash11enable_sm90INS1_16FlashAttnBwdSm90INS1_25CollectiveMainloopBwdSm90ILi2ELi2ELi2EN4cute5tupleIJNS5_1CILi1EEES8_S8_EEENS6_IJNS7_ILi64EEENS7_ILi128EEENS7_ILi96EEEEEENS_10bfloat16_tEfNS_4arch4Sm90ELb0ELb0ELb1ELb1ELb0ELb1ELb0ELb0ELi2ELi1ELi2ELi1ELb1EEENS1_21CollectiveEpilogueBwdISD_SE_SG_Li256ELb1ELb0ELi1EEENS1_19SingleTileSchedulerILb1ELb0ELb0ELi128EEEEEEEEEvNT_6ParamsE,(.L_x_3297 - _ZN7cutlass13device_kernelIN5flash11enable_sm90INS1_16FlashAttnBwdSm90INS1_25CollectiveMainloopBwdSm90ILi2ELi2ELi2EN4cute5tupleIJNS5_1CILi1EEES8_S8_EEENS6_IJNS7_ILi64EEENS7_ILi128EEENS7_ILi96EEEEEENS_10bfloat16_tEfNS_4arch4Sm90ELb0ELb0ELb1ELb1ELb0ELb1ELb0ELb0ELi2ELi1ELi2ELi1ELb1EEENS1_21CollectiveEpilogueBwdISD_SE_SG_Li256ELb1ELb0ELi1EEENS1_19SingleTileSchedulerILb1ELb0ELb0ELi128EEEEEEEEEvNT_6ParamsE)
        .other          _ZN7cutlass13device_kernelIN5flash11enable_sm90INS1_16FlashAttnBwdSm90INS1_25CollectiveMainloopBwdSm90ILi2ELi2ELi2EN4cute5tupleIJNS5_1CILi1EEES8_S8_EEENS6_IJNS7_ILi64EEENS7_ILi128EEENS7_ILi96EEEEEENS_10bfloat16_tEfNS_4arch4Sm90ELb0ELb0ELb1ELb1ELb0ELb1ELb0ELb0ELi2ELi1ELi2ELi1ELb1EEENS1_21CollectiveEpilogueBwdISD_SE_SG_Li256ELb1ELb0ELi1EEENS1_19SingleTileSchedulerILb1ELb0ELb0ELi128EEEEEEEEEvNT_6ParamsE,@"STO_CUDA_ENTRY STV_DEFAULT"
_ZN7cutlass13device_kernelIN5flash11enable_sm90INS1_16FlashAttnBwdSm90INS1_25CollectiveMainloopBwdSm90ILi2ELi2ELi2EN4cute5tupleIJNS5_1CILi1EEES8_S8_EEENS6_IJNS7_ILi64EEENS7_ILi128EEENS7_ILi96EEEEEENS_10bfloat16_tEfNS_4arch4Sm90ELb0ELb0ELb1ELb1ELb0ELb1ELb0ELb0ELi2ELi1ELi2ELi1ELb1EEENS1_21CollectiveEpilogueBwdISD_SE_SG_Li256ELb1ELb0ELi1EEENS1_19SingleTileSchedulerILb1ELb0ELb0ELi128EEEEEEEEEvNT_6ParamsE:
        /* <DEDUP_REMOVED lines=23> */
.L_x_471:
[----:B------:R-:W-:Y:S05]  /*0170*/  BSYNC B0 ;  /* 0x0000000000007941 */ /* 0x000fea0003800000 */
.L_x_470:
        /* <DEDUP_REMOVED lines=37> */
.L_x_472:
        /* <DEDUP_REMOVED lines=22> */
.L_x_473:
[----:B------:R-:W-:Y:S01]  /*0530*/  PLOP3.LUT P0, PT, PT, PT, UP0, 0x80, 0x0 ;  /* 0x000000000000781c */ /* 0x000fe20003f0f008 */
[----:B------:R-:W-:Y:S01]  /*0540*/  NOP ;  /* 0x0000000000007918 */ /* 0x000fe20000000000 */
[----:B------:R-:W-:Y:S01]  /*0550*/  ULDC.64 UR46, c[0x0][0x208] ;  /* 0x00008200002e7ab9 */ /* 0x000fe20000000a00 */
[----:B------:R-:W-:Y:S01]  /*0560*/  BSSY B6, `(.L_x_474) ;  /* 0x00009c1000067945 */ /* 0x000fe20003800000 */
[----:B-12-4-:R-:W-:Y:S09]  /*0570*/  BAR.SYNC.DEFER_BLOCKING 0x0 ;  /* 0x0000000000007b1d */ /* 0x016ff20000010000 */
[----:B------:R-:W-:Y:S05]  /*0580*/  @!P0 BRA `(.L_x_475) ;  /* 0x0000006000b88947 */ /* 0x000fea0003800000 */
.L_x_476:
[----:B------:R-:W-:-:S08]  /*0590*/  NOP ;  /* 0x0000000000007918 */ /* 0x000fd00000000000 */
[----:B------:R-:W1:Y:S02]  /*05a0*/  USETMAXREG.TRY_ALLOC.CTAPOOL UP0, 0xf0 ;  /* 0x000000f0000079c8 */ /* 0x000e640008000600 */
[----:B-1----:R-:W-:-:S13]  /*05b0*/  PLOP3.LUT P0, PT, PT, PT, UP0, 0x80, 0x0 ;  /* 0x000000000000781c */ /* 0x002fda0003f0f008 */
[----:B------:R-:W-:Y:S05]  /*05c0*/  @!P0 BRA `(.L_x_476) ;  /* 0xfffffffc00f08947 */ /* 0x000fea000383ffff */
[----:B------:R-:W-:Y:S01]  /*05d0*/  LOP3.LUT R0, R0, 0x3, RZ, 0xc0, !PT ;  /* 0x0000000300007812 */ /* 0x000fe200078ec0ff */
[----:B------:R-:W-:Y:S01]  /*05e0*/  ULDC.64 UR4, c[0x0][0x8d8] ;  /* 0x0002360000047ab9 */ /* 0x000fe20000000a00 */
[----:B------:R-:W1:Y:S04]  /*05f0*/  S2UR UR36, SR_CTAID.Z ;  /* 0x00000000002479c3 */ /* 0x000e680000002700 */
[----:B------:R-:W2:Y:S02]  /*0600*/  SHFL.IDX PT, R0, R0, RZ, 0x1f ;  /* 0x00001fff00007589 */ /* 0x000ea400000e0000 */
[----:B--2---:R-:W-:-:S13]  /*0610*/  ISETP.NE.AND P0, PT, R0, RZ, PT ;  /* 0x000000ff0000720c */ /* 0x004fda0003f05270 */
[----:B------:R-:W-:-:S05]  /*0620*/  @!P0 VIADD R3, R2, 0x9 ;  /* 0x0000000902038836 */ /* 0x000fca0000000000 */
[----:B------:R2:W-:Y:S06]  /*0630*/  @!P0 BAR.ARV R3, 0xa0 ;  /* 0x000280030000851d */ /* 0x0005ec0000002000 */
[----:B------:R-:W-:-:S04]  /*0640*/  ISETP.NE.U32.AND P0, PT, RZ, UR4, PT ;  /* 0x00000004ff007c0c */ /* 0x000fc8000bf05070 */
[----:B------:R-:W-:-:S13]  /*0650*/  ISETP.NE.AND.EX P0, PT, RZ, UR5, PT, P0 ;  /* 0x00000005ff007c0c */ /* 0x000fda000bf05300 */
[----:B-12---:R-:W-:Y:S05]  /*0660*/  @!P0 BRA `(.L_x_477) ;  /* 0x00000000001c8947 */ /* 0x006fea0003800000 */
[----:B------:R-:W-:Y:S02]  /*0670*/  ULDC.64 UR4, c[0x0][0x8d8] ;  /* 0x0002360000047ab9 */ /* 0x000fe40000000a00 */
[----:B------:R-:W-:-:S06]  /*0680*/  UIMAD.WIDE UR4, UR36, 0x4, UR4 ;  /* 0x00000004240478a5 */ /* 0x000fcc000f8e0204 */
[----:B------:R-:W-:Y:S02]  /*0690*/  IMAD.U32 R4, RZ, RZ, UR4 ;  /* 0x00000004ff047e24 */ /* 0x000fe4000f8e00ff */
[----:B------:R-:W-:-:S05]  /*06a0*/  IMAD.U32 R5, RZ, RZ, UR5 ;  /* 0x00000005ff057e24 */ /* 0x000fca000f8e00ff */
[----:B------:R-:W2:Y:S02]  /*06b0*/  LDG.E R4, desc[UR46][R4.64] ;  /* 0x0000002e04047981 */ /* 0x000ea4000c1e1900 */
[----:B--2---:R-:W-:Y:S01]  /*06c0*/  R2UR UR4, R4 ;  /* 0x00000000040472ca */ /* 0x004fe200000e0000 */
[----:B------:R-:W-:-:S14]  /*06d0*/  BRA `(.L_x_478) ;  /* 0x00000000003c7947 */ /* 0x000fdc0003800000 */
.L_x_477:
[----:B------:R-:W-:Y:S02]  /*06e0*/  ULDC.64 UR4, c[0x0][0x8d0] ;  /* 0x0002340000047ab9 */ /* 0x000fe40000000a00 */
[----:B------:R-:W-:-:S04]  /*06f0*/  ISETP.NE.U32.AND P0, PT, RZ, UR4, PT ;  /* 0x00000004ff007c0c */ /* 0x000fc8000bf05070 */
[----:B------:R-:W-:-:S13]  /*0700*/  ISETP.NE.AND.EX P0, PT, RZ, UR5, PT, P0 ;  /* 0x00000005ff007c0c */ /* 0x000fda000bf05300 */
[----:B------:R-:W-:Y:S05]  /*0710*/  @!P0 BRA `(.L_x_479) ;  /* 0x0000000000288947 */ /* 0x000fea0003800000 */
[----:B------:R-:W-:Y:S02]  /*0720*/  ULDC.64 UR4, c[0x0][0x8d0] ;  /* 0x0002340000047ab9 */ /* 0x000fe40000000a00 */
[----:B------:R-:W-:-:S06]  /*0730*/  UIMAD.WIDE UR4, UR36, 0x4, UR4 ;  /* 0x00000004240478a5 */ /* 0x000fcc000f8e0204 */
[----:B------:R-:W-:Y:S02]  /*0740*/  IMAD.U32 R4, RZ, RZ, UR4 ;  /* 0x00000004ff047e24 */ /* 0x000fe4000f8e00ff */
[----:B------:R-:W-:-:S05]  /*0750*/  IMAD.U32 R5, RZ, RZ, UR5 ;  /* 0x00000005ff057e24 */ /* 0x000fca000f8e00ff */
[----:B------:R-:W2:Y:S04]  /*0760*/  LDG.E R3, desc[UR46][R4.64] ;  /* 0x0000002e04037981 */ /* 0x000ea8000c1e1900 */
[----:B------:R-:W3:Y:S01]  /*0770*/  LDG.E R0, desc[UR46][R4.64+0x4] ;  /* 0x0000042e04007981 */ /* 0x000ee2000c1e1900 */
[----:B--2---:R-:W-:Y:S02]  /*0780*/  R2UR UR4, R3 ;  /* 0x00000000030472ca */ /* 0x004fe400000e0000 */
[----:B---3--:R-:W-:-:S13]  /*0790*/  R2UR UR5, R0 ;  /* 0x00000000000572ca */ /* 0x008fda00000e0000 */
[----:B------:R-:W-:Y:S01]  /*07a0*/  UIADD3 UR4, -UR4, UR5, URZ ;  /* 0x0000000504047290 */ /* 0x000fe2000fffe13f */
[----:B------:R-:W-:Y:S11]  /*07b0*/  BRA `(.L_x_478) ;  /* 0x0000000000047947 */ /* 0x000ff60003800000 */
.L_x_479:
[----:B------:R-:W-:-:S05]  /*07c0*/  ULDC UR4, c[0x0][0x8bc] ;  /* 0x00022f0000047ab9 */ /* 0x000fca0000000800 */
.L_x_478:
[----:B------:R-:W1:Y:S02]  /*07d0*/  S2UR UR37, SR_CTAID.X ;  /* 0x00000000002579c3 */ /* 0x000e640000002500 */
[----:B-1----:R-:W-:-:S04]  /*07e0*/  USHF.L.U32 UR37, UR37, 0x7, URZ ;  /* 0x0000000725257899 */ /* 0x002fc8000800063f */
[----:B------:R-:W-:-:S04]  /*07f0*/  UISETP.GE.AND UP0, UPT, UR37, UR4, UPT ;  /* 0x000000042500728c */ /* 0x000fc8000bf06270 */
[----:B------:R-:W-:-:S06]  /*0800*/  USEL UR36, UR36, 0xffffffff, !UP0 ;  /* 0xffffffff24247887 */ /* 0x000fcc000c000000 */
[----:B------:R-:W-:-:S13]  /*0810*/  ISETP.LE.AND P0, PT, RZ, UR36, PT ;  /* 0x00000024ff007c0c */ /* 0x000fda000bf03270 */
[----:B------:R-:W-:Y:S05]  /*0820*/  @!P0 BRA `(.L_x_480) ;  /* 0x0000009800508947 */ /* 0x000fea0003800000 */
[----:B------:R-:W1:Y:S01]  /*0830*/  S2R R0, SR_TID.X ;  /* 0x0000000000007919 */ /* 0x000e620000002100 */
[----:B------:R-:W-:Y:S02]  /*0840*/  ULDC.64 UR4, c[0x0][0x780] ;  /* 0x0001e00000047ab9 */ /* 0x000fe40000000a00 */
[----:B------:R-:W-:Y:S01]  /*0850*/  ISETP.NE.U32.AND P0, PT, RZ, UR4, PT ;  /* 0x00000004ff007c0c */ /* 0x000fe2000bf05070 */
[----:B------:R-:W-:Y:S02]  /*0860*/  ULDC UR4, c[0x0][0x290] ;  /* 0x0000a40000047ab9 */ /* 0x000fe40000000800 */
[----:B------:R-:W-:Y:S01]  /*0870*/  IMAD.U32 R24, RZ, RZ, UR4 ;  /* 0x00000004ff187e24 */ /* 0x000fe2000f8e00ff */
[----:B------:R-:W-:Y:S01]  /*0880*/  ISETP.NE.AND.EX P0, PT, RZ, UR5, PT, P0 ;  /* 0x00000005ff007c0c */ /* 0x000fe2000bf05300 */
[----:B-1----:R-:W-:-:S12]  /*0890*/  VIADD R22, R0, 0xffffff80 ;  /* 0xffffff8000167836 */ /* 0x002fd80000000000 */
[----:B------:R-:W-:Y:S05]  /*08a0*/  @!P0 BRA `(.L_x_481) ;  /* 0x00000000001c8947 */ /* 0x000fea0003800000 */
[----:B------:R-:W-:Y:S02]  /*08b0*/  ULDC.64 UR4, c[0x0][0x780] ;  /* 0x0001e00000047ab9 */ /* 0x000fe40000000a00 */
[----:B------:R-:W-:-:S06]  /*08c0*/  UIMAD.WIDE UR4, UR36, 0x4, UR4 ;  /* 0x00000004240478a5 */ /* 0x000fcc000f8e0204 */
[----:B------:R-:W-:Y:S02]  /*08d0*/  IMAD.U32 R4, RZ, RZ, UR4 ;  /* 0x00000004ff047e24 */ /* 0x000fe4000f8e00ff */
[----:B------:R-:W-:-:S05]  /*08e0*/  IMAD.U32 R5, RZ, RZ, UR5 ;  /* 0x00000005ff057e24 */ /* 0x000fca000f8e00ff */
[----:B------:R-:W2:Y:S02]  /*08f0*/  LDG.E R4, desc[UR46][R4.64] ;  /* 0x0000002e04047981 */ /* 0x000ea4000c1e1900 */
[----:B--2---:R-:W-:Y:S01]  /*0900*/  R2UR UR39, R4 ;  /* 0x00000000042772ca */ /* 0x004fe200000e0000 */
[----:B------:R-:W-:-:S14]  /*0910*/  BRA `(.L_x_482) ;  /* 0x0000000000387947 */ /* 0x000fdc0003800000 */
.L_x_481:
[----:B------:R-:W-:Y:S01]  /*0920*/  ULDC.64 UR4, c[0x0][0x770] ;  /* 0x0001dc0000047ab9 */ /* 0x000fe20000000a00 */
[----:B------:R-:W-:Y:S01]  /*0930*/  ULDC UR39, c[0x0][0x280] ;  /* 0x0000a00000277ab9 */ /* 0x000fe20000000800 */
        /* <DEDUP_REMOVED lines=11> */
[----:B------:R-:W-:-:S12]  /*09f0*/  UIADD3 UR39, -UR39, UR4, URZ ;  /* 0x0000000427277290 */ /* 0x000fd8000fffe13f */
.L_x_482:
        /* <DEDUP_REMOVED lines=8> */
[----:B------:R1:W5:Y:S01]  /*0a80*/  LDG.E R24, desc[UR46][R4.64] ;  /* 0x0000002e04187981 */ /* 0x000362000c1e1900 */
[----:B------:R-:W-:Y:S05]  /*0a90*/  BRA `(.L_x_484) ;  /* 0x00000000002c7947 */ /* 0x000fea0003800000 */
.L_x_483:
        /* <DEDUP_REMOVED lines=9> */
[----:B------:R-:W2:Y:S02]  /*0b30*/  LDG.E R3, desc[UR46][R4.64+0x4] ;  /* 0x0000042e04037981 */ /* 0x000ea4000c1e1900 */
[----:B--2---:R-:W-:-:S07]  /*0b40*/  IMAD.IADD R24, R3, 0x1, -R24 ;  /* 0x0000000103187824 */ /* 0x004fce00078e0a18 */
.L_x_484:
[----:B------:R-:W-:Y:S01]  /*0b50*/  UISETP.GE.AND UP0, UPT, UR39, 0x1, UPT ;  /* 0x000000012700788c */ /* 0x000fe2000bf06270 */
[----:B------:R-:W-:Y:S02]  /*0b60*/  PLOP3.LUT P0, PT, PT, PT, PT, 0x80, 0x0 ;  /* 0x000000000000781c */ /* 0x000fe40003f0f070 */
[----:B------:R-:W-:Y:S02]  /*0b70*/  CS2R R70, SRZ ;  /* 0x0000000000467805 */ /* 0x000fe4000001ff00 */
[----:B------:R-:W-:Y:S02]  /*0b80*/  CS2R R68, SRZ ;  /* 0x0000000000447805 */ /* 0x000fe4000001ff00 */
[----:B------:R-:W-:Y:S02]  /*0b90*/  CS2R R66, SRZ ;  /* 0x0000000000427805 */ /* 0x000fe4000001ff00 */
[----:B------:R-:W-:Y:S02]  /*0ba0*/  CS2R R64, SRZ ;  /* 0x0000000000407805 */ /* 0x000fe4000001ff00 */
[----:B------:R-:W-:-:S02]  /*0bb0*/  PLOP3.LUT P1, PT, PT, PT, UP0, 0x80, 0x0 ;  /* 0x000000000000781c */ /* 0x000fc40003f2f008 */
        /* <DEDUP_REMOVED lines=18> */
[----:B------:R-:W-:Y:S01]  /*0ce0*/  CS2R R26, SRZ ;  /* 0x00000000001a7805 */ /* 0x000fe2000001ff00 */
[----:B------:R-:W-:Y:S01]  /*0cf0*/  IMAD.MOV.U32 R25, RZ, RZ, RZ ;  /* 0x000000ffff197224 */ /* 0x000fe200078e00ff */
[----:B------:R-:W-:Y:S01]  /*0d00*/  CS2R R118, SRZ ;  /* 0x0000000000767805 */ /* 0x000fe2000001ff00 */
[----:B------:R-:W-:Y:S01]  /*0d10*/  IMAD.MOV.U32 R0, RZ, RZ, RZ ;  /* 0x000000ffff007224 */ /* 0x000fe200078e00ff */
        /* <DEDUP_REMOVED lines=23> */
[----:B------:R-:W-:Y:S06]  /*0e90*/  @!P1 BRA `(.L_x_485) ;  /* 0x0000003c00889947 */ /* 0x000fec0003800000 */
[----:B------:R-:W-:-:S04]  /*0ea0*/  MOV R0, RZ ;  /* 0x000000ff00007202 */ /* 0x000fc80000000f00 */
[----:B------:R-:W-:-:S13]  /*0eb0*/  LOP3.LUT P0, RZ, R0, 0x3ff, RZ, 0xc0, !PT ;  /* 0x000003ff00ff7812 */ /* 0x000fda000780c0ff */
[----:B------:R-:W-:Y:S05]  /*0ec0*/  @!P0 BRA `(.L_x_486) ;  /* 0x00000000007c8947 */ /* 0x000fea0003800000 */
[----:B------:R-:W-:Y:S01]  /*0ed0*/  MOV R16, 0x0 ;  /* 0x0000000000107802 */ /* 0x000fe20000000f00 */
[----:B------:R-:W-:Y:S01]  /*0ee0*/  ULDC.64 UR4, c[0x4][0x88] ;  /* 0x0100220000047ab9 */ /* 0x000fe20000000a00 */
[----:B------:R-:W-:Y:S01]  /*0ef0*/  ULDC.64 UR6, c[0x4][0x8] ;  /* 0x0100020000067ab9 */ /* 0x000fe20000000a00 */
[----:B-1----:R-:W-:Y:S01]  /*0f00*/  IMAD.U32 R4, RZ, RZ, UR4 ;  /* 0x00000004ff047e24 */ /* 0x002fe2000f8e00ff */
        /* <DEDUP_REMOVED lines=11> */
[----:B--2--5:R-:W-:Y:S05]  /*0fc0*/  CALL.ABS.NOINC R14 ;  /* 0x000000000e007343 */ /* 0x024fea0003c00000 */
.L_x_487:
        /* <DEDUP_REMOVED lines=15> */
.L_x_486:
[----:B------:R-:W2:Y:S01]  /*10c0*/  S2R R3, SR_CgaCtaId ;  /* 0x0000000000037919 */ /* 0x000ea20000008800 */
[----:B------:R-:W-:-:S04]  /*10d0*/  MOV R18, 0x400 ;  /* 0x0000040000127802 */ /* 0x000fc80000000f00 */
[----:B--2---:R-:W-:-:S05]  /*10e0*/  LEA R18, R3, R18, 0x18 ;  /* 0x0000001203127211 */ /* 0x004fca00078ec0ff */
[----:B------:R-:W-:-:S05]  /*10f0*/  VIADD R19, R18, 0x1e800 ;  /* 0x0001e80012137836 */ /* 0x000fca0000000000 */
        /* <DEDUP_REMOVED lines=18> */
.L_x_489:
        /* <DEDUP_REMOVED lines=15> */
.L_x_488:
[----:B------:R-:W-:Y:S01]  /*1310*/  SHF.R.S32.HI R25, RZ, 0x1f, R22 ;  /* 0x0000001fff197819 */ /* 0x000fe20000011416 */
[----:B------:R-:W-:-:S03]  /*1320*/  UMOV UR4, 0xffffffff ;  /* 0xffffffff00047882 */ /* 0x000fc60000000000 */
[----:B------:R-:W-:-:S04]  /*1330*/  LEA.HI R0, R25, R22, RZ, 0x7 ;  /* 0x0000001619007211 */ /* 0x000fc800078f38ff */
[----:B------:R-:W-:Y:S01]  /*1340*/  SHF.R.S32.HI R16, RZ, 0x7, R0 ;  /* 0x00000007ff107819 */ /* 0x000fe20000011400 */
[----:B------:R-:W-:Y:S06]  /*1350*/  BRA.DIV UR4, `(.L_x_490) ;  /* 0x0000008e048c7947 */ /* 0x000fec000b800000 */
[----:B------:R2:W3:Y:S02]  /*1360*/  SHFL.IDX PT, R14, R16, RZ, 0x1f ;  /* 0x00001fff100e7589 */ /* 0x0004e400000e0000 */
.L_x_578:
[----:B-1----:R-:W-:Y:S02]  /*1370*/  SHF.L.U32 R5, RZ, 0x1f, RZ ;  /* 0x0000001fff057819 */ /* 0x002fe400000006ff */
[----:B------:R-:W-:Y:S01]  /*1380*/  LOP3.LUT R3, R0, 0xffffff80, RZ, 0xc0, !PT ;  /* 0xffffff8000037812 */ /* 0x000fe200078ec0ff */
[----:B------:R-:W-:Y:S01]  /*1390*/  VIADD R0, R18, 0x6000 ;  /* 0x0000600012007836 */ /* 0x000fe20000000000 */
[----:B------:R-:W1:Y:S03]  /*13a0*/  SYNCS.PHASECHK.TRANS64.TRYWAIT P0, [R18+URZ+0x26800], R5 ;  /* 0x02680005120075a7 */ /* 0x000e66000800017f */
[----:B------:R-:W-:Y:S01]  /*13b0*/  IMAD.IADD R27, R22, 0x1, -R3 ;  /* 0x00000001161b7824 */ /* 0x000fe200078e0a03 */
[----:B------:R-:W-:Y:S02]  /*13c0*/  LOP3.LUT P1, RZ, R0, 0x1bf, RZ, 0xc0, !PT ;  /* 0x000001bf00ff7812 */ /* 0x000fe4000782c0ff */
[----:B---3--:R-:W-:-:S02]  /*13d0*/  LEA.HI R0, R14, R14, RZ, 0x1 ;  /* 0x0000000e0e007211 */ /* 0x008fc400078f08ff */
[----:B------:R-:W-:Y:S02]  /*13e0*/  SHF.R.S32.HI R26, RZ, 0x1f, R27 ;  /* 0x0000001fff1a7819 */ /* 0x000fe4000001141b */
[----:B------:R-:W-:Y:S02]  /*13f0*/  LOP3.LUT R23, R0, 0xfffffffe, RZ, 0xc0, !PT ;  /* 0xfffffffe00177812 */ /* 0x000fe400078ec0ff */
[----:B------:R-:W-:-:S04]  /*1400*/  LEA.HI R28, R26, R27, RZ, 0x2 ;  /* 0x0000001b1a1c7211 */ /* 0x000fc800078f10ff */
[----:B------:R-:W-:Y:S01]  /*1410*/  LOP3.LUT R0, R28, 0x7ffffffc, RZ, 0xc0, !PT ;  /* 0x7ffffffc1c007812 */ /* 0x000fe200078ec0ff */
[----:B-1----:R-:W-:Y:S06]  /*1420*/  @P0 BRA `(.L_x_491) ;  /* 0x0000000000080947 */ /* 0x002fec0003800000 */
[----:B------:R-:W1:Y:S02]  /*1430*/  SYNCS.PHASECHK.TRANS64.TRYWAIT P0, [R18+URZ+0x26800], R5 ;  /* 0x02680005120075a7 */ /* 0x000e64000800017f */
[----:B-1----:R-:W-:Y:S05]  /*1440*/  @!P0 BRA `(.L_x_492) ;  /* 0x0000008c00708947 */ /* 0x002fea0003800000 */
.L_x_491:
[----:B------:R-:W-:Y:S02]  /*1450*/  IMAD.IADD R23, R14, 0x1, -R23 ;  /* 0x000000010e177824 */ /* 0x000fe400078e0a17 */
[----:B------:R-:W-:Y:S01]  /*1460*/  IMAD.IADD R17, R27, 0x1, -R0 ;  /* 0x000000011b117824 */ /* 0x000fe200078e0a00 */
[----:B------:R-:W-:Y:S06]  /*1470*/  @!P1 BRA `(.L_x_493) ;  /* 0x0000000000409947 */ /* 0x000fec0003800000 */
[----:B------:R-:W-:Y:S01]  /*1480*/  MOV R0, 0x0 ;  /* 0x0000000000007802 */ /* 0x000fe20000000f00 */
[----:B------:R-:W-:Y:S01]  /*1490*/  ULDC.64 UR4, c[0x4][0x88] ;  /* 0x0100220000047ab9 */ /* 0x000fe20000000a00 */
[----:B------:R-:W-:Y:S01]  /*14a0*/  ULDC.64 UR6, c[0x4][0x90] ;  /* 0x0100240000067ab9 */ /* 0x000fe20000000a00 */
[----:B------:R-:W-:Y:S01]  /*14b0*/  IMAD.U32 R4, RZ, RZ, UR4 ;  /* 0x00000004ff047e24 */ /* 0x000fe2000f8e00ff */
[----:B------:R3:W4:Y:S01]  /*14c0*/  LDC.64 R14, c[0x4][R0] ;  /* 0x01000000000e7b82 */ /* 0x0007220000000a00 */
[----:B-1----:R-:W-:Y:S01]  /*14d0*/  IMAD.U32 R5, RZ, RZ, UR5 ;  /* 0x00000005ff057e24 */ /* 0x002fe2000f8e00ff */
        /* <DEDUP_REMOVED lines=9> */
[----:B--2-45:R-:W-:Y:S05]  /*1570*/  CALL.ABS.NOINC R14 ;  /* 0x000000000e007343 */ /* 0x034fea0003c00000 */
.L_x_493:
[----:B------:R-:W-:Y:S01]  /*1580*/  LEA.HI R0, R25, R22, RZ, 0x4 ;  /* 0x0000001619007211 */ /* 0x000fe200078f20ff */
[----:B------:R-:W-:Y:S05]  /*1590*/  WARPSYNC.ALL ;  /* 0x0000000000007948 */ /* 0x000fea0003800000 */
[----:B------:R-:W-:-:S05]  /*15a0*/  LOP3.LUT R3, R0, 0xfffffff0, RZ, 0xc0, !PT ;  /* 0xfffffff000037812 */ /* 0x000fca00078ec0ff */
[----:B-1----:R-:W-:Y:S01]  /*15b0*/  IMAD.IADD R5, R22, 0x1, -R3 ;  /* 0x0000000116057824 */ /* 0x002fe200078e0a03 */
[----:B------:R-:W-:-:S04]  /*15c0*/  SHF.R.S32.HI R3, RZ, 0x4, R0 ;  /* 0x00000004ff037819 */ /* 0x000fc80000011400 */
[----:B------:R-:W-:Y:S02]  /*15d0*/  LEA.HI R6, R5, R5, RZ, 0x1 ;  /* 0x0000000505067211 */ /* 0x000fe400078f08ff */
[----:B------:R-:W-:Y:S02]  /*15e0*/  LEA.HI R0, R0, R3, RZ, 0x1 ;  /* 0x0000000300007211 */ /* 0x000fe400078f08ff */
[--C-:B------:R-:W-:Y:S02]  /*15f0*/  SHF.R.S32.HI R7, RZ, 0x1, R6.reuse ;  /* 0x00000001ff077819 */ /* 0x100fe40000011406 */
[----:B------:R-:W-:Y:S02]  /*1600*/  SHF.R.S32.HI R4, RZ, 0x1f, R6 ;  /* 0x0000001fff047819 */ /* 0x000fe40000011406 */
[----:B------:R-:W-:Y:S02]  /*1610*/  SHF.R.S32.HI R10, RZ, 0x1f, R5 ;  /* 0x0000001fff0a7819 */ /* 0x000fe40000011405 */
[----:B------:R-:W-:-:S02]  /*1620*/  LEA.HI R4, R4, R7, RZ, 0x2 ;  /* 0x0000000704047211 */ /* 0x000fc400078f10ff */
[----:B------:R-:W-:Y:S02]  /*1630*/  LEA.HI R10, R10, R5, RZ, 0x3 ;  /* 0x000000050a0a7211 */ /* 0x000fe400078f18ff */
[----:B------:R-:W-:Y:S02]  /*1640*/  LOP3.LUT R8, R4, 0xfffffffc, RZ, 0xc0, !PT ;  /* 0xfffffffc04087812 */ /* 0x000fe400078ec0ff */
        /* <DEDUP_REMOVED lines=13> */
[----:B------:R-:W-:-:S03]  /*1720*/  IMAD R5, R9, 0x200, R10 ;  /* 0x0000020009057824 */ /* 0x000fc600078e020a */
[----:B------:R-:W-:Y:S01]  /*1730*/  LOP3.LUT R7, R0, 0x8, R7, 0xf8, !PT ;  /* 0x0000000800077812 */ /* 0x000fe200078ef807 */
[----:B------:R-:W-:Y:S01]  /*1740*/  IMAD R6, R6, 0x20, R5 ;  /* 0x0000002006067824 */ /* 0x000fe200078e0205 */
[----:B------:R-:W-:-:S04]  /*1750*/  SHF.R.U32.HI R0, RZ, 0x3, R0 ;  /* 0x00000003ff007819 */ /* 0x000fc80000011600 */
[----:B------:R-:W-:Y:S01]  /*1760*/  LOP3.LUT R7, R7, R0, RZ, 0x3c, !PT ;  /* 0x0000000007077212 */ /* 0x000fe200078e3cff */
[----:B------:R-:W-:-:S04]  /*1770*/  IMAD.SHL.U32 R0, R22, 0x40, RZ ;  /* 0x0000004016007824 */ /* 0x000fc800078e00ff */
[----:B------:R-:W-:Y:S01]  /*1780*/  IMAD.IADD R7, R7, 0x1, R6 ;  /* 0x0000000107077824 */ /* 0x000fe200078e0206 */
[----:B------:R-:W-:-:S03]  /*1790*/  LOP3.LUT R0, R0, 0x1c0, RZ, 0xc0, !PT ;  /* 0x000001c000007812 */ /* 0x000fc600078ec0ff */
[----:B------:R-:W-:Y:S01]  /*17a0*/  IMAD R7, R7, 0x2, R18 ;  /* 0x0000000207077824 */ /* 0x000fe200078e0212 */
[----:B------:R-:W-:Y:S01]  /*17b0*/  LEA.HI R26, R26, R27, RZ, 0x5 ;  /* 0x0000001b1a1a7211 */ /* 0x000fe200078f28ff */
[----:B------:R-:W-:-:S03]  /*17c0*/  IMAD.SHL.U32 R9, R9, 0x10, RZ ;  /* 0x0000001009097824 */ /* 0x000fc600078e00ff */
[----:B------:R-:W1:Y:S01]  /*17d0*/  LDSM.16.M88.4 R184, [R7+0x6000] ;  /* 0x0060000007b8783b */ /* 0x000e620000000200 */
[--C-:B------:R-:W-:Y:S01]  /*17e0*/  SHF.R.S32.HI R4, RZ, 0x2, R28.reuse ;  /* 0x00000002ff047819 */ /* 0x100fe2000001141c */
[----:B-----5:R-:W-:Y:S01]  /*17f0*/  VIADD R11, R24, -UR37 ;  /* 0x80000025180b7c36 */ /* 0x020fe20008000000 */
[----:B------:R-:W-:Y:S01]  /*1800*/  SHF.R.S32.HI R5, RZ, 0x1f, R28 ;  /* 0x0000001fff057819 */ /* 0x000fe2000001141c */
[----:B------:R-:W3:Y:S01]  /*1810*/  LDSM.16.M88.4 R188, [R7+0x8000] ;  /* 0x0080000007bc783b */ /* 0x000ee20000000200 */
[----:B------:R-:W-:Y:S01]  /*1820*/  SHF.R.S32.HI R26, RZ, 0x5, R26 ;  /* 0x00000005ff1a7819 */ /* 0x000fe2000001141a */
[----:B------:R-:W-:Y:S01]  /*1830*/  UIADD3 UR39, UR39, 0x3f, URZ ;  /* 0x0000003f27277890 */ /* 0x000fe2000fffe03f */
[----:B------:R-:W-:Y:S01]  /*1840*/  LEA.HI R22, R25, R22, RZ, 0x3 ;  /* 0x0000001619167211 */ /* 0x000fe200078f18ff */
[----:B------:R-:W4:Y:S01]  /*1850*/  LDSM.16.M88.4 R192, [R7+0xa000] ;  /* 0x00a0000007c0783b */ /* 0x000f220000000200 */
[----:B------:R-:W-:Y:S01]  /*1860*/  LOP3.LUT R9, R0, 0x30, R9, 0xf8, !PT ;  /* 0x0000003000097812 */ /* 0x000fe200078ef809 */
[----:B------:R-:W-:Y:S01]  /*1870*/  IMAD R11, R26, -0x10, R11 ;  /* 0xfffffff01a0b7824 */ /* 0x000fe200078e020b */
[----:B------:R-:W-:Y:S01]  /*1880*/  LEA.HI R5, R5, R4, RZ, 0x3 ;  /* 0x0000000405057211 */ /* 0x000fe200078f18ff */
[----:B------:R-:W-:Y:S01]  /*1890*/  USHF.R.S32.HI UR7, URZ, 0x1f, UR39 ;  /* 0x0000001f3f077899 */ /* 0x000fe20008011427 */
[----:B------:R-:W-:-:S02]  /*18a0*/  LEA.HI R6, R16, R16, RZ, 0x1 ;  /* 0x0000001010067211 */ /* 0x000fc400078f08ff */
[----:B------:R-:W-:Y:S02]  /*18b0*/  CS2R R70, SRZ ;  /* 0x0000000000467805 */ /* 0x000fe4000001ff00 */
[----:B------:R-:W-:Y:S01]  /*18c0*/  LOP3.LUT R22, R9, 0x8, R22, 0xf8, !PT ;  /* 0x0000000809167812 */ /* 0x000fe200078ef816 */
[----:B------:R-:W-:Y:S01]  /*18d0*/  ULEA.HI UR7, UR7, UR39, URZ, 0x6 ;  /* 0x0000002707077291 */ /* 0x000fe2000f8f303f */
[----:B------:R-:W-:Y:S02]  /*18e0*/  LOP3.LUT R5, R5, 0xfffffff8, RZ, 0xc0, !PT ;  /* 0xfffffff805057812 */ /* 0x000fe400078ec0ff */
[----:B------:R-:W-:Y:S02]  /*18f0*/  CS2R R68, SRZ ;  /* 0x0000000000447805 */ /* 0x000fe4000001ff00 */
[----:B------:R-:W-:Y:S02]  /*1900*/  LOP3.LUT R9, R6, 0xfffffffe, RZ, 0xc0, !PT ;  /* 0xfffffffe06097812 */ /* 0x000fe400078ec0ff */
[----:B------:R-:W-:-:S02]  /*1910*/  CS2R R66, SRZ ;  /* 0x0000000000427805 */ /* 0x000fc4000001ff00 */
[----:B------:R-:W-:Y:S02]  /*1920*/  SHF.R.U32.HI R13, RZ, 0x3, R0 ;  /* 0x00000003ff0d7819 */ /* 0x000fe40000011600 */
[----:B------:R-:W-:Y:S02]  /*1930*/  CS2R R64, SRZ ;  /* 0x0000000000407805 */ /* 0x000fe4000001ff00 */
[----:B------:R-:W-:Y:S01]  /*1940*/  IADD3 R0, R11, R5, -R4 ;  /* 0x000000050b007210 */ /* 0x000fe20007ffe804 */
[----:B------:R-:W-:Y:S01]  /*1950*/  IMAD R5, R16, 0x8, R3 ;  /* 0x0000000810057824 */ /* 0x000fe200078e0203 */
[----:B------:R-:W-:Y:S01]  /*1960*/  LOP3.LUT R4, R22, R13, RZ, 0x3c, !PT ;  /* 0x0000000d16047212 */ /* 0x000fe200078e3cff */
[C---:B------:R-:W-:Y:S01]  /*1970*/  IMAD.IADD R3, R16.reuse, 0x1, -R9 ;  /* 0x0000000110037824 */ /* 0x040fe200078e0a09 */
[----:B------:R-:W-:Y:S01]  /*1980*/  CS2R R62, SRZ ;  /* 0x00000000003e7805 */ /* 0x000fe2000001ff00 */
[----:B--2---:R-:W-:Y:S01]  /*1990*/  IMAD R16, R16, 0x300, R27 ;  /* 0x0000030010107824 */ /* 0x004fe200078e021b */
[----:B------:R-:W-:Y:S01]  /*19a0*/  CS2R R60, SRZ ;  /* 0x00000000003c7805 */ /* 0x000fe2000001ff00 */
[----:B------:R-:W-:Y:S01]  /*19b0*/  IMAD R3, R3, -0x40, R0 ;  /* 0xffffffc003037824 */ /* 0x000fe200078e0200 */
[----:B------:R-:W-:Y:S01]  /*19c0*/  CS2R R58, SRZ ;  /* 0x00000000003a7805 */ /* 0x000fe2000001ff00 */
[----:B------:R-:W-:Y:S01]  /*19d0*/  IMAD.MOV.U32 R0, RZ, RZ, 0x20 ;  /* 0x00000020ff007424 */ /* 0x000fe200078e00ff */
[----:B------:R-:W-:Y:S01]  /*19e0*/  CS2R R56, SRZ ;  /* 0x0000000000387805 */ /* 0x000fe2000001ff00 */
[----:B------:R-:W-:Y:S01]  /*19f0*/  IMAD.U32 R4, R5, 0x200, R4 ;  /* 0x0000020005047824 */ /* 0x000fe200078e0004 */
[----:B------:R-:W-:Y:S01]  /*1a00*/  CS2R R54, SRZ ;  /* 0x0000000000367805 */ /* 0x000fe2000001ff00 */
[----:B------:R-:W-:Y:S01]  /*1a10*/  IMAD.SHL.U32 R5, R16, 0x4, RZ ;  /* 0x0000000410057824 */ /* 0x000fe200078e00ff */
[----:B------:R-:W-:-:S02]  /*1a20*/  SEL R0, R0, 0xffffffe0, !P0 ;  /* 0xffffffe000007807 */ /* 0x000fc40004000000 */
[----:B------:R-:W-:Y:S02]  /*1a30*/  CS2R R52, SRZ ;  /* 0x0000000000347805 */ /* 0x000fe4000001ff00 */
[----:B------:R-:W-:Y:S02]  /*1a40*/  CS2R R50, SRZ ;  /* 0x0000000000327805 */ /* 0x000fe4000001ff00 */
[----:B------:R-:W-:Y:S02]  /*1a50*/  CS2R R48, SRZ ;  /* 0x0000000000307805 */ /* 0x000fe4000001ff00 */
[----:B------:R-:W-:Y:S01]  /*1a60*/  CS2R R46, SRZ ;  /* 0x00000000002e7805 */ /* 0x000fe2000001ff00 */
[----:B------:R-:W-:Y:S01]  /*1a70*/  IMAD.IADD R0, R7, 0x1, R0 ;  /* 0x0000000107007824 */ /* 0x000fe200078e0200 */
[----:B------:R-:W-:Y:S02]  /*1a80*/  CS2R R44, SRZ ;  /* 0x00000000002c7805 */ /* 0x000fe4000001ff00 */
[----:B------:R-:W-:-:S02]  /*1a90*/  CS2R R42, SRZ ;  /* 0x00000000002a7805 */ /* 0x000fc4000001ff00 */
[----:B------:R-:W-:Y:S02]  /*1aa0*/  CS2R R40, SRZ ;  /* 0x0000000000287805 */ /* 0x000fe4000001ff00 */
[----:B------:R-:W-:Y:S01]  /*1ab0*/  CS2R R38, SRZ ;  /* 0x0000000000267805 */ /* 0x000fe2000001ff00 */
[----:B------:R-:W2:Y:S01]  /*1ac0*/  LDSM.16.M88.4 R196, [R0+0x6000] ;  /* 0x0060000000c4783b */ /* 0x000ea20000000200 */
[----:B------:R-:W-:Y:S02]  /*1ad0*/  CS2R R36, SRZ ;  /* 0x0000000000247805 */ /* 0x000fe4000001ff00 */
[----:B------:R-:W-:Y:S02]  /*1ae0*/  CS2R R34, SRZ ;  /* 0x0000000000227805 */ /* 0x000fe4000001ff00 */
[----:B------:R-:W-:Y:S01]  /*1af0*/  CS2R R32, SRZ ;  /* 0x0000000000207805 */ /* 0x000fe2000001ff00 */
[----:B------:R-:W1:Y:S01]  /*1b00*/  LDSM.16.M88.4 R200, [R0+0x8000] ;  /* 0x0080000000c8783b */ /* 0x000e620000000200 */
[----:B------:R-:W-:-:S02]  /*1b10*/  CS2R R30, SRZ ;  /* 0x00000000001e7805 */ /* 0x000fc4000001ff00 */
[----:B------:R-:W-:Y:S02]  /*1b20*/  CS2R R28, SRZ ;  /* 0x00000000001c7805 */ /* 0x000fe4000001ff00 */
[----:B------:R-:W-:Y:S01]  /*1b30*/  CS2R R26, SRZ ;  /* 0x00000000001a7805 */ /* 0x000fe2000001ff00 */
[----:B------:R3:W1:Y:S01]  /*1b40*/  LDSM.16.M88.4 R204, [R0+0xa000] ;  /* 0x00a0000000cc783b */ /* 0x0006620000000200 */
        /* <DEDUP_REMOVED lines=24> */
[----:B------:R-:W-:Y:S01]  /*1cd0*/  CS2R R72, SRZ ;  /* 0x0000000000487805 */ /* 0x000fe2000001ff00 */
[----:B---3--:R-:W-:Y:S01]  /*1ce0*/  IMAD R0, R5, 0x4, R18 ;  /* 0x0000000405007824 */ /* 0x008fe200078e0212 */
[----:B------:R-:W-:Y:S01]  /*1cf0*/  ULOP3.LUT UR20, UR38, 0x1, URZ, 0xfc, !UPT ;  /* 0x0000000126147892 */ /* 0x000fe2000f8efc3f */
[----:B------:R-:W-:Y:S01]  /*1d00*/  UMOV UR4, URZ ;  /* 0x0000003f00047c82 */ /* 0x000fe20008000000 */
[----:B------:R-:W-:Y:S01]  /*1d10*/  UMOV UR5, URZ ;  /* 0x0000003f00057c82 */ /* 0x000fe20008000000 */
[----:B------:R-:W-:Y:S01]  /*1d20*/  UMOV UR6, URZ ;  /* 0x0000003f00067c82 */ /* 0x000fe20008000000 */
[----:B------:R-:W-:Y:S01]  /*1d30*/  USHF.R.S32.HI UR7, URZ, 0x6, UR7 ;  /* 0x000000063f077899 */ /* 0x000fe20008011407 */
[----:B------:R-:W-:Y:S01]  /*1d40*/  ULDC UR8, c[0x0][0x75c] ;  /* 0x0001d70000087ab9 */ /* 0x000fe20000000800 */
[----:B-12-4-:R-:W-:-:S10]  /*1d50*/  ULDC UR9, c[0x0][0x744] ;  /* 0x0001d10000097ab9 */ /* 0x016fd40000000800 */
.L_x_504:
[----:B------:R-:W-:-:S06]  /*1d60*/  UISETP.NE.AND UP0, UPT, UR20, 0x3, UPT ;  /* 0x000000031400788c */ /* 0x000fcc000bf05270 */
[----:B------:R-:W-:-:S13]  /*1d70*/  PLOP3.LUT P0, PT, PT, PT, UP0, 0x80, 0x0 ;  /* 0x000000000000781c */ /* 0x000fda0003f0f008 */
[----:B-1----:R-:W-:Y:S05]  /*1d80*/  @!P0 BRA `(.L_x_494) ;  /* 0x0000000000048947 */ /* 0x002fea0003800000 */
[----:B------:R-:W-:Y:S01]  /*1d90*/  BPT.TRAP 0x1 ;  /* 0x000000040000795c */ /* 0x000fe20000300000 */
.L_x_494:
[----:B------:R-:W-:Y:S01]  /*1da0*/  R2UR UR10, R18 ;  /* 0x00000000120a72ca */ /* 0x000fe200000e0000 */
[----:B------:R-:W-:-:S05]  /*1db0*/  IMAD.U32 R16, RZ, RZ, UR5 ;  /* 0x00000005ff107e24 */ /* 0x000fca000f8e00ff */
[----:B------:R-:W-:-:S07]  /*1dc0*/  SHF.L.U32 R16, R16, 0x1f, RZ ;  /* 0x0000001f10107819 */ /* 0x000fce00000006ff */
[----:B------:R-:W-:-:S09]  /*1dd0*/  ULEA UR10, UR6, UR10, 0x3 ;  /* 0x0000000a060a7291 */ /* 0x000fd2000f8e183f */
[----:B------:R1:W2:Y:S01]  /*1de0*/  SYNCS.PHASECHK.TRANS64.TRYWAIT P1, [UR10+0x26810], R16 ;  /* 0x02681010ff0075a7 */ /* 0x0002a2000802014a */
[----:B------:R-:W-:Y:S05]  /*1df0*/  @!P0 BRA `(.L_x_495) ;  /* 0x0000000000048947 */ /* 0x000fea0003800000 */
[----:B------:R-:W-:Y:S01]  /*1e00*/  BPT.TRAP 0x1 ;  /* 0x000000040000795c */ /* 0x000fe20000300000 */
.L_x_495:
[----:B--2---:R-:W-:Y:S05]  /*1e10*/  @P1 BRA `(.L_x_496) ;  /* 0x0000000000081947 */ /* 0x004fea0003800000 */
[----:B------:R-:W2:Y:S02]  /*1e20*/  SYNCS.PHASECHK.TRANS64.TRYWAIT P1, [UR10+0x26810], R16 ;  /* 0x02681010ff0075a7 */ /* 0x000ea4000802014a */
[----:B--2---:R-:W-:Y:S05]  /*1e30*/  @!P1 BRA `(.L_x_497) ;  /* 0x0000008400089947 */ /* 0x004fea0003800000 */
.L_x_496:
[----:B------:R-:W-:Y:S01]  /*1e40*/  R2UR UR11, R18 ;  /* 0x00000000120b72ca */ /* 0x000fe200000e0000 */
[----:B--2---:R-:W-:Y:S01]  /*1e50*/  IMAD R5, R23, 0x800, R18 ;  /* 0x0000080017057824 */ /* 0x004fe200078e0212 */
[----:B------:R-:W-:Y:S01]  /*1e60*/  WARPGROUP.ARRIVE ;  /* 0x00000000000079c5 */ /* 0x000fe20000000000 */
[----:B------:R-:W-:Y:S01]  /*1e70*/  UMOV UR13, 0xc0000010 ;  /* 0xc0000010000d7882 */ /* 0x000fe20000000000 */
[----:B------:R-:W-:Y:S01]  /*1e80*/  UMOV UR15, 0x80000020 ;  /* 0x80000020000f7882 */ /* 0x000fe20000000000 */
[----:B------:R-:W-:Y:S01]  /*1e90*/  IMAD.U32 R6, RZ, RZ, UR6 ;  /* 0x00000006ff067e24 */ /* 0x000fe2000f8e00ff */
[----:B------:R-:W-:-:S03]  /*1ea0*/  R2UR UR12, R5 ;  /* 0x00000000050c72ca */ /* 0x000fc600000e0000 */
[----:B------:R-:W-:-:S04]  /*1eb0*/  IMAD R5, R6, 0x20, R17 ;  /* 0x0000002006057824 */ /* 0x000fc800078e0211 */
[----:B------:R-:W-:Y:S01]  /*1ec0*/  UIADD3 UR11, UR11, 0x12000, URZ ;  /* 0x000120000b0b7890 */ /* 0x000fe2000fffe03f */
[----:B------:R-:W-:-:S03]  /*1ed0*/  IMAD.SHL.U32 R5, R5, 0x2, RZ ;  /* 0x0000000205057824 */ /* 0x000fc600078e00ff */
[----:B------:R-:W-:Y:S01]  /*1ee0*/  USHF.R.U32.HI UR11, URZ, 0x4, UR11 ;  /* 0x000000043f0b7899 */ /* 0x000fe2000801160b */
[----:B------:R-:W-:Y:S01]  /*1ef0*/  IMAD R5, R5, 0x4, R18 ;  /* 0x0000000405057824 */ /* 0x000fe200078e0212 */
[----:B------:R-:W-:Y:S02]  /*1f00*/  USHF.R.U32.HI UR12, URZ, 0x4, UR12 ;  /* 0x000000043f0c7899 */ /* 0x000fe4000801160c */
        /* <DEDUP_REMOVED lines=44> */
[----:B------:R2:W3:Y:S04]  /*21d0*/  LDS.64 R208, [R5+0x1e000] ;  /* 0x01e0000005d07984 */ /* 0x0004e80000000a00 */
[----:B------:R2:W4:Y:S04]  /*21e0*/  LDS.64 R210, [R5+0x1e020] ;  /* 0x01e0200005d27984 */ /* 0x0005280000000a00 */
        /* <DEDUP_REMOVED lines=8> */
.L_x_498:
[----:B------:R1:W1:Y:S01]  /*2270*/  SYNCS.PHASECHK.TRANS64.TRYWAIT P1, [UR10+0x26830], R16 ;  /* 0x02683010ff0075a7 */ /* 0x000262000802014a */
[----:B------:R-:W-:Y:S05]  /*2280*/  @!P0 BRA `(.L_x_499) ;  /* 0x0000000000048947 */ /* 0x000fea0003800000 */
[----:B------:R-:W-:Y:S01]  /*2290*/  BPT.TRAP 0x1 ;  /* 0x000000040000795c */ /* 0x000fe20000300000 */
.L_x_499:
[----:B-1----:R-:W-:Y:S05]  /*22a0*/  @P1 BRA `(.L_x_500) ;  /* 0x0000000000081947 */ /* 0x002fea0003800000 */
[----:B------:R-:W1:Y:S02]  /*22b0*/  SYNCS.PHASECHK.TRANS64.TRYWAIT P1, [UR10+0x26830], R16 ;  /* 0x02683010ff0075a7 */ /* 0x000e64000802014a */
[----:B-1----:R-:W-:Y:S05]  /*22c0*/  @!P1 BRA `(.L_x_501) ;  /* 0x0000007c00fc9947 */ /* 0x002fea0003800000 */
.L_x_500:
[----:B------:R-:W-:Y:S01]  /*22d0*/  R2UR UR12, R18 ;  /* 0x00000000120c72ca */ /* 0x000fe200000e0000 */
[----:B------:R-:W-:Y:S01]  /*22e0*/  WARPGROUP.ARRIVE ;  /* 0x00000000000079c5 */ /* 0x000fe20000000000 */
[----:B------:R-:W-:Y:S01]  /*22f0*/  UMOV UR15, 0x80000020 ;  /* 0x80000020000f7882 */ /* 0x000fe20000000000 */
[----:B------:R-:W-:Y:S01]  /*2300*/  FMUL.FTZ R16, R152, UR8 ;  /* 0x0000000898107c20 */ /* 0x000fe20008410000 */
[----:B------:R-:W-:Y:S01]  /*2310*/  FMUL.FTZ R22, R153, UR8 ;  /* 0x0000000899167c20 */ /* 0x000fe20008410000 */
[----:B------:R-:W-:Y:S01]  /*2320*/  FMUL.FTZ R156, R156, UR8 ;  /* 0x000000089c9c7c20 */ /* 0x000fe20008410000 */
[----:B------:R-:W-:Y:S01]  /*2330*/  FMUL.FTZ R157, R157, UR8 ;  /* 0x000000089d9d7c20 */ /* 0x000fe20008410000 */
[----:B------:R-:W-:Y:S01]  /*2340*/  FMUL.FTZ R160, R160, UR8 ;  /* 0x00000008a0a07c20 */ /* 0x000fe20008410000 */
[----:B------:R-:W-:Y:S01]  /*2350*/  ISETP.GT.AND P2, PT, R3, RZ, PT ;  /* 0x000000ff0300720c */ /* 0x000fe20003f44270 */
        /* <DEDUP_REMOVED lines=9> */
[----:B------:R-:W5:Y:S01]  /*23f0*/  MUFU.TANH R22, R22 ;  /* 0x0000001600167308 */ /* 0x000f620000002400 */
[----:B------:R-:W-:Y:S01]  /*2400*/  FMUL.FTZ R158, R158, UR8 ;  /* 0x000000089e9e7c20 */ /* 0x000fe20008410000 */
[----:B------:R-:W-:Y:S01]  /*2410*/  FMUL.FTZ R159, R159, UR8 ;  /* 0x000000089f9f7c20 */ /* 0x000fe20008410000 */
[----:B------:R-:W-:Y:S01]  /*2420*/  ULOP3.LUT UR12, UR12, 0x3fff, URZ, 0xc0, !UPT ;  /* 0x00003fff0c0c7892 */ /* 0x000fe2000f8ec03f */
[----:B------:R-:W-:Y:S01]  /*2430*/  FMUL.FTZ R162, R162, UR8 ;  /* 0x00000008a2a27c20 */ /* 0x000fe20008410000 */
[----:B------:R-:W-:Y:S01]  /*2440*/  ISETP.GT.AND P1, PT, R3, 0x8, PT ;  /* 0x000000080300780c */ /* 0x000fe20003f24270 */
[----:B------:R-:W-:Y:S01]  /*2450*/  FMUL.FTZ R163, R163, UR8 ;  /* 0x00000008a3a37c20 */ /* 0x000fe20008410000 */
[----:B------:R-:W-:Y:S01]  /*2460*/  ULOP3.LUT UR13, UR12, 0x10000, URZ, 0xfc, !UPT ;  /* 0x000100000c0d7892 */ /* 0x000fe2000f8efc3f */
[----:B------:R-:W2:Y:S01]  /*2470*/  MUFU.TANH R156, R156 ;  /* 0x0000009c009c7308 */ /* 0x000ea20000002400 */
[----:B-1----:R-:W-:Y:S01]  /*2480*/  FSEL R153, R16, -INF , P2 ;  /* 0xff80000010997808 */ /* 0x002fe20001000000 */
[----:B------:R-:W-:Y:S01]  /*2490*/  FMUL.FTZ R215, R165, UR8 ;  /* 0x00000008a5d77c20 */ /* 0x000fe20008410000 */
[----:B------:R-:W-:Y:S01]  /*24a0*/  UIMAD UR13, UR6, 0x300, UR13 ;  /* 0x00000300060d78a4 */ /* 0x000fe2000f8e020d */
[----:B------:R-:W-:Y:S01]  /*24b0*/  FMUL.FTZ R219, R169, UR8 ;  /* 0x00000008a9db7c20 */ /* 0x000fe20008410000 */
[----:B------:R-:W-:Y:S01]  /*24c0*/  FMUL.FTZ R218, R168, UR8 ;  /* 0x00000008a8da7c20 */ /* 0x000fe20008410000 */
[----:B---3--:R-:W-:Y:S01]  /*24d0*/  FFMA.FTZ R224, R153, UR9, -R208 ;  /* 0x0000000999e07c23 */ /* 0x008fe200080108d0 */
[----:B------:R-:W-:Y:S01]  /*24e0*/  FMUL.FTZ R220, R170, UR8 ;  /* 0x00000008aadc7c20 */ /* 0x000fe20008410000 */
[----:B------:R-:W1:Y:S01]  /*24f0*/  MUFU.TANH R157, R157 ;  /* 0x0000009d009d7308 */ /* 0x000e620000002400 */
[----:B-----5:R-:W-:Y:S01]  /*2500*/  FSEL R152, R22, -INF , P2 ;  /* 0xff80000016987808 */ /* 0x020fe20001000000 */
[----:B------:R-:W-:Y:S01]  /*2510*/  UMOV UR14, UR13 ;  /* 0x0000000d000e7c82 */ /* 0x000fe20008000000 */
[----:B------:R-:W-:Y:S01]  /*2520*/  FMUL.FTZ R221, R171, UR8 ;  /* 0x00000008abdd7c20 */ /* 0x000fe20008410000 */
[----:B------:R-:W-:Y:S01]  /*2530*/  HGMMA.64x64x16.F32.BF16 R120, R184, gdesc[UR12], RZ, !UPT, gsb0 ;  /* 0x00e0000cb8787df0 */ /* 0x000fe2000c0018ff */
[----:B------:R-:W-:Y:S01]  /*2540*/  UIADD3 UR14, UR13, 0x2, URZ ;  /* 0x000000020d0e7890 */ /* 0x000fe2000fffe03f */
[----:B------:R-:W-:Y:S01]  /*2550*/  FFMA.FTZ R223, R152, UR9, -R209 ;  /* 0x0000000998df7c23 */ /* 0x000fe200080108d1 */
[----:B------:R-:W-:Y:S01]  /*2560*/  UMOV UR15, 0x80000020 ;  /* 0x80000020000f7882 */ /* 0x000fe20000000000 */
[----:B------:R-:W3:Y:S01]  /*2570*/  MUFU.TANH R160, R160 ;  /* 0x000000a000a07308 */ /* 0x000ee20000002400 */
[----:B--2---:R-:W-:Y:S01]  /*2580*/  FSEL R153, R156, -INF , P2 ;  /* 0xff8000009c997808 */ /* 0x004fe20001000000 */
[----:B------:R-:W-:Y:S01]  /*2590*/  FMUL.FTZ R222, R179, UR8 ;  /* 0x00000008b3de7c20 */ /* 0x000fe20008410000 */
[----:B------:R-:W-:Y:S01]  /*25a0*/  FFMA.FTZ R16, -R16, R16, 1 ;  /* 0x3f80000010107423 */ /* 0x000fe20000010110 */
[----:B------:R-:W-:Y:S01]  /*25b0*/  FMUL.FTZ R225, R183, UR8 ;  /* 0x00000008b7e17c20 */ /* 0x000fe20008410000 */
[----:B------:R-:W-:Y:S01]  /*25c0*/  FMUL.FTZ R174, R174, UR8 ;  /* 0x00000008aeae7c20 */ /* 0x000fe20008410000 */
[----:B----4-:R-:W-:Y:S01]  /*25d0*/  FFMA.FTZ R167, R153, UR9, -R210 ;  /* 0x0000000999a77c23 */ /* 0x010fe200080108d2 */
[----:B------:R-:W-:Y:S01]  /*25e0*/  FMUL.FTZ R172, R172, UR8 ;  /* 0x00000008acac7c20 */ /* 0x000fe20008410000 */
[----:B------:R-:W2:Y:S01]  /*25f0*/  MUFU.TANH R212, R212 ;  /* 0x000000d400d47308 */ /* 0x000ea20000002400 */
[----:B-1----:R-:W-:Y:S01]  /*2600*/  FSEL R152, R157, -INF , P2 ;  /* 0xff8000009d987808 */ /* 0x002fe20001000000 */
[----:B------:R-:W-:Y:S01]  /*2610*/  FMUL.FTZ R176, R176, UR8 ;  /* 0x00000008b0b07c20 */ /* 0x000fe20008410000 */
[----:B------:R-:W-:Y:S01]  /*2620*/  FMUL.FTZ R173, R173, UR8 ;  /* 0x00000008adad7c20 */ /* 0x000fe20008410000 */
[----:B------:R-:W-:Y:S01]  /*2630*/  FMUL.FTZ R178, R178, UR8 ;  /* 0x00000008b2b27c20 */ /* 0x000fe20008410000 */
[----:B------:R-:W-:Y:S01]  /*2640*/  FFMA.FTZ R22, -R22, R22, 1 ;  /* 0x3f80000016167423 */ /* 0x000fe20000010116 */
[----:B------:R-:W-:Y:S01]  /*2650*/  FFMA.FTZ R166, R152, UR9, -R211 ;  /* 0x0000000998a67c23 */ /* 0x000fe200080108d3 */
[----:B------:R-:W-:Y:S01]  /*2660*/  FMUL.FTZ R175, R175, UR8 ;  /* 0x00000008afaf7c20 */ /* 0x000fe20008410000 */
[----:B------:R-:W1:Y:S01]  /*2670*/  MUFU.TANH R161, R161 ;  /* 0x000000a100a17308 */ /* 0x000e620000002400 */
[----:B---3--:R-:W-:Y:S01]  /*2680*/  FSEL R153, R160, -INF , P2 ;  /* 0xff800000a0997808 */ /* 0x008fe20001000000 */
[----:B------:R-:W-:Y:S01]  /*2690*/  FMUL.FTZ R177, R177, UR8 ;  /* 0x00000008b1b17c20 */ /* 0x000fe20008410000 */
[----:B------:R-:W-:Y:S01]  /*26a0*/  FFMA.FTZ R157, -R157, R157, 1 ;  /* 0x3f8000009d9d7423 */ /* 0x000fe2000001019d */
[----:B------:R-:W-:Y:S01]  /*26b0*/  FMUL.FTZ R180, R180, UR8 ;  /* 0x00000008b4b47c20 */ /* 0x000fe20008410000 */
[----:B------:R-:W-:Y:S01]  /*26c0*/  FMUL.FTZ R182, R182, UR8 ;  /* 0x00000008b6b67c20 */ /* 0x000fe20008410000 */
[----:B------:R-:W-:Y:S01]  /*26d0*/  FFMA.FTZ R164, R153, UR9, -R10 ;  /* 0x0000000999a47c23 */ /* 0x000fe2000801080a */
[----:B------:R-:W-:Y:S01]  /*26e0*/  FMUL.FTZ R181, R181, UR8 ;  /* 0x00000008b5b57c20 */ /* 0x000fe20008410000 */
[----:B------:R-:W3:Y:S01]  /*26f0*/  MUFU.TANH R213, R213 ;  /* 0x000000d500d57308 */ /* 0x000ee20000002400 */
[C---:B--2---:R-:W-:Y:S01]  /*2700*/  FSEL R155, R212.reuse, -INF , P1 ;  /* 0xff800000d49b7808 */ /* 0x044fe20000800000 */
[----:B------:R-:W-:Y:S01]  /*2710*/  FFMA.FTZ R212, -R212, R212, 1 ;  /* 0x3f800000d4d47423 */ /* 0x000fe200000101d4 */
[----:B------:R-:W-:Y:S01]  /*2720*/  FFMA.FTZ R160, -R160, R160, 1 ;  /* 0x3f800000a0a07423 */ /* 0x000fe200000101a0 */
[----:B------:R-:W-:-:S02]  /*2730*/  ULOP3.LUT UR12, UR12, 0x1000000, URZ, 0xfc, !UPT ;  /* 0x010000000c0c7892 */ /* 0x000fc4000f8efc3f */
[----:B------:R-:W-:Y:S01]  /*2740*/  FFMA.FTZ R169, R155, UR9, -R208 ;  /* 0x000000099ba97c23 */ /* 0x000fe200080108d0 */
[----:B------:R-:W-:Y:S01]  /*2750*/  UMOV UR19, 0xc0000010 ;  /* 0xc000001000137882 */ /* 0x000fe20000000000 */
[----:B------:R-:W2:Y:S01]  /*2760*/  MUFU.TANH R158, R158 ;  /* 0x0000009e009e7308 */ /* 0x000ea20000002400 */
[----:B-1----:R-:W-:Y:S01]  /*2770*/  FSEL R154, R161, -INF , P2 ;  /* 0xff800000a19a7808 */ /* 0x002fe20001000000 */
[----:B------:R-:W-:Y:S01]  /*2780*/  UIMAD UR12, UR6, 0x300, UR12 ;  /* 0x00000300060c78a4 */ /* 0x000fe2000f8e020c */
[----:B------:R-:W-:-:S03]  /*2790*/  UMOV UR17, 0x40000040 ;  /* 0x4000004000117882 */ /* 0x000fc60000000000 */
[----:B------:R-:W-:Y:S02]  /*27a0*/  FFMA.FTZ R165, R154, UR9, -R11 ;  /* 0x000000099aa57c23 */ /* 0x000fe4000801080b */
[----:B------:R-:W1:Y:S01]  /*27b0*/  MUFU.TANH R159, R159 ;  /* 0x0000009f009f7308 */ /* 0x000e620000002400 */
[C---:B---3--:R-:W-:Y:S01]  /*27c0*/  FSEL R154, R213.reuse, -INF , P1 ;  /* 0xff800000d59a7808 */ /* 0x048fe20000800000 */
[----:B------:R-:W-:-:S04]  /*27d0*/  FFMA.FTZ R213, -R213, R213, 1 ;  /* 0x3f800000d5d57423 */ /* 0x000fc800000101d5 */
[----:B------:R-:W-:Y:S02]  /*27e0*/  FFMA.FTZ R170, R154, UR9, -R209 ;  /* 0x000000099aaa7c23 */ /* 0x000fe400080108d1 */
[----:B------:R-:W3:Y:S01]  /*27f0*/  MUFU.TANH R162, R162 ;  /* 0x000000a200a27308 */ /* 0x000ee20000002400 */
[----:B--2---:R-:W-:-:S05]  /*2800*/  FSEL R155, R158, -INF , P1 ;  /* 0xff8000009e9b7808 */ /* 0x004fca0000800000 */
[----:B------:R-:W-:Y:S02]  /*2810*/  FFMA.FTZ R168, R155, UR9, -R210 ;  /* 0x000000099ba87c23 */ /* 0x000fe400080108d2 */
[----:B------:R-:W2:Y:S01]  /*2820*/  MUFU.TANH R163, R163 ;  /* 0x000000a300a37308 */ /* 0x000ea20000002400 */
[C---:B-1----:R-:W-:Y:S01]  /*2830*/  FSEL R154, R159.reuse, -INF , P1 ;  /* 0xff8000009f9a7808 */ /* 0x042fe20000800000 */
[----:B------:R-:W-:-:S04]  /*2840*/  FFMA.FTZ R159, -R159, R159, 1 ;  /* 0x3f8000009f9f7423 */ /* 0x000fc8000001019f */
[----:B------:R-:W-:Y:S02]  /*2850*/  FFMA.FTZ R171, R154, UR9, -R211 ;  /* 0x000000099aab7c23 */ /* 0x000fe400080108d3 */
[----:B------:R-:W-:Y:S01]  /*2860*/  MUFU.TANH R214, R214 ;  /* 0x000000d600d67308 */ /* 0x000fe20000002400 */
[----:B---3--:R-:W-:-:S05]  /*2870*/  FSEL R155, R162, -INF , P1 ;  /* 0xff800000a29b7808 */ /* 0x008fca0000800000 */
[----:B------:R-:W-:Y:S02]  /*2880*/  FFMA.FTZ R10, R155, UR9, -R10 ;  /* 0x000000099b0a7c23 */ /* 0x000fe4000801080a */
[----:B------:R-:W-:Y:S01]  /*2890*/  MUFU.EX2 R224, R224 ;  /* 0x000000e000e07308 */ /* 0x000fe20000000800 */
[----:B--2---:R-:W-:Y:S01]  /*28a0*/  FSEL R208, R163, -INF , P1 ;  /* 0xff800000a3d07808 */ /* 0x004fe20000800000 */
[----:B------:R-:W-:Y:S02]  /*28b0*/  WARPGROUP.DEPBAR.LE gsb0, 0x0 ;  /* 0x00008000000079c5 */ /* 0x000fe40000010000 */
[----:B------:R-:W-:Y:S02]  /*28c0*/  WARPGROUP.ARRIVE ;  /* 0x00000000000079c5 */ /* 0x000fe40000000000 */
[----:B------:R-:W-:Y:S02]  /*28d0*/  FFMA.FTZ R11, R208, UR9, -R11 ;  /* 0x00000009d00b7c23 */ /* 0x000fe4000801080b */
[----:B------:R-:W-:Y:S02]  /*28e0*/  MUFU.TANH R215, R215 ;  /* 0x000000d700d77308 */ /* 0x000fe40000002400 */
[----:B------:R-:W-:Y:S01]  /*28f0*/  HGMMA.64x64x16.F32.BF16 R120, R196, gdesc[UR12], R120, gsb0 ;  /* 0x00e0000cc4787df0 */ /* 0x000fe20008001878 */
[----:B------:R-:W-:Y:S01]  /*2900*/  UIADD3 UR14, UR13, 0x100, URZ ;  /* 0x000001000d0e7890 */ /* 0x000fe2000fffe03f */
[----:B------:R-:W-:-:S04]  /*2910*/  UMOV UR15, 0x80000020 ;  /* 0x80000020000f7882 */ /* 0x000fc80000000000 */
[----:B------:R-:W1:Y:S08]  /*2920*/  MUFU.TANH R217, R217 ;  /* 0x000000d900d97308 */ /* 0x000e700000002400 */
[----:B------:R-:W-:Y:S08]  /*2930*/  MUFU.TANH R218, R218 ;  /* 0x000000da00da7308 */ /* 0x000ff00000002400 */
[----:B------:R-:W-:Y:S01]  /*2940*/  MUFU.TANH R220, R220 ;  /* 0x000000dc00dc7308 */ /* 0x000fe20000002400 */
[C---:B-1----:R-:W-:Y:S01]  /*2950*/  FSEL R208, R217.reuse, -INF , P1 ;  /* 0xff800000d9d07808 */ /* 0x042fe20000800000 */
[----:B------:R-:W-:-:S04]  /*2960*/  FFMA.FTZ R217, -R217, R217, 1 ;  /* 0x3f800000d9d97423 */ /* 0x000fc800000101d9 */
[----:B------:R-:W-:Y:S02]  /*2970*/  FFMA.FTZ R208, R208, UR9, -R9 ;  /* 0x00000009d0d07c23 */ /* 0x000fe40008010809 */
[----:B------:R-:W-:Y:S08]  /*2980*/  MUFU.TANH R216, R216 ;  /* 0x000000d800d87308 */ /* 0x000ff00000002400 */
[----:B------:R-:W-:Y:S08]  /*2990*/  MUFU.EX2 R169, R169 ;  /* 0x000000a900a97308 */ /* 0x000ff00000000800 */
[----:B------:R-:W-:Y:S08]  /*29a0*/  MUFU.EX2 R170, R170 ;  /* 0x000000aa00aa7308 */ /* 0x000ff00000000800 */
[----:B------:R-:W1:Y:S08]  /*29b0*/  MUFU.TANH R219, R219 ;  /* 0x000000db00db7308 */ /* 0x000e700000002400 */
[----:B------:R-:W-:Y:S08]  /*29c0*/  MUFU.TANH R221, R221 ;  /* 0x000000dd00dd7308 */ /* 0x000ff00000002400 */
[----:B------:R-:W-:Y:S01]  /*29d0*/  MUFU.EX2 R223, R223 ;  /* 0x000000df00df7308 */ /* 0x000fe20000000800 */
[----:B-1----:R-:W-:-:S05]  /*29e0*/  FSEL R210, R219, -INF , P2 ;  /* 0xff800000dbd27808 */ /* 0x002fca0001000000 */
[----:B------:R-:W-:Y:S01]  /*29f0*/  FFMA.FTZ R210, R210, UR9, -R15 ;  /* 0x00000009d2d27c23 */ /* 0x000fe2000801080f */
[----:B------:R-:W-:Y:S02]  /*2a00*/  WARPGROUP.DEPBAR.LE gsb0, 0x0 ;  /* 0x00008000000079c5 */ /* 0x000fe40000010000 */
[----:B------:R-:W-:Y:S01]  /*2a10*/  WARPGROUP.ARRIVE ;  /* 0x00000000000079c5 */ /* 0x000fe20000000000 */
[----:B------:R-:W-:Y:S05]  /*2a20*/  MUFU.TANH R174, R174 ;  /* 0x000000ae00ae7308 */ /* 0x000fea0000002400 */
[----:B------:R-:W-:Y:S01]  /*2a30*/  HGMMA.64x64x16.F32.BF16 R120, R188, gdesc[UR12], R120, gsb0 ;  /* 0x00e0000cbc787df0 */ /* 0x000fe20008001878 */
[----:B------:R-:W-:Y:S01]  /*2a40*/  UIADD3 UR14, UR13, 0x102, URZ ;  /* 0x000001020d0e7890 */ /* 0x000fe2000fffe03f */
[----:B------:R-:W-:Y:S01]  /*2a50*/  UMOV UR15, 0x80000020 ;  /* 0x80000020000f7882 */ /* 0x000fe20000000000 */
[----:B------:R-:W-:Y:S08]  /*2a60*/  MUFU.EX2 R167, R167 ;  /* 0x000000a700a77308 */ /* 0x000ff00000000800 */
[----:B------:R-:W1:Y:S08]  /*2a70*/  MUFU.TANH R172, R172 ;  /* 0x000000ac00ac7308 */ /* 0x000e700000002400 */
[----:B------:R-:W-:Y:S08]  /*2a80*/  MUFU.TANH R176, R176 ;  /* 0x000000b000b07308 */ /* 0x000ff00000002400 */
[----:B------:R-:W-:Y:S01]  /*2a90*/  MUFU.TANH R173, R173 ;  /* 0x000000ad00ad7308 */ /* 0x000fe20000002400 */
[C---:B-1----:R-:W-:Y:S01]  /*2aa0*/  FSEL R211, R172.reuse, -INF , P2 ;  /* 0xff800000acd37808 */ /* 0x042fe20001000000 */
[----:B------:R-:W-:-:S06]  /*2ab0*/  FFMA.FTZ R172, -R172, R172, 1 ;  /* 0x3f800000acac7423 */ /* 0x000fcc00000101ac */
[----:B------:R-:W1:Y:S08]  /*2ac0*/  MUFU.TANH R178, R178 ;  /* 0x000000b200b27308 */ /* 0x000e700000002400 */
[----:B------:R-:W-:Y:S08]  /*2ad0*/  MUFU.TANH R222, R222 ;  /* 0x000000de00de7308 */ /* 0x000ff00000002400 */
[----:B------:R-:W2:Y:S08]  /*2ae0*/  MUFU.EX2 R166, R166 ;  /* 0x000000a600a67308 */ /* 0x000eb00000000800 */
[----:B------:R-:W3:Y:S08]  /*2af0*/  MUFU.EX2 R168, R168 ;  /* 0x000000a800a87308 */ /* 0x000ef00000000800 */
[----:B------:R-:W4:Y:S08]  /*2b00*/  MUFU.TANH R175, R175 ;  /* 0x000000af00af7308 */ /* 0x000f300000002400 */
[----:B------:R-:W5:Y:S01]  /*2b10*/  MUFU.TANH R177, R177 ;  /* 0x000000b100b17308 */ /* 0x000f620000002400 */
[----:B------:R-:W-:-:S02]  /*2b20*/  WARPGROUP.DEPBAR.LE gsb0, 0x0 ;  /* 0x00008000000079c5 */ /* 0x000fc40000010000 */
[----:B------:R-:W-:-:S05]  /*2b30*/  WARPGROUP.ARRIVE ;  /* 0x00000000000079c5 */ /* 0x000fca0000000000 */
[----:B------:R-:W-:Y:S01]  /*2b40*/  MUFU.TANH R180, R180 ;  /* 0x000000b400b47308 */ /* 0x000fe20000002400 */
[----:B------:R-:W-:Y:S01]  /*2b50*/  HGMMA.64x64x16.F32.BF16 R120, R200, gdesc[UR12], R120, gsb0 ;  /* 0x00e0000cc8787df0 */ /* 0x000fe20008001878 */
[----:B------:R-:W-:Y:S01]  /*2b60*/  UIADD3 UR14, UR13, 0x200, URZ ;  /* 0x000002000d0e7890 */ /* 0x000fe2000fffe03f */
[----:B------:R-:W-:-:S05]  /*2b70*/  UMOV UR15, 0x80000020 ;  /* 0x80000020000f7882 */ /* 0x000fca0000000000 */
[----:B------:R-:W5:Y:S08]  /*2b80*/  MUFU.TANH R182, R182 ;  /* 0x000000b600b67308 */ /* 0x000f700000002400 */
[----:B------:R-:W-:Y:S08]  /*2b90*/  MUFU.EX2 R165, R165 ;  /* 0x000000a500a57308 */ /* 0x000ff00000000800 */
[----:B------:R-:W-:Y:S08]  /*2ba0*/  MUFU.EX2 R164, R164 ;  /* 0x000000a400a47308 */ /* 0x000ff00000000800 */
[----:B------:R-:W-:Y:S08]  /*2bb0*/  MUFU.TANH R181, R181 ;  /* 0x000000b500b57308 */ /* 0x000ff00000002400 */
[----:B------:R-:W-:Y:S08]  /*2bc0*/  MUFU.TANH R225, R225 ;  /* 0x000000e100e17308 */ /* 0x000ff00000002400 */
[----:B------:R-:W-:Y:S08]  /*2bd0*/  MUFU.EX2 R10, R10 ;  /* 0x0000000a000a7308 */ /* 0x000ff00000000800 */
[----:B------:R-:W-:Y:S08]  /*2be0*/  MUFU.EX2 R11, R11 ;  /* 0x0000000b000b7308 */ /* 0x000ff00000000800 */
[----:B------:R-:W5:Y:S01]  /*2bf0*/  MUFU.EX2 R171, R171 ;  /* 0x000000ab00ab7308 */ /* 0x000f620000000800 */
[----:B------:R-:W-:-:S02]  /*2c00*/  WARPGROUP.DEPBAR.LE gsb0, 0x0 ;  /* 0x00008000000079c5 */ /* 0x000fc40000010000 */
[----:B------:R-:W-:-:S06]  /*2c10*/  WARPGROUP.ARRIVE ;  /* 0x00000000000079c5 */ /* 0x000fcc0000000000 */
[----:B------:R-:W-:Y:S01]  /*2c20*/  HGMMA.64x64x16.F32.BF16 R120, R192, gdesc[UR12], R120, gsb0 ;  /* 0x00e0000cc0787df0 */ /* 0x000fe20008001878 */
[----:B------:R-:W-:Y:S01]  /*2c30*/  UIADD3 UR14, UR13, 0x202, URZ ;  /* 0x000002020d0e7890 */ /* 0x000fe2000fffe03f */
[----:B------:R-:W-:Y:S01]  /*2c40*/  R2UR UR13, R19 ;  /* 0x00000000130d72ca */ /* 0x000fe200000e0000 */
[----:B------:R-:W-:-:S12]  /*2c50*/  UMOV UR15, 0x80000020 ;  /* 0x80000020000f7882 */ /* 0x000fd80000000000 */
[----:B------:R-:W-:-:S04]  /*2c60*/  USHF.R.U32.HI UR13, URZ, 0x4, UR13 ;  /* 0x000000043f0d7899 */ /* 0x000fc8000801160d */
[----:B------:R-:W-:-:S04]  /*2c70*/  ULOP3.LUT UR13, UR13, 0x3fff, URZ, 0xc0, !UPT ;  /* 0x00003fff0d0d7892 */ /* 0x000fc8000f8ec03f */
[----:B------:R-:W-:Y:S01]  /*2c80*/  ULOP3.LUT UR16, UR13, 0x10000, URZ, 0xfc, !UPT ;  /* 0x000100000d107892 */ /* 0x000fe2000f8efc3f */
        /* <DEDUP_REMOVED lines=9> */
[----:B------:R-:W-:Y:S01]  /*2d20*/  FADD.FTZ R122, R122, -R152 ;  /* 0x800000987a7a7221 */ /* 0x000fe20000010000 */
[--C-:B------:R-:W-:Y:S01]  /*2d30*/  FADD.FTZ R152, R121, -R153.reuse ;  /* 0x8000009979987221 */ /* 0x100fe20000010000 */
[----:B------:R-:W-:Y:S01]  /*2d40*/  FADD.FTZ R123, R123, -R153 ;  /* 0x800000997b7b7221 */ /* 0x000fe20000010000 */
[----:B------:R-:W-:Y:S01]  /*2d50*/  FMUL.FTZ R121, R224, R179 ;  /* 0x000000b3e0797220 */ /* 0x000fe20000410000 */
[----:B------:R-:W-:Y:S01]  /*2d60*/  FSEL R153, R214, -INF , P2 ;  /* 0xff800000d6997808 */ /* 0x000fe20001000000 */
[----:B--2---:R-:W-:Y:S01]  /*2d70*/  FADD.FTZ R227, R126, -R154 ;  /* 0x8000009a7ee37221 */ /* 0x004fe20000010000 */
[----:B------:R-:W-:Y:S01]  /*2d80*/  FSEL R120, R215, -INF , P2 ;  /* 0xff800000d7787808 */ /* 0x000fe20001000000 */
[----:B------:R-:W-:Y:S01]  /*2d90*/  FMUL.FTZ R121, R16, R121 ;  /* 0x0000007910797220 */ /* 0x000fe20000410000 */
[----:B------:R-:W-:Y:S01]  /*2da0*/  FSEL R179, R216, -INF , P1 ;  /* 0xff800000d8b37808 */ /* 0x000fe20000800000 */
[--C-:B------:R-:W-:Y:S01]  /*2db0*/  FFMA.FTZ R16, R153, UR9, -R8.reuse ;  /* 0x0000000999107c23 */ /* 0x100fe20008010808 */
[----:B------:R-:W-:Y:S01]  /*2dc0*/  FSEL R153, R218, -INF , P2 ;  /* 0xff800000da997808 */ /* 0x000fe20001000000 */
[----:B------:R-:W-:Y:S01]  /*2dd0*/  FFMA.FTZ R183, R120, UR9, -R9 ;  /* 0x0000000978b77c23 */ /* 0x000fe20008010809 */
[----:B------:R-:W-:Y:S01]  /*2de0*/  FSEL R9, R220, -INF , P1 ;  /* 0xff800000dc097808 */ /* 0x000fe20000800000 */
[----:B------:R-:W-:Y:S01]  /*2df0*/  FFMA.FTZ R179, R179, UR9, -R8 ;  /* 0x00000009b3b37c23 */ /* 0x000fe20008010808 */
[----:B------:R-:W-:Y:S01]  /*2e00*/  FADD.FTZ R229, R125, -R155 ;  /* 0x8000009b7de57221 */ /* 0x000fe20000010000 */
[--C-:B------:R-:W-:Y:S01]  /*2e10*/  FFMA.FTZ R120, R153, UR9, -R14.reuse ;  /* 0x0000000999787c23 */ /* 0x100fe2000801080e */
[----:B------:R-:W-:Y:S01]  /*2e20*/  FMUL.FTZ R153, R223, R152 ;  /* 0x00000098df997220 */ /* 0x000fe20000410000 */
[----:B------:R-:W-:Y:S01]  /*2e30*/  FFMA.FTZ R14, R9, UR9, -R14 ;  /* 0x00000009090e7c23 */ /* 0x000fe2000801080e */
[----:B------:R-:W-:Y:S01]  /*2e40*/  FMUL.FTZ R9, R169, R122 ;  /* 0x0000007aa9097220 */ /* 0x000fe20000410000 */
[----:B------:R-:W-:Y:S01]  /*2e50*/  FMUL.FTZ R122, R170, R123 ;  /* 0x0000007baa7a7220 */ /* 0x000fe20000410000 */
[----:B------:R-:W-:Y:S01]  /*2e60*/  FMUL.FTZ R152, R22, R153 ;  /* 0x0000009916987220 */ /* 0x000fe20000410000 */
[----:B------:R-:W-:Y:S01]  /*2e70*/  FFMA.FTZ R153, -R156, R156, 1 ;  /* 0x3f8000009c997423 */ /* 0x000fe2000001019c */
[----:B------:R-:W-:Y:S01]  /*2e80*/  FMUL.FTZ R123, R212, R9 ;  /* 0x00000009d47b7220 */ /* 0x000fe20000410000 */
[----:B------:R-:W-:Y:S01]  /*2e90*/  FADD.FTZ R212, R124, -R154 ;  /* 0x8000009a7cd47221 */ /* 0x000fe20000010000 */
[----:B------:R-:W1:Y:S01]  /*2ea0*/  LDS.64 R8, [R5+0x1e240] ;  /* 0x01e2400005087984 */ /* 0x000e620000000a00 */
[----:B------:R-:W-:Y:S01]  /*2eb0*/  FSEL R124, R221, -INF , P1 ;  /* 0xff800000dd7c7808 */ /* 0x000fe20000800000 */
[----:B------:R2:W-:Y:S01]  /*2ec0*/  MUFU.EX2 R22, R208 ;  /* 0x000000d000167308 */ /* 0x0005e20000000800 */
[----:B------:R-:W-:Y:S01]  /*2ed0*/  FMUL.FTZ R154, R167, R212 ;  /* 0x000000d4a79a7220 */ /* 0x000fe20000410000 */
[--C-:B------:R-:W-:Y:S01]  /*2ee0*/  FFMA.FTZ R126, R211, UR9, -R20.reuse ;  /* 0x00000009d37e7c23 */ /* 0x100fe20008010814 */
[----:B------:R-:W-:Y:S01]  /*2ef0*/  FSEL R125, R178, -INF , P1 ;  /* 0xff800000b27d7808 */ /* 0x000fe20000800000 */
[----:B------:R-:W-:Y:S01]  /*2f00*/  FFMA.FTZ R209, R124, UR9, -R15 ;  /* 0x000000097cd17c23 */ /* 0x000fe2000801080f */
[----:B------:R-:W-:Y:S01]  /*2f10*/  FSEL R15, R174, -INF , P1 ;  /* 0xff800000ae0f7808 */ /* 0x000fe20000800000 */
[----:B------:R-:W-:Y:S01]  /*2f20*/  FMUL.FTZ R153, R153, R154 ;  /* 0x0000009a99997220 */ /* 0x000fe20000410000 */
[----:B------:R-:W-:Y:S01]  /*2f30*/  FSEL R154, R173, -INF , P2 ;  /* 0xff800000ad9a7808 */ /* 0x000fe20001000000 */
[----:B------:R-:W-:Y:S01]  /*2f40*/  FMUL.FTZ R122, R213, R122 ;  /* 0x0000007ad57a7220 */ /* 0x000fe20000410000 */
[----:B------:R4:W-:Y:S01]  /*2f50*/  MUFU.EX2 R124, R120 ;  /* 0x00000078007c7308 */ /* 0x0009e20000000800 */
[----:B------:R-:W-:Y:S01]  /*2f60*/  FFMA.FTZ R212, R15, UR9, -R20 ;  /* 0x000000090fd47c23 */ /* 0x000fe20008010814 */
[----:B------:R-:W-:Y:S01]  /*2f70*/  FSEL R15, R176, -INF , P2 ;  /* 0xff800000b00f7808 */ /* 0x000fe20001000000 */
[----:B------:R-:W-:Y:S01]  /*2f80*/  FFMA.FTZ R213, R154, UR9, -R21 ;  /* 0x000000099ad57c23 */ /* 0x000fe20008010815 */
[----:B------:R-:W-:Y:S01]  /*2f90*/  FFMA.FTZ R154, -R158, R158, 1 ;  /* 0x3f8000009e9a7423 */ /* 0x000fe2000001019e */
[----:B------:R-:W-:Y:S01]  /*2fa0*/  FMUL.FTZ R158, R166, R229 ;  /* 0x000000e5a69e7220 */ /* 0x000fe20000410000 */
[----:B---3--:R-:W-:Y:S01]  /*2fb0*/  FMUL.FTZ R227, R168, R227 ;  /* 0x000000e3a8e37220 */ /* 0x008fe20000410000 */
[--C-:B--2---:R-:W-:Y:S01]  /*2fc0*/  FFMA.FTZ R208, R15, UR9, -R12.reuse ;  /* 0x000000090fd07c23 */ /* 0x104fe2000801080c */
[----:B------:R2:W-:Y:S01]  /*2fd0*/  MUFU.EX2 R20, R14 ;  /* 0x0000000e00147308 */ /* 0x0005e20000000800 */
[----:B----4-:R-:W-:Y:S01]  /*2fe0*/  FFMA.FTZ R120, R125, UR9, -R12 ;  /* 0x000000097d787c23 */ /* 0x010fe2000801080c */
[----:B------:R-:W-:Y:S01]  /*2ff0*/  FSEL R12, R222, -INF , P1 ;  /* 0xff800000de0c7808 */ /* 0x000fe20000800000 */
[----:B------:R-:W-:Y:S01]  /*3000*/  FADD.FTZ R226, R127, -R155 ;  /* 0x8000009b7fe27221 */ /* 0x000fe20000010000 */
[----:B------:R-:W-:Y:S01]  /*3010*/  FMUL.FTZ R158, R157, R158 ;  /* 0x0000009e9d9e7220 */ /* 0x000fe20000410000 */
[----:B------:R-:W-:Y:S01]  /*3020*/  FMUL.FTZ R154, R154, R227 ;  /* 0x000000e39a9a7220 */ /* 0x000fe20000410000 */
[----:B------:R-:W-:Y:S01]  /*3030*/  FSEL R156, R175, -INF , P1 ;  /* 0xff800000af9c7808 */ /* 0x000fe20000800000 */
[----:B------:R-:W-:Y:S01]  /*3040*/  FFMA.FTZ R157, R12, UR9, -R13 ;  /* 0x000000090c9d7c23 */ /* 0x000fe2000801080d */
[----:B------:R-:W3:Y:S01]  /*3050*/  MUFU.EX2 R179, R179 ;  /* 0x000000b300b37308 */ /* 0x000ee20000000800 */
[----:B--2---:R-:W2:Y:S01]  /*3060*/  LDS.64 R14, [R5+0x1e260] ;  /* 0x01e26000050e7984 */ /* 0x004ea20000000a00 */
[----:B------:R-:W-:Y:S01]  /*3070*/  FFMA.FTZ R155, -R161, R161, 1 ;  /* 0x3f800000a19b7423 */ /* 0x000fe200000101a1 */
[----:B------:R-:W-:Y:S01]  /*3080*/  FFMA.FTZ R211, R156, UR9, -R21 ;  /* 0x000000099cd37c23 */ /* 0x000fe20008010815 */
[----:B-----5:R-:W-:Y:S01]  /*3090*/  FSEL R156, R177, -INF , P2 ;  /* 0xff800000b19c7808 */ /* 0x020fe20001000000 */
[----:B------:R-:W-:Y:S01]  /*30a0*/  FFMA.FTZ R161, -R162, R162, 1 ;  /* 0x3f800000a2a17423 */ /* 0x000fe200000101a2 */
[----:B------:R-:W-:Y:S01]  /*30b0*/  FFMA.FTZ R218, -R218, R218, 1 ;  /* 0x3f800000dada7423 */ /* 0x000fe200000101da */
[----:B------:R-:W-:Y:S01]  /*30c0*/  FFMA.FTZ R216, -R216, R216, 1 ;  /* 0x3f800000d8d87423 */ /* 0x000fe200000101d8 */
[----:B------:R4:W-:Y:S01]  /*30d0*/  MUFU.EX2 R125, R209 ;  /* 0x000000d1007d7308 */ /* 0x0009e20000000800 */
[----:B------:R-:W-:Y:S01]  /*30e0*/  FFMA.FTZ R156, R156, UR9, -R13 ;  /* 0x000000099c9c7c23 */ /* 0x000fe2000801080d */
[----:B------:R-:W-:Y:S01]  /*30f0*/  FSEL R13, R182, -INF , P1 ;  /* 0xff800000b60d7808 */ /* 0x000fe20000800000 */
[----:B------:R-:W-:Y:S01]  /*3100*/  FMUL.FTZ R226, R171, R226 ;  /* 0x000000e2abe27220 */ /* 0x000fe20000410000 */
[----:B------:R-:W-:Y:S01]  /*3110*/  FFMA.FTZ R176, -R176, R176, 1 ;  /* 0x3f800000b0b07423 */ /* 0x000fe200000101b0 */
[--C-:B-1----:R-:W-:Y:S01]  /*3120*/  FADD.FTZ R127, R128, -R8.reuse ;  /* 0x80000008807f7221 */ /* 0x102fe20000010000 */
[----:B------:R-:W-:Y:S01]  /*3130*/  FADD.FTZ R227, R130, -R8 ;  /* 0x8000000882e37221 */ /* 0x000fe20000010000 */
[--C-:B------:R-:W-:Y:S01]  /*3140*/  FADD.FTZ R12, R129, -R9.reuse ;  /* 0x80000009810c7221 */ /* 0x100fe20000010000 */
[----:B------:R-:W-:Y:S01]  /*3150*/  FADD.FTZ R128, R131, -R9 ;  /* 0x8000000983807221 */ /* 0x000fe20000010000 */
[----:B----4-:R-:W-:Y:S01]  /*3160*/  FSEL R209, R180, -INF , P2 ;  /* 0xff800000b4d17808 */ /* 0x010fe20001000000 */
[----:B------:R-:W1:Y:S01]  /*3170*/  LDS.64 R8, [R5+0x1e280] ;  /* 0x01e2800005087984 */ /* 0x000e620000000a00 */
[----:B------:R-:W-:Y:S01]  /*3180*/  FMUL.FTZ R12, R165, R12 ;  /* 0x0000000ca50c7220 */ /* 0x000fe20000410000 */
[----:B------:R-:W-:Y:S01]  /*3190*/  MUFU.EX2 R16, R16 ;  /* 0x0000001000107308 */ /* 0x000fe20000000800 */
[----:B------:R-:W-:Y:S01]  /*31a0*/  FMUL.FTZ R127, R164, R127 ;  /* 0x0000007fa47f7220 */ /* 0x000fe20000410000 */
[----:B------:R-:W-:Y:S01]  /*31b0*/  FFMA.FTZ R209, R209, UR9, -R6 ;  /* 0x00000009d1d17c23 */ /* 0x000fe20008010806 */
[----:B------:R-:W-:Y:S01]  /*31c0*/  FMUL.FTZ R155, R155, R12 ;  /* 0x0000000c9b9b7220 */ /* 0x000fe20000410000 */
[----:B------:R-:W-:Y:S01]  /*31d0*/  FSEL R12, R225, -INF , P1 ;  /* 0xff800000e10c7808 */ /* 0x000fe20000800000 */
[----:B------:R-:W-:Y:S01]  /*31e0*/  FMUL.FTZ R130, R160, R127 ;  /* 0x0000007fa0827220 */ /* 0x000fe20000410000 */
[----:B------:R-:W-:Y:S01]  /*31f0*/  FFMA.FTZ R160, -R163, R163, 1 ;  /* 0x3f800000a3a07423 */ /* 0x000fe200000101a3 */
[----:B------:R-:W-:Y:S01]  /*3200*/  FFMA.FTZ R178, -R178, R178, 1 ;  /* 0x3f800000b2b27423 */ /* 0x000fe200000101b2 */
[----:B------:R-:W4:Y:S01]  /*3210*/  MUFU.EX2 R183, R183 ;  /* 0x000000b700b77308 */ /* 0x000f220000000800 */
[----:B------:R-:W-:Y:S01]  /*3220*/  FFMA.FTZ R163, R12, UR9, -R7 ;  /* 0x000000090ca37c23 */ /* 0x000fe20008010807 */
[----:B------:R-:W-:Y:S01]  /*3230*/  FFMA.FTZ R177, -R177, R177, 1 ;  /* 0x3f800000b1b17423 */ /* 0x000fe200000101b1 */
[----:B------:R-:W-:Y:S01]  /*3240*/  FFMA.FTZ R222, -R222, R222, 1 ;  /* 0x3f800000dede7423 */ /* 0x000fe200000101de */
[----:B------:R-:W-:Y:S01]  /*3250*/  FFMA.FTZ R180, -R180, R180, 1 ;  /* 0x3f800000b4b47423 */ /* 0x000fe200000101b4 */
[----:B------:R-:W-:Y:S01]  /*3260*/  FFMA.FTZ R182, -R182, R182, 1 ;  /* 0x3f800000b6b67423 */ /* 0x000fe200000101b6 */
[----:B------:R-:W-:Y:S01]  /*3270*/  FFMA.FTZ R225, -R225, R225, 1 ;  /* 0x3f800000e1e17423 */ /* 0x000fe200000101e1 */
[----:B------:R-:W-:Y:S01]  /*3280*/  FMUL.FTZ R159, R159, R226 ;  /* 0x000000e29f9f7220 */ /* 0x000fe20000410000 */
[----:B------:R5:W1:Y:S01]  /*3290*/  MUFU.EX2 R21, R210 ;  /* 0x000000d200157308 */ /* 0x000a620000000800 */
[----:B------:R-:W-:-:S02]  /*32a0*/  F2FP.BF16.F32.PACK_AB R158, R158, R153 ;  /* 0x000000999e9e723e */ /* 0x000fc400000010ff */
[----:B------:R-:W-:Y:S01]  /*32b0*/  F2FP.BF16.F32.PACK_AB R164, R165, R164 ;  /* 0x000000a4a5a4723e */ /* 0x000fe200000010ff */
[----:B--2---:R-:W-:Y:S01]  /*32c0*/  FADD.FTZ R12, R134, -R14 ;  /* 0x8000000e860c7221 */ /* 0x004fe20000010000 */
[----:B------:R-:W-:Y:S01]  /*32d0*/  FFMA.FTZ R134, -R214, R214, 1 ;  /* 0x3f800000d6867423 */ /* 0x000fe200000101d6 */
[----:B------:R-:W-:Y:S02]  /*32e0*/  F2FP.BF16.F32.PACK_AB R159, R159, R154 ;  /* 0x0000009a9f9f723e */ /* 0x000fe400000010ff */
[----:B------:R1:W-:Y:S01]  /*32f0*/  MUFU.EX2 R129, R213 ;  /* 0x000000d500817308 */ /* 0x0003e20000000800 */
[----:B-----5:R-:W-:Y:S01]  /*3300*/  FFMA.FTZ R210, R13, UR9, -R6 ;  /* 0x000000090dd27c23 */ /* 0x020fe20008010806 */
[----:B------:R-:W-:Y:S01]  /*3310*/  FSEL R6, R181, -INF , P2 ;  /* 0xff800000b5067808 */ /* 0x000fe20001000000 */
[----:B------:R-:W-:Y:S01]  /*3320*/  FMUL.FTZ R13, R11, R128 ;  /* 0x000000800b0d7220 */ /* 0x000fe20000410000 */
[----:B---3--:R-:W-:Y:S01]  /*3330*/  FMUL.FTZ R131, R179, R12 ;  /* 0x0000000cb3837220 */ /* 0x008fe20000410000 */
[----:B------:R-:W-:Y:S01]  /*3340*/  FADD.FTZ R12, R133, -R15 ;  /* 0x8000000f850c7221 */ /* 0x000fe20000010000 */
[----:B------:R-:W-:Y:S01]  /*3350*/  FFMA.FTZ R181, -R181, R181, 1 ;  /* 0x3f800000b5b57423 */ /* 0x000fe200000101b5 */
[----:B------:R-:W-:Y:S01]  /*3360*/  FFMA.FTZ R162, R6, UR9, -R7 ;  /* 0x0000000906a27c23 */ /* 0x000fe20008010807 */
[----:B------:R-:W-:Y:S01]  /*3370*/  FMUL.FTZ R6, R10, R227 ;  /* 0x000000e30a067220 */ /* 0x000fe20000410000 */
[----:B------:R-:W-:Y:S01]  /*3380*/  FMUL.FTZ R160, R160, R13 ;  /* 0x0000000da0a07220 */ /* 0x000fe20000410000 */
[----:B------:R2:W-:Y:S01]  /*3390*/  MUFU.EX2 R128, R211 ;  /* 0x000000d300807308 */ /* 0x0005e20000000800 */
[----:B------:R-:W-:Y:S01]  /*33a0*/  FADD.FTZ R13, R132, -R14 ;  /* 0x8000000e840d7221 */ /* 0x000fe20000010000 */
[----:B------:R-:W-:Y:S01]  /*33b0*/  FMUL.FTZ R161, R161, R6 ;  /* 0x00000006a1a17220 */ /* 0x000fe20000410000 */
[----:B----4-:R-:W-:Y:S01]  /*33c0*/  FMUL.FTZ R12, R183, R12 ;  /* 0x0000000cb70c7220 */ /* 0x010fe20000410000 */
[----:B------:R-:W3:Y:S01]  /*33d0*/  LDS.64 R6, [R5+0x1e2a0] ;  /* 0x01e2a00005067984 */ /* 0x000ee20000000a00 */
[----:B------:R-:W-:Y:S01]  /*33e0*/  FMUL.FTZ R13, R16, R13 ;  /* 0x0000000d100d7220 */ /* 0x000fe20000410000 */
[--C-:B-1----:R-:W-:Y:S01]  /*33f0*/  FADD.FTZ R213, R138, -R8.reuse ;  /* 0x800000088ad57221 */ /* 0x102fe20000010000 */
[----:B------:R-:W-:Y:S01]  /*3400*/  FMUL.FTZ R133, R216, R131 ;  /* 0x00000083d8857220 */ /* 0x000fe20000410000 */
[----:B------:R-:W1:Y:S01]  /*3410*/  MUFU.EX2 R127, R212 ;  /* 0x000000d4007f7308 */ /* 0x000e620000000800 */
[----:B--2---:R-:W-:Y:S01]  /*3420*/  FADD.FTZ R211, R135, -R15 ;  /* 0x8000000f87d37221 */ /* 0x004fe20000010000 */
[----:B------:R-:W-:Y:S01]  /*3430*/  FFMA.FTZ R135, -R215, R215, 1 ;  /* 0x3f800000d7877423 */ /* 0x000fe200000101d7 */
[----:B------:R-:W-:Y:S01]  /*3440*/  FMUL.FTZ R134, R134, R13 ;  /* 0x0000000d86867220 */ /* 0x000fe20000410000 */
[----:B------:R-:W-:Y:S01]  /*3450*/  FFMA.FTZ R138, -R220, R220, 1 ;  /* 0x3f800000dc8a7423 */ /* 0x000fe200000101dc */
[----:B------:R-:W-:Y:S01]  /*3460*/  FMUL.FTZ R132, R22, R211 ;  /* 0x000000d316847220 */ /* 0x000fe20000410000 */
[----:B------:R-:W-:Y:S01]  /*3470*/  FADD.FTZ R211, R136, -R8 ;  /* 0x8000000888d37221 */ /* 0x000fe20000010000 */
[----:B------:R-:W-:Y:S01]  /*3480*/  FMUL.FTZ R135, R135, R12 ;  /* 0x0000000c87877220 */ /* 0x000fe20000410000 */
[--C-:B------:R-:W-:Y:S01]  /*3490*/  FADD.FTZ R8, R137, -R9.reuse ;  /* 0x8000000989087221 */ /* 0x100fe20000010000 */
[----:B------:R-:W2:Y:S01]  /*34a0*/  LDS.64 R12, [R5+0x1e2c0] ;  /* 0x01e2c000050c7984 */ /* 0x000ea20000000a00 */
[----:B------:R-:W-:Y:S01]  /*34b0*/  FMUL.FTZ R211, R124, R211 ;  /* 0x000000d37cd37220 */ /* 0x000fe20000410000 */
[----:B------:R4:W-:Y:S01]  /*34c0*/  MUFU.EX2 R15, R120 ;  /* 0x00000078000f7308 */ /* 0x0009e20000000800 */
[----:B------:R-:W-:Y:S01]  /*34d0*/  FMUL.FTZ R136, R217, R132 ;  /* 0x00000084d9887220 */ /* 0x000fe20000410000 */
[----:B------:R-:W-:Y:S01]  /*34e0*/  FMUL.FTZ R213, R20, R213 ;  /* 0x000000d514d57220 */ /* 0x000fe20000410000 */
[----:B------:R-:W-:Y:S01]  /*34f0*/  FMUL.FTZ R137, R218, R211 ;  /* 0x000000d3da897220 */ /* 0x000fe20000410000 */
[----:B------:R-:W-:Y:S01]  /*3500*/  FMUL.FTZ R211, R21, R8 ;  /* 0x0000000815d37220 */ /* 0x000fe20000410000 */
[----:B------:R-:W-:Y:S01]  /*3510*/  F2FP.BF16.F32.PACK_AB R153, R160, R161 ;  /* 0x000000a1a099723e */ /* 0x000fe200000010ff */
[----:B------:R-:W-:Y:S01]  /*3520*/  FMUL.FTZ R138, R138, R213 ;  /* 0x000000d58a8a7220 */ /* 0x000fe20000410000 */
[----:B------:R-:W-:Y:S01]  /*3530*/  F2FP.BF16.F32.PACK_AB R154, R135, R134 ;  /* 0x00000086879a723e */ /* 0x000fe200000010ff */
[----:B------:R5:W-:Y:S01]  /*3540*/  MUFU.EX2 R14, R208 ;  /* 0x000000d0000e7308 */ /* 0x000be20000000800 */
[----:B----4-:R-:W-:Y:S01]  /*3550*/  FADD.FTZ R120, R139, -R9 ;  /* 0x800000098b787221 */ /* 0x010fe20000010000 */
[----:B------:R-:W-:Y:S01]  /*3560*/  FFMA.FTZ R139, -R221, R221, 1 ;  /* 0x3f800000dd8b7423 */ /* 0x000fe200000101dd */
[----:B------:R4:W2:Y:S01]  /*3570*/  LDS.64 R8, [R5+0x1e2e0] ;  /* 0x01e2e00005087984 */ /* 0x0008a20000000a00 */
[----:B------:R-:W-:Y:S01]  /*3580*/  F2FP.BF16.F32.PACK_AB R165, R11, R10 ;  /* 0x0000000a0ba5723e */ /* 0x000fe200000010ff */
[----:B------:R-:W-:Y:S01]  /*3590*/  FMUL.FTZ R120, R125, R120 ;  /* 0x000000787d787220 */ /* 0x000fe20000410000 */
[----:B------:R-:W-:-:S02]  /*35a0*/  F2FP.BF16.F32.PACK_AB R124, R21, R124 ;  /* 0x0000007c157c723e */ /* 0x000fc400000010ff */
[----:B------:R-:W4:Y:S01]  /*35b0*/  MUFU.EX2 R126, R126 ;  /* 0x0000007e007e7308 */ /* 0x000f220000000800 */
[----:B-----5:R-:W-:Y:S01]  /*35c0*/  FFMA.FTZ R208, -R219, R219, 1 ;  /* 0x3f800000dbd07423 */ /* 0x020fe200000101db */
[----:B------:R-:W-:Y:S01]  /*35d0*/  FMUL.FTZ R139, R139, R120 ;  /* 0x000000788b8b7220 */ /* 0x000fe20000410000 */
[----:B------:R-:W-:Y:S02]  /*35e0*/  F2FP.BF16.F32.PACK_AB R125, R125, R20 ;  /* 0x000000147d7d723e */ /* 0x000fe400000010ff */
[----:B------:R-:W-:-:S03]  /*35f0*/  FMUL.FTZ R208, R208, R211 ;  /* 0x000000d3d0d07220 */ /* 0x000fc60000410000 */
[----:B------:R5:W2:Y:S01]  /*3600*/  MUFU.EX2 R131, R156 ;  /* 0x0000009c00837308 */ /* 0x000aa20000000800 */
[--C-:B---3--:R-:W-:Y:S01]  /*3610*/  FADD.FTZ R142, R142, -R6.reuse ;  /* 0x800000068e8e7221 */ /* 0x108fe20000010000 */
[----:B------:R-:W-:Y:S01]  /*3620*/  FADD.FTZ R211, R140, -R6 ;  /* 0x800000068cd37221 */ /* 0x000fe20000010000 */
[--C-:B------:R-:W-:Y:S01]  /*3630*/  FADD.FTZ R120, R141, -R7.reuse ;  /* 0x800000078d787221 */ /* 0x100fe20000010000 */
[----:B------:R-:W-:Y:S01]  /*3640*/  FFMA.FTZ R6, -R174, R174, 1 ;  /* 0x3f800000ae067423 */ /* 0x000fe200000101ae */
[----:B-1----:R-:W-:Y:S01]  /*3650*/  FMUL.FTZ R141, R127, R142 ;  /* 0x0000008e7f8d7220 */ /* 0x002fe20000410000 */
[----:B------:R-:W-:Y:S01]  /*3660*/  FFMA.FTZ R140, -R173, R173, 1 ;  /* 0x3f800000ad8c7423 */ /* 0x000fe200000101ad */
[----:B------:R-:W-:Y:S01]  /*3670*/  F2FP.BF16.F32.PACK_AB R127, R128, R127 ;  /* 0x0000007f807f723e */ /* 0x000fe200000010ff */
[----:B------:R1:W3:Y:S01]  /*3680*/  MUFU.EX2 R132, R157 ;  /* 0x0000009d00847308 */ /* 0x0002e20000000800 */
[----:B------:R-:W-:Y:S01]  /*3690*/  FMUL.FTZ R6, R6, R141 ;  /* 0x0000008d06067220 */ /* 0x000fe20000410000 */
[----:B----4-:R-:W-:Y:S01]  /*36a0*/  FMUL.FTZ R5, R126, R211 ;  /* 0x000000d37e057220 */ /* 0x010fe20000410000 */
[----:B-----5:R-:W-:Y:S01]  /*36b0*/  F2FP.BF16.F32.PACK_AB R156, R152, R121 ;  /* 0x00000079989c723e */ /* 0x020fe200000010ff */
[----:B------:R-:W-:Y:S01]  /*36c0*/  IMAD.U32 R121, RZ, RZ, UR6 ;  /* 0x00000006ff797e24 */ /* 0x000fe2000f8e00ff */
[----:B------:R-:W-:Y:S01]  /*36d0*/  F2FP.BF16.F32.PACK_AB R152, R155, R130 ;  /* 0x000000829b98723e */ /* 0x000fe200000010ff */
[--C-:B--2---:R-:W-:Y:S01]  /*36e0*/  FADD.FTZ R141, R144, -R12.reuse ;  /* 0x8000000c908d7221 */ /* 0x104fe20000010000 */
[----:B------:R-:W-:Y:S01]  /*36f0*/  FADD.FTZ R12, R146, -R12 ;  /* 0x8000000c920c7221 */ /* 0x000fe20000010000 */
[----:B------:R-:W2:Y:S01]  /*3700*/  MUFU.EX2 R209, R209 ;  /* 0x000000d100d17308 */ /* 0x000ea20000000800 */
[----:B-1----:R-:W-:Y:S01]  /*3710*/  FADD.FTZ R157, R143, -R7 ;  /* 0x800000078f9d7221 */ /* 0x002fe20000010000 */
[----:B------:R-:W-:Y:S01]  /*3720*/  FMUL.FTZ R143, R129, R120 ;  /* 0x00000078818f7220 */ /* 0x000fe20000410000 */
[----:B------:R-:W-:Y:S01]  /*3730*/  FFMA.FTZ R7, -R175, R175, 1 ;  /* 0x3f800000af077423 */ /* 0x000fe200000101af */
[--C-:B------:R-:W-:Y:S01]  /*3740*/  FADD.FTZ R147, R147, -R13.reuse ;  /* 0x8000000d93937221 */ /* 0x100fe20000010000 */
[----:B------:R-:W-:Y:S01]  /*3750*/  FMUL.FTZ R120, R128, R157 ;  /* 0x0000009d80787220 */ /* 0x000fe20000410000 */
[----:B------:R-:W-:Y:S01]  /*3760*/  FMUL.FTZ R140, R140, R143 ;  /* 0x0000008f8c8c7220 */ /* 0x000fe20000410000 */
[----:B------:R-:W-:Y:S01]  /*3770*/  FMUL.FTZ R5, R172, R5 ;  /* 0x00000005ac057220 */ /* 0x000fe20000410000 */
[----:B------:R-:W1:Y:S01]  /*3780*/  MUFU.EX2 R210, R210 ;  /* 0x000000d200d27308 */ /* 0x000e620000000800 */
[----:B------:R-:W-:Y:S01]  /*3790*/  FMUL.FTZ R7, R7, R120 ;  /* 0x0000007807077220 */ /* 0x000fe20000410000 */
[----:B------:R-:W-:Y:S01]  /*37a0*/  FADD.FTZ R120, R145, -R13 ;  /* 0x8000000d91787221 */ /* 0x000fe20000010000 */
[----:B------:R-:W-:Y:S01]  /*37b0*/  FMUL.FTZ R13, R15, R12 ;  /* 0x0000000c0f0d7220 */ /* 0x000fe20000410000 */
[--C-:B------:R-:W-:Y:S01]  /*37c0*/  FADD.FTZ R148, R148, -R8.reuse ;  /* 0x8000000894947221 */ /* 0x100fe20000010000 */
[----:B------:R-:W-:Y:S01]  /*37d0*/  FADD.FTZ R143, R150, -R8 ;  /* 0x80000008968f7221 */ /* 0x000fe20000010000 */
[--C-:B------:R-:W-:Y:S01]  /*37e0*/  FADD.FTZ R149, R149, -R9.reuse ;  /* 0x8000000995957221 */ /* 0x100fe20000010000 */
[----:B------:R-:W-:Y:S01]  /*37f0*/  FADD.FTZ R12, R151, -R9 ;  /* 0x80000009970c7221 */ /* 0x000fe20000010000 */
[----:B------:R-:W4:Y:S01]  /*3800*/  MUFU.EX2 R162, R162 ;  /* 0x000000a200a27308 */ /* 0x000f220000000800 */
[----:B------:R-:W-:Y:S01]  /*3810*/  FMUL.FTZ R141, R14, R141 ;  /* 0x0000008d0e8d7220 */ /* 0x000fe20000410000 */
[----:B------:R-:W-:Y:S01]  /*3820*/  FMUL.FTZ R120, R131, R120 ;  /* 0x0000007883787220 */ /* 0x000fe20000410000 */
[----:B---3--:R-:W-:Y:S01]  /*3830*/  FMUL.FTZ R147, R132, R147 ;  /* 0x0000009384937220 */ /* 0x008fe20000410000 */
[----:B--2---:R-:W-:Y:S01]  /*3840*/  FMUL.FTZ R9, R209, R148 ;  /* 0x00000094d1097220 */ /* 0x004fe20000410000 */
[----:B------:R-:W-:-:S02]  /*3850*/  IMAD R121, R121, 0x2000, R4 ;  /* 0x0000200079797824 */ /* 0x000fc400078e0204 */
[----:B------:R-:W-:Y:S01]  /*3860*/  FMUL.FTZ R141, R176, R141 ;  /* 0x0000008db08d7220 */ /* 0x000fe20000410000 */
[----:B------:R-:W-:Y:S01]  /*3870*/  FMUL.FTZ R13, R178, R13 ;  /* 0x0000000db20d7220 */ /* 0x000fe20000410000 */
[----:B------:R-:W2:Y:S01]  /*3880*/  MUFU.EX2 R163, R163 ;  /* 0x000000a300a37308 */ /* 0x000ea20000000800 */
[----:B-1----:R-:W-:Y:S01]  /*3890*/  FMUL.FTZ R143, R210, R143 ;  /* 0x0000008fd28f7220 */ /* 0x002fe20000410000 */
[----:B------:R-:W-:Y:S01]  /*38a0*/  FMUL.FTZ R144, R177, R120 ;  /* 0x00000078b1907220 */ /* 0x000fe20000410000 */
[----:B------:R-:W-:Y:S01]  /*38b0*/  FMUL.FTZ R222, R222, R147 ;  /* 0x00000093dede7220 */ /* 0x000fe20000410000 */
[----:B------:R-:W-:Y:S01]  /*38c0*/  FMUL.FTZ R9, R180, R9 ;  /* 0x00000009b4097220 */ /* 0x000fe20000410000 */
[----:B------:R-:W-:Y:S01]  /*38d0*/  FMUL.FTZ R143, R182, R143 ;  /* 0x0000008fb68f7220 */ /* 0x000fe20000410000 */
[----:B------:R-:W-:Y:S01]  /*38e0*/  F2FP.BF16.F32.PACK_AB R150, R140, R5 ;  /* 0x000000058c96723e */ /* 0x000fe200000010ff */
[----:B------:R-:W-:Y:S01]  /*38f0*/  IMAD R5, R121, 0x2, R18 ;  /* 0x0000000279057824 */ /* 0x000fe200078e0212 */
[----:B------:R-:W-:Y:S01]  /*3900*/  F2FP.BF16.F32.PACK_AB R157, R122, R123 ;  /* 0x0000007b7a9d723e */ /* 0x000fe200000010ff */
[----:B----4-:R-:W-:Y:S01]  /*3910*/  FMUL.FTZ R8, R162, R149 ;  /* 0x00000095a2087220 */ /* 0x010fe20000410000 */
[----:B------:R-:W-:-:S02]  /*3920*/  F2FP.BF16.F32.PACK_AB R155, R136, R133 ;  /* 0x00000085889b723e */ /* 0x000fc400000010ff */
[----:B------:R-:W-:Y:S01]  /*3930*/  F2FP.BF16.F32.PACK_AB R148, R208, R137 ;  /* 0x00000089d094723e */ /* 0x000fe200000010ff */
[----:B------:R-:W-:Y:S01]  /*3940*/  FMUL.FTZ R8, R181, R8 ;  /* 0x00000008b5087220 */ /* 0x000fe20000410000 */
[----:B------:R-:W-:Y:S01]  /*3950*/  F2FP.BF16.F32.PACK_AB R149, R139, R138 ;  /* 0x0000008a8b95723e */ /* 0x000fe200000010ff */
[----:B------:R-:W-:Y:S01]  /*3960*/  STSM.16.MT88.4 [R5+0x1e800], R156 ;  /* 0x01e8009c05007844 */ /* 0x000fe20000004200 */
[----:B------:R-:W-:Y:S01]  /*3970*/  F2FP.BF16.F32.PACK_AB R151, R7, R6 ;  /* 0x000000060797723e */ /* 0x000fe200000010ff */
[----:B--2---:R-:W-:Y:S01]  /*3980*/  FMUL.FTZ R12, R163, R12 ;  /* 0x0000000ca30c7220 */ /* 0x004fe20000410000 */
[----:B------:R-:W-:Y:S01]  /*3990*/  F2FP.BF16.F32.PACK_AB R144, R144, R141 ;  /* 0x0000008d9090723e */ /* 0x000fe200000010ff */
[----:B------:R-:W-:Y:S01]  /*39a0*/  STSM.16.MT88.4 [R5+0x1f000], R152 ;  /* 0x01f0009805007844 */ /* 0x000fe20000004200 */
[----:B------:R-:W-:Y:S01]  /*39b0*/  F2FP.BF16.F32.PACK_AB R145, R222, R13 ;  /* 0x0000000dde91723e */ /* 0x000fe200000010ff */
[----:B------:R-:W-:Y:S01]  /*39c0*/  FMUL.FTZ R12, R225, R12 ;  /* 0x0000000ce10c7220 */ /* 0x000fe20000410000 */
[----:B------:R-:W-:Y:S01]  /*39d0*/  F2FP.BF16.F32.PACK_AB R146, R8, R9 ;  /* 0x000000090892723e */ /* 0x000fe200000010ff */
[----:B------:R-:W-:Y:S01]  /*39e0*/  STSM.16.MT88.4 [R5+0x1f800], R148 ;  /* 0x01f8009405007844 */ /* 0x000fe20000004200 */
[----:B------:R-:W-:-:S02]  /*39f0*/  F2FP.BF16.F32.PACK_AB R120, R223, R224 ;  /* 0x000000e0df78723e */ /* 0x000fc400000010ff */
[----:B------:R-:W-:Y:S02]  /*3a00*/  F2FP.BF16.F32.PACK_AB R147, R12, R143 ;  /* 0x0000008f0c93723e */ /* 0x000fe400000010ff */
[----:B------:R-:W-:Y:S02]  /*3a10*/  F2FP.BF16.F32.PACK_AB R121, R170, R169 ;  /* 0x000000a9aa79723e */ /* 0x000fe400000010ff */
[----:B------:R-:W-:Y:S01]  /*3a20*/  F2FP.BF16.F32.PACK_AB R122, R166, R167 ;  /* 0x000000a7a67a723e */ /* 0x000fe200000010ff */
[----:B------:R1:W-:Y:S01]  /*3a30*/  STSM.16.MT88.4 [R5+0x20000], R144 ;  /* 0x0200009005007844 */ /* 0x0003e20000004200 */
[----:B------:R-:W-:Y:S02]  /*3a40*/  F2FP.BF16.F32.PACK_AB R123, R171, R168 ;  /* 0x000000a8ab7b723e */ /* 0x000fe400000010ff */
[----:B------:R-:W-:Y:S02]  /*3a50*/  F2FP.BF16.F32.PACK_AB R166, R183, R16 ;  /* 0x00000010b7a6723e */ /* 0x000fe400000010ff */
[----:B------:R-:W-:Y:S01]  /*3a60*/  WARPGROUP.ARRIVE ;  /* 0x00000000000079c5 */ /* 0x000fe20000000000 */
[----:B------:R-:W-:-:S02]  /*3a70*/  F2FP.BF16.F32.PACK_AB R167, R22, R179 ;  /* 0x000000b316a7723e */ /* 0x000fc400000010ff */
[----:B------:R-:W-:Y:S02]  /*3a80*/  F2FP.BF16.F32.PACK_AB R126, R129, R126 ;  /* 0x0000007e817e723e */ /* 0x000fe400000010ff */
[----:B------:R-:W-:Y:S01]  /*3a90*/  F2FP.BF16.F32.PACK_AB R160, R131, R14 ;  /* 0x0000000e83a0723e */ /* 0x000fe200000010ff */
[----:B------:R-:W-:Y:S01]  /*3aa0*/  HGMMA.64x96x16.F32.BF16 R72, R120, gdesc[UR12].tnspB, R72, gsb0 ;  /* 0x4160000c78487df0 */ /* 0x000fe20008001848 */
[----:B------:R-:W-:Y:S01]  /*3ab0*/  UIADD3 UR14, UR12, 0x40, URZ ;  /* 0x000000400c0e7890 */ /* 0x000fe2000fffe03f */
[----:B------:R-:W-:Y:S01]  /*3ac0*/  F2FP.BF16.F32.PACK_AB R161, R132, R15 ;  /* 0x0000000f84a1723e */ /* 0x000fe200000010ff */
[----:B------:R-:W-:Y:S01]  /*3ad0*/  UMOV UR15, 0x80000020 ;  /* 0x80000020000f7882 */ /* 0x000fe20000000000 */
[----:B------:R-:W-:Y:S01]  /*3ae0*/  F2FP.BF16.F32.PACK_AB R162, R162, R209 ;  /* 0x000000d1a2a2723e */ /* 0x000fe200000010ff */
[----:B-1----:R-:W-:Y:S01]  /*3af0*/  IMAD R5, R23, 0x1000, R18 ;  /* 0x0000100017057824 */ /* 0x002fe200078e0212 */
[----:B------:R-:W-:Y:S01]  /*3b00*/  F2FP.BF16.F32.PACK_AB R163, R163, R210 ;  /* 0x000000d2a3a3723e */ /* 0x000fe200000010ff */
[----:B------:R-:W-:-:S02]  /*3b10*/  WARPGROUP.DEPBAR.LE gsb0, 0x0 ;  /* 0x00008000000079c5 */ /* 0x000fc40000010000 */
[----:B------:R-:W-:-:S06]  /*3b20*/  WARPGROUP.ARRIVE ;  /* 0x00000000000079c5 */ /* 0x000fcc0000000000 */
[----:B------:R-:W-:Y:S01]  /*3b30*/  HGMMA.64x96x16.F32.BF16 R72, R164, gdesc[UR12].tnspB, R72, gsb0 ;  /* 0x4160000ca4487df0 */ /* 0x000fe20008001848 */
[----:B------:R-:W-:Y:S01]  /*3b40*/  UIADD3 UR14, UR12, 0x80, URZ ;  /* 0x000000800c0e7890 */ /* 0x000fe2000fffe03f */
[----:B------:R-:W-:Y:S01]  /*3b50*/  UMOV UR15, 0x80000020 ;  /* 0x80000020000f7882 */ /* 0x000fe20000000000 */
[----:B------:R-:W-:Y:S02]  /*3b60*/  WARPGROUP.DEPBAR.LE gsb0, 0x0 ;  /* 0x00008000000079c5 */ /* 0x000fe40000010000 */
[----:B------:R-:W-:-:S06]  /*3b70*/  WARPGROUP.ARRIVE ;  /* 0x00000000000079c5 */ /* 0x000fcc0000000000 */
[----:B------:R-:W-:Y:S01]  /*3b80*/  HGMMA.64x96x16.F32.BF16 R72, R124, gdesc[UR12].tnspB, R72, gsb0 ;  /* 0x4160000c7c487df0 */ /* 0x000fe20008001848 */
[----:B------:R-:W-:-:S13]  /*3b90*/  R2UR UR14, R5 ;  /* 0x00000000050e72ca */ /* 0x000fda00000e0000 */
[----:B------:R-:W-:Y:S02]  /*3ba0*/  USHF.R.U32.HI UR15, URZ, 0x4, UR14 ;  /* 0x000000043f0f7899 */ /* 0x000fe4000801160e */
[----:B------:R-:W-:Y:S02]  /*3bb0*/  UIADD3 UR14, UR12, 0xc0, URZ ;  /* 0x000000c00c0e7890 */ /* 0x000fe4000fffe03f */
[----:B------:R-:W-:Y:S02]  /*3bc0*/  ULOP3.LUT UR13, UR15, 0x3fff, URZ, 0xc0, !UPT ;  /* 0x00003fff0f0d7892 */ /* 0x000fe4000f8ec03f */
[----:B------:R-:W-:Y:S01]  /*3bd0*/  ULEA UR12, UR6, UR16, 0xa ;  /* 0x00000010060c7291 */ /* 0x000fe2000f8e503f */
[----:B------:R-:W-:Y:S01]  /*3be0*/  UMOV UR15, 0x80000020 ;  /* 0x80000020000f7882 */ /* 0x000fe20000000000 */
[----:B------:R-:W-:-:S03]  /*3bf0*/  UIADD3 UR21, UR13, 0x200, URZ ;  /* 0x000002000d157890 */ /* 0x000fc6000fffe03f */
[----:B------:R-:W-:Y:S02]  /*3c00*/  UMOV UR18, UR13 ;  /* 0x0000000d00127c82 */ /* 0x000fe40008000000 */
[----:B------:R-:W-:Y:S01]  /*3c10*/  UMOV UR16, UR12 ;  /* 0x0000000c00107c82 */ /* 0x000fe20008000000 */
[----:B------:R-:W-:Y:S02]  /*3c20*/  WARPGROUP.DEPBAR.LE gsb0, 0x0 ;  /* 0x00008000000079c5 */ /* 0x000fe40000010000 */
[----:B------:R-:W-:-:S06]  /*3c30*/  WARPGROUP.ARRIVE ;  /* 0x00000000000079c5 */ /* 0x000fcc0000000000 */
[----:B------:R-:W-:Y:S01]  /*3c40*/  HGMMA.64x96x16.F32.BF16 R72, R160, gdesc[UR12].tnspB, R72, gsb0 ;  /* 0x4160000ca0487df0 */ /* 0x000fe20008001848 */
[----:B------:R-:W-:Y:S02]  /*3c50*/  UIADD3 UR14, UR13, 0x400, URZ ;  /* 0x000004000d0e7890 */ /* 0x000fe4000fffe03f */
[----:B------:R-:W-:Y:S01]  /*3c60*/  UIADD3 UR15, UR13, 0x420, URZ ;  /* 0x000004200d0f7890 */ /* 0x000fe2000fffe03f */
        /* <DEDUP_REMOVED lines=132> */
[----:B------:R-:W-:Y:S01]  /*44b0*/  UMOV UR15, 0xc0000010 ;  /* 0xc0000010000f7882 */ /* 0x000fe20000000000 */
[----:B------:R-:W-:Y:S02]  /*44c0*/  WARPGROUP.DEPBAR.LE gsb0, 0x0 ;  /* 0x00008000000079c5 */ /* 0x000fe40000010000 */
[----:B------:R-:W-:-:S06]  /*44d0*/  WARPGROUP.ARRIVE ;  /* 0x00000000000079c5 */ /* 0x000fcc0000000000 */
[----:B------:R-:W-:Y:S01]  /*44e0*/  HGMMA.64x16x16.F32.BF16 R120, gdesc[UR16].tnspB, R120, gsb0 ;  /* 0x40200000107879f0 */ /* 0x000fe20008001878 */
[----:B------:R-:W-:Y:S02]  /*44f0*/  UIADD3 UR16, UR13, 0x2e0, URZ ;  /* 0x000002e00d107890 */ /* 0x000fe4000fffe03f */
[----:B------:R-:W-:-:S03]  /*4500*/  UIADD3 UR17, UR13, 0x4e0, URZ ;  /* 0x000004e00d117890 */ /* 0x000fc6000fffe03f */
        /* <DEDUP_REMOVED lines=17> */
.L_x_502:
[----:B------:R-:W-:Y:S01]  /*4620*/  UIADD3 UR12, UR10, 0x26840, URZ ;  /* 0x000268400a0c7890 */ /* 0x000fe2000fffe03f */
[C---:B------:R-:W-:Y:S01]  /*4630*/  VIADD R6, R2.reuse, 0x9 ;  /* 0x0000000902067836 */ /* 0x040fe20000000000 */
[----:B------:R-:W-:Y:S01]  /*4640*/  ULOP3.LUT UR14, UR11, 0x1000000, URZ, 0xfc, !UPT ;  /* 0x010000000b0e7892 */ /* 0x000fe2000f8efc3f */
[----:B------:R-:W-:Y:S01]  /*4650*/  VIADD R5, R2, 0xc ;  /* 0x0000000c02057836 */ /* 0x000fe20000000000 */
[----:B------:R-:W-:Y:S02]  /*4660*/  UPRMT UR12, URZ, 0x654, UR12 ;  /* 0x000006543f0c7896 */ /* 0x000fe4000800000c */
[----:B------:R-:W-:Y:S01]  /*4670*/  UIMAD UR14, UR6, 0x300, UR14 ;  /* 0x00000300060e78a4 */ /* 0x000fe2000f8e020e */
[----:B------:R-:W-:Y:S01]  /*4680*/  UMOV UR15, 0x80000020 ;  /* 0x80000020000f7882 */ /* 0x000fe20000000000 */
[----:B------:R-:W-:-:S05]  /*4690*/  UMOV UR19, 0x80000020 ;  /* 0x8000002000137882 */ /* 0x000fca0000000000 */
[----:B------:R-:W-:Y:S01]  /*46a0*/  SYNCS.ARRIVE.TRANS64.RED.A1T0 RZ, [UR12], RZ ;  /* 0x000000ffffff79a7 */ /* 0x000fe2000810040c */
[----:B------:R-:W-:Y:S01]  /*46b0*/  WARPGROUP.ARRIVE ;  /* 0x00000000000079c5 */ /* 0x000fe20000000000 */
[----:B------:R-:W-:-:S09]  /*46c0*/  UIADD3 UR12, UR14, 0x40, URZ ;  /* 0x000000400e0c7890 */ /* 0x000fd2000fffe03f */
[----:B------:R-:W-:Y:S01]  /*46d0*/  HGMMA.64x96x16.F32.BF16 R24, R156, gdesc[UR12].tnspB, R24, gsb0 ;  /* 0x4160000c9c187df0 */ /* 0x000fe20008001818 */
[----:B------:R-:W-:Y:S01]  /*46e0*/  UMOV UR15, 0x80000020 ;  /* 0x80000020000f7882 */ /* 0x000fe20000000000 */
        /* <DEDUP_REMOVED lines=31> */
.L_x_503:
        /* <DEDUP_REMOVED lines=12> */
[----:B------:R-:W-:Y:S01]  /*49a0*/  ULDC UR4, c[0x0][0x740] ;  /* 0x0001d00000047ab9 */ /* 0x000fe20000000800 */
[----:B------:R-:W-:Y:S01]  /*49b0*/  PLOP3.LUT P0, PT, PT, PT, PT, 0x8, 0x0 ;  /* 0x000000000000781c */ /* 0x000fe20003f0e170 */
[----:B-1----:R-:W-:Y:S01]  /*49c0*/  FMUL.FTZ R0, R24, UR4 ;  /* 0x0000000418007c20 */ /* 0x002fe20008410000 */
        /* <DEDUP_REMOVED lines=46> */
[----:B------:R-:W-:-:S07]  /*4cb0*/  FMUL.FTZ R71, R71, UR4 ;  /* 0x0000000447477c20 */ /* 0x000fce0008410000 */
.L_x_485:
[----:B------:R-:W-:Y:S05]  /*4cc0*/  @P0 BRA `(.L_x_505) ;  /* 0x00000010006c0947 */ /* 0x000fea0003800000 */
[----:B------:R-:W2:Y:S01]  /*4cd0*/  S2R R2, SR_TID.X ;  /* 0x0000000000027919 */ /* 0x000ea20000002100 */
[----:B------:R-:W3:Y:S01]  /*4ce0*/  S2UR UR5, SR_CgaCtaId ;  /* 0x00000000000579c3 */ /* 0x000ee20000008800 */
[----:B------:R-:W-:Y:S01]  /*4cf0*/  UMOV UR4, 0x400 ;  /* 0x0000040000047882 */ /* 0x000fe20000000000 */
[----:B------:R-:W-:-:S06]  /*4d00*/  F2FP.BF16.F32.PACK_AB R72, R73, R72 ;  /* 0x000000484948723e */ /* 0x000fcc00000010ff */
[----:B------:R-:W-:Y:S01]  /*4d10*/  BAR.SYNC.DEFER_BLOCKING 0x1, 0x100 ;  /* 0x0044000000007b1d */ /* 0x000fe20000010000 */
        /* <DEDUP_REMOVED lines=8> */
[----:B------:R-:W-:Y:S02]  /*4da0*/  F2FP.BF16.F32.PACK_AB R89, R91, R90 ;  /* 0x0000005a5b59723e */ /* 0x000fe400000010ff */
[----:B------:R-:W-:Y:S01]  /*4db0*/  F2FP.BF16.F32.PACK_AB R96, R97, R96 ;  /* 0x000000606160723e */ /* 0x000fe200000010ff */
[----:B---3--:R-:W-:Y:S01]  /*4dc0*/  ULEA UR6, UR5, UR4, 0x18 ;  /* 0x0000000405067291 */ /* 0x008fe2000f8ec03f */
[----:B------:R-:W-:Y:S02]  /*4dd0*/  F2FP.BF16.F32.PACK_AB R90, R93, R92 ;  /* 0x0000005c5d5a723e */ /* 0x000fe400000010ff */
[----:B------:R-:W-:Y:S01]  /*4de0*/  F2FP.BF16.F32.PACK_AB R91, R95, R94 ;  /* 0x0000005e5f5b723e */ /* 0x000fe200000010ff */
[----:B------:R-:W-:Y:S01]  /*4df0*/  ULDC.64 UR4, c[0x0][0x870] ;  /* 0x00021c0000047ab9 */ /* 0x000fe20000000a00 */
[----:B------:R-:W-:Y:S01]  /*4e00*/  F2FP.BF16.F32.PACK_AB R97, R99, R98 ;  /* 0x000000626361723e */ /* 0x000fe200000010ff */
[----:B------:R-:W-:Y:S01]  /*4e10*/  UISETP.NE.U32.AND UP0, UPT, UR4, URZ, UPT ;  /* 0x0000003f0400728c */ /* 0x000fe2000bf05070 */
[----:B--2---:R-:W-:Y:S01]  /*4e20*/  VIADD R10, R2, 0xffffff80 ;  /* 0xffffff80020a7836 */ /* 0x004fe20000000000 */
[----:B------:R-:W-:-:S02]  /*4e30*/  F2FP.BF16.F32.PACK_AB R104, R105, R104 ;  /* 0x000000686968723e */ /* 0x000fc400000010ff */
[----:B------:R-:W-:Y:S01]  /*4e40*/  F2FP.BF16.F32.PACK_AB R98, R101, R100 ;  /* 0x000000646562723e */ /* 0x000fe200000010ff */
[----:B------:R-:W-:Y:S01]  /*4e50*/  UISETP.NE.AND.EX UP0, UPT, UR5, URZ, UPT, UP0 ;  /* 0x0000003f0500728c */ /* 0x000fe2000bf05300 */
[----:B------:R-:W-:Y:S02]  /*4e60*/  SHF.R.S32.HI R11, RZ, 0x1f, R10 ;  /* 0x0000001fff0b7819 */ /* 0x000fe4000001140a */
[----:B------:R-:W-:Y:S01]  /*4e70*/  F2FP.BF16.F32.PACK_AB R99, R103, R102 ;  /* 0x000000666763723e */ /* 0x000fe200000010ff */
[----:B------:R-:W-:Y:S01]  /*4e80*/  ULDC.64 UR4, c[0x0][0x870] ;  /* 0x00021c0000047ab9 */ /* 0x000fe20000000a00 */
[CC--:B------:R-:W-:Y:S01]  /*4e90*/  LEA.HI R2, R11.reuse, R10.reuse, RZ, 0x4 ;  /* 0x0000000a0b027211 */ /* 0x0c0fe200078f20ff */
[----:B------:R-:W-:Y:S01]  /*4ea0*/  UIMAD.WIDE UR4, UR36, 0x4, UR4 ;  /* 0x00000004240478a5 */ /* 0x000fe2000f8e0204 */
[----:B------:R-:W-:Y:S02]  /*4eb0*/  LEA.HI R7, R11, R10, RZ, 0x5 ;  /* 0x0000000a0b077211 */ /* 0x000fe400078f28ff */
[----:B------:R-:W-:-:S02]  /*4ec0*/  LOP3.LUT R3, R2, 0xfffffff0, RZ, 0xc0, !PT ;  /* 0xfffffff002037812 */ /* 0x000fc400078ec0ff */
[----:B------:R-:W-:Y:S02]  /*4ed0*/  SHF.R.U32.HI R2, RZ, 0x1, R2 ;  /* 0x00000001ff027819 */ /* 0x000fe40000011602 */
[----:B------:R-:W-:Y:S01]  /*4ee0*/  SHF.R.S32.HI R13, RZ, 0x5, R7 ;  /* 0x00000005ff0d7819 */ /* 0x000fe20000011407 */
[----:B------:R-:W-:Y:S01]  /*4ef0*/  IMAD.IADD R3, R10, 0x1, -R3 ;  /* 0x000000010a037824 */ /* 0x000fe200078e0a03 */
[----:B------:R-:W-:Y:S02]  /*4f00*/  F2FP.BF16.F32.PACK_AB R105, R107, R106 ;  /* 0x0000006a6b69723e */ /* 0x000fe400000010ff */
[----:B------:R-:W-:Y:S02]  /*4f10*/  F2FP.BF16.F32.PACK_AB R112, R113, R112 ;  /* 0x000000707170723e */ /* 0x000fe400000010ff */
[----:B-1----:R-:W-:Y:S02]  /*4f20*/  LEA.HI R4, R3, R3, RZ, 0x1 ;  /* 0x0000000303047211 */ /* 0x002fe400078f08ff */
[----:B------:R-:W-:-:S02]  /*4f30*/  SHF.R.S32.HI R8, RZ, 0x1f, R3 ;  /* 0x0000001fff087819 */ /* 0x000fc40000011403 */
[--C-:B------:R-:W-:Y:S02]  /*4f40*/  SHF.R.S32.HI R5, RZ, 0x1, R4.reuse ;  /* 0x00000001ff057819 */ /* 0x100fe40000011404 */
[----:B------:R-:W-:Y:S02]  /*4f50*/  SHF.R.S32.HI R6, RZ, 0x1f, R4 ;  /* 0x0000001fff067819 */ /* 0x000fe40000011404 */
[----:B------:R-:W-:Y:S02]  /*4f60*/  LEA.HI R8, R8, R3, RZ, 0x3 ;  /* 0x0000000308087211 */ /* 0x000fe400078f18ff */
[----:B------:R-:W-:Y:S02]  /*4f70*/  LEA.HI R6, R6, R5, RZ, 0x2 ;  /* 0x0000000506067211 */ /* 0x000fe400078f10ff */
[----:B------:R-:W-:Y:S01]  /*4f80*/  LOP3.LUT R4, R4, 0x3fffffe, RZ, 0xc0, !PT ;  /* 0x03fffffe04047812 */ /* 0x000fe200078ec0ff */
[----:B------:R-:W-:Y:S01]  /*4f90*/  IMAD.SHL.U32 R8, R8, 0x20, RZ ;  /* 0x0000002008087824 */ /* 0x000fe200078e00ff */
[----:B------:R-:W-:-:S02]  /*4fa0*/  LOP3.LUT R6, R6, 0xfffffffc, RZ, 0xc0, !PT ;  /* 0xfffffffc06067812 */ /* 0x000fc400078ec0ff */
[----:B------:R-:W-:Y:S01]  /*4fb0*/  F2FP.BF16.F32.PACK_AB R106, R109, R108 ;  /* 0x0000006c6d6a723e */ /* 0x000fe200000010ff */
[----:B------:R-:W-:Y:S01]  /*4fc0*/  IMAD.IADD R4, R3, 0x1, -R4 ;  /* 0x0000000103047824 */ /* 0x000fe200078e0a04 */
[----:B------:R-:W-:Y:S01]  /*4fd0*/  LOP3.LUT R8, R8, 0x7fffff00, RZ, 0xc0, !PT ;  /* 0x7fffff0008087812 */ /* 0x000fe200078ec0ff */
[----:B------:R-:W-:Y:S01]  /*4fe0*/  IMAD.IADD R6, R5, 0x1, -R6 ;  /* 0x0000000105067824 */ /* 0x000fe200078e0a06 */
[----:B------:R-:W-:Y:S02]  /*4ff0*/  F2FP.BF16.F32.PACK_AB R107, R111, R110 ;  /* 0x0000006e6f6b723e */ /* 0x000fe400000010ff */
[----:B------:R-:W-:Y:S01]  /*5000*/  F2FP.BF16.F32.PACK_AB R113, R115, R114 ;  /* 0x000000727371723e */ /* 0x000fe200000010ff */
[C---:B------:R-:W-:Y:S01]  /*5010*/  IMAD.SHL.U32 R5, R6.reuse, 0x40, RZ ;  /* 0x0000004006057824 */ /* 0x040fe200078e00ff */
[----:B------:R-:W-:Y:S01]  /*5020*/  LOP3.LUT P0, RZ, R6, 0x2, RZ, 0xc0, !PT ;  /* 0x0000000206ff7812 */ /* 0x000fe2000780c0ff */
[----:B------:R-:W-:Y:S01]  /*5030*/  IMAD R3, R13, 0x200, R8 ;  /* 0x000002000d037824 */ /* 0x000fe200078e0208 */
[----:B------:R-:W-:-:S02]  /*5040*/  F2FP.BF16.F32.PACK_AB R114, R117, R116 ;  /* 0x000000747572723e */ /* 0x000fc400000010ff */
[----:B------:R-:W-:Y:S01]  /*5050*/  LOP3.LUT R5, R5, 0xc0, RZ, 0xc0, !PT ;  /* 0x000000c005057812 */ /* 0x000fe200078ec0ff */
[----:B------:R-:W-:Y:S01]  /*5060*/  IMAD R3, R4, 0x20, R3 ;  /* 0x0000002004037824 */ /* 0x000fe200078e0203 */
[----:B------:R-:W-:Y:S02]  /*5070*/  F2FP.BF16.F32.PACK_AB R115, R119, R118 ;  /* 0x000000767773723e */ /* 0x000fe400000010ff */
[----:B------:R-:W-:Y:S02]  /*5080*/  LOP3.LUT R2, R5, 0x8, R2, 0xf8, !PT ;  /* 0x0000000805027812 */ /* 0x000fe400078ef802 */
[----:B------:R-:W-:Y:S02]  /*5090*/  SHF.R.U32.HI R5, RZ, 0x3, R5 ;  /* 0x00000003ff057819 */ /* 0x000fe40000011605 */
[----:B------:R-:W-:Y:S02]  /*50a0*/  F2FP.BF16.F32.PACK_AB R32, R33, R32 ;  /* 0x000000202120723e */ /* 0x000fe400000010ff */
[----:B------:R-:W-:-:S02]  /*50b0*/  LOP3.LUT R2, R2, R5, RZ, 0x3c, !PT ;  /* 0x0000000502027212 */ /* 0x000fc400078e3cff */
[----:B------:R-:W-:Y:S02]  /*50c0*/  F2FP.BF16.F32.PACK_AB R4, R25, R0 ;  /* 0x000000001904723e */ /* 0x000fe400000010ff */
[----:B------:R-:W-:Y:S01]  /*50d0*/  F2FP.BF16.F32.PACK_AB R5, R27, R26 ;  /* 0x0000001a1b05723e */ /* 0x000fe200000010ff */
[----:B------:R-:W-:Y:S01]  /*50e0*/  IMAD.IADD R2, R3, 0x1, R2 ;  /* 0x0000000103027824 */ /* 0x000fe200078e0202 */
[----:B------:R-:W-:Y:S01]  /*50f0*/  F2FP.BF16.F32.PACK_AB R6, R29, R28 ;  /* 0x0000001c1d06723e */ /* 0x000fe200000010ff */
[----:B------:R-:W-:Y:S01]  /*5100*/  IMAD.MOV.U32 R3, RZ, RZ, 0x20 ;  /* 0x00000020ff037424 */ /* 0x000fe200078e00ff */
[----:B------:R-:W-:Y:S02]  /*5110*/  F2FP.BF16.F32.PACK_AB R7, R31, R30 ;  /* 0x0000001e1f07723e */ /* 0x000fe400000010ff */
[----:B------:R-:W-:Y:S01]  /*5120*/  LEA R8, R2, UR6, 0x1 ;  /* 0x0000000602087c11 */ /* 0x000fe2000f8e08ff */
[----:B------:R-:W-:Y:S01]  /*5130*/  IMAD.U32 R2, RZ, RZ, UR4 ;  /* 0x00000004ff027e24 */ /* 0x000fe2000f8e00ff */
[----:B------:R-:W-:-:S02]  /*5140*/  SEL R3, R3, 0xffffffe0, !P0 ;  /* 0xffffffe003037807 */ /* 0x000fc40004000000 */
[----:B------:R-:W-:Y:S01]  /*5150*/  F2FP.BF16.F32.PACK_AB R33, R35, R34 ;  /* 0x000000222321723e */ /* 0x000fe200000010ff */
[----:B------:R-:W-:Y:S01]  /*5160*/  STSM.16.M88.4 [R8+0x6000], R72 ;  /* 0x0060004808007844 */ /* 0x000fe20000000200 */
[----:B------:R-:W-:Y:S01]  /*5170*/  IADD3 R9, R3, 0x6000, R8 ;  /* 0x0000600003097810 */ /* 0x000fe20007ffe008 */
[----:B------:R-:W-:Y:S01]  /*5180*/  IMAD.U32 R3, RZ, RZ, UR5 ;  /* 0x00000005ff037e24 */ /* 0x000fe2000f8e00ff */
[----:B------:R-:W-:Y:S01]  /*5190*/  F2FP.BF16.F32.PACK_AB R40, R41, R40 ;  /* 0x000000282928723e */ /* 0x000fe200000010ff */
[----:B------:R-:W-:Y:S01]  /*51a0*/  ULDC.64 UR4, c[0x0][0x878] ;  /* 0x00021e0000047ab9 */ /* 0x000fe20000000a00 */
[----:B------:R-:W-:Y:S01]  /*51b0*/  F2FP.BF16.F32.PACK_AB R34, R37, R36 ;  /* 0x000000242522723e */ /* 0x000fe200000010ff */
[----:B------:R-:W-:Y:S01]  /*51c0*/  STSM.16.M88.4 [R9], R80 ;  /* 0x0000005009007844 */ /* 0x000fe20000000200 */
[----:B------:R-:W-:Y:S02]  /*51d0*/  F2FP.BF16.F32.PACK_AB R35, R39, R38 ;  /* 0x000000262723723e */ /* 0x000fe400000010ff */
[----:B------:R-:W-:Y:S01]  /*51e0*/  F2FP.BF16.F32.PACK_AB R41, R43, R42 ;  /* 0x0000002a2b29723e */ /* 0x000fe200000010ff */
[----:B------:R-:W-:Y:S01]  /*51f0*/  STSM.16.M88.4 [R8+0x8000], R88 ;  /* 0x0080005808007844 */ /* 0x000fe20000000200 */
[----:B------:R-:W-:-:S02]  /*5200*/  F2FP.BF16.F32.PACK_AB R48, R49, R48 ;  /* 0x000000303130723e */ /* 0x000fc400000010ff */
[----:B------:R-:W-:Y:S01]  /*5210*/  F2FP.BF16.F32.PACK_AB R42, R45, R44 ;  /* 0x0000002c2d2a723e */ /* 0x000fe200000010ff */
[----:B------:R-:W-:Y:S01]  /*5220*/  STSM.16.M88.4 [R9+0x2000], R96 ;  /* 0x0020006009007844 */ /* 0x000fe20000000200 */
[----:B------:R-:W-:Y:S02]  /*5230*/  F2FP.BF16.F32.PACK_AB R43, R47, R46 ;  /* 0x0000002e2f2b723e */ /* 0x000fe400000010ff */
[----:B------:R-:W-:Y:S01]  /*5240*/  F2FP.BF16.F32.PACK_AB R49, R51, R50 ;  /* 0x000000323331723e */ /* 0x000fe200000010ff */
[----:B------:R-:W-:Y:S01]  /*5250*/  STSM.16.M88.4 [R8+0xa000], R104 ;  /* 0x00a0006808007844 */ /* 0x000fe20000000200 */
[----:B------:R-:W-:Y:S02]  /*5260*/  F2FP.BF16.F32.PACK_AB R56, R57, R56 ;  /* 0x000000383938723e */ /* 0x000fe400000010ff */
[----:B------:R-:W-:Y:S01]  /*5270*/  F2FP.BF16.F32.PACK_AB R50, R53, R52 ;  /* 0x000000343532723e */ /* 0x000fe200000010ff */
[----:B------:R-:W-:Y:S01]  /*5280*/  STSM.16.M88.4 [R9+0x4000], R112 ;  /* 0x0040007009007844 */ /* 0x000fe20000000200 */
[----:B------:R-:W-:-:S02]  /*5290*/  F2FP.BF16.F32.PACK_AB R51, R55, R54 ;  /* 0x000000363733723e */ /* 0x000fc400000010ff */
[----:B------:R-:W-:Y:S01]  /*52a0*/  F2FP.BF16.F32.PACK_AB R57, R59, R58 ;  /* 0x0000003a3b39723e */ /* 0x000fe200000010ff */
[----:B------:R1:W-:Y:S01]  /*52b0*/  STSM.16.M88.4 [R8], R4 ;  /* 0x0000000408007844 */ /* 0x0003e20000000200 */
[----:B------:R-:W-:Y:S02]  /*52c0*/  F2FP.BF16.F32.PACK_AB R64, R65, R64 ;  /* 0x000000404140723e */ /* 0x000fe400000010ff */
[----:B------:R-:W-:Y:S01]  /*52d0*/  F2FP.BF16.F32.PACK_AB R58, R61, R60 ;  /* 0x0000003c3d3a723e */ /* 0x000fe200000010ff */
[----:B------:R-:W-:Y:S01]  /*52e0*/  STSM.16.M88.4 [R9+-0x6000], R32 ;  /* 0xffa0002009007844 */ /* 0x000fe20000000200 */
[----:B------:R-:W-:Y:S02]  /*52f0*/  F2FP.BF16.F32.PACK_AB R59, R63, R62 ;  /* 0x0000003e3f3b723e */ /* 0x000fe400000010ff */
[----:B------:R-:W-:Y:S01]  /*5300*/  F2FP.BF16.F32.PACK_AB R65, R67, R66 ;  /* 0x000000424341723e */ /* 0x000fe200000010ff */
[----:B------:R2:W-:Y:S01]  /*5310*/  STSM.16.M88.4 [R8+0x2000], R40 ;  /* 0x0020002808007844 */ /* 0x0005e20000000200 */
[----:B------:R-:W-:-:S02]  /*5320*/  F2FP.BF16.F32.PACK_AB R66, R69, R68 ;  /* 0x000000444542723e */ /* 0x000fc400000010ff */
[----:B------:R-:W-:Y:S01]  /*5330*/  F2FP.BF16.F32.PACK_AB R67, R71, R70 ;  /* 0x000000464743723e */ /* 0x000fe200000010ff */
[----:B------:R-:W-:Y:S01]  /*5340*/  STSM.16.M88.4 [R9+-0x4000], R48 ;  /* 0xffc0003009007844 */ /* 0x000fe20000000200 */
[----:B------:R-:W-:-:S03]  /*5350*/  PLOP3.LUT P0, PT, PT, PT, UP0, 0x80, 0x0 ;  /* 0x000000000000781c */ /* 0x000fc60003f0f008 */
[----:B------:R3:W-:Y:S04]  /*5360*/  STSM.16.M88.4 [R8+0x4000], R56 ;  /* 0x0040003808007844 */ /* 0x0007e80000000200 */
[----:B------:R4:W-:Y:S01]  /*5370*/  STSM.16.M88.4 [R9+-0x2000], R64 ;  /* 0xffe0004009007844 */ /* 0x0009e20000000200 */
[----:B------:R-:W-:Y:S01]  /*5380*/  BAR.SYNC.DEFER_BLOCKING 0x1, 0x100 ;  /* 0x0044000000007b1d */ /* 0x000fe20000010000 */
[----:B------:R-:W-:Y:S01]  /*5390*/  UISETP.NE.U32.AND UP1, UPT, UR4, URZ, UPT ;  /* 0x0000003f0400728c */ /* 0x000fe2000bf25070 */
[----:B-1----:R-:W-:-:S04]  /*53a0*/  LEA.HI R6, R11, R10, RZ, 0x2 ;  /* 0x0000000a0b067211 */ /* 0x002fc800078f10ff */
[----:B------:R-:W-:Y:S02]  /*53b0*/  ULDC UR7, c[0x0][0x808] ;  /* 0x0002020000077ab9 */ /* 0x000fe40000000800 */
[----:B--2---:R-:W1:Y:S01]  /*53c0*/  LDC.64 R40, c[0x0][0x850] ;  /* 0x00021400ff287b82 */ /* 0x004e620000000a00 */
[----:B------:R-:W2:Y:S01]  /*53d0*/  @P0 LDG.E R12, desc[UR46][R2.64] ;  /* 0x0000002e020c0981 */ /* 0x000ea2000c1e1900 */
[----:B------:R-:W-:Y:S01]  /*53e0*/  UISETP.NE.AND.EX UP1, UPT, UR5, URZ, UPT, UP1 ;  /* 0x0000003f0500728c */ /* 0x000fe2000bf25310 */
[----:B------:R-:W-:Y:S01]  /*53f0*/  IMAD.U32 R0, RZ, RZ, UR7 ;  /* 0x00000007ff007e24 */ /* 0x000fe2000f8e00ff */
[----:B---3--:R-:W-:-:S04]  /*5400*/  LEA.HI R8, R11, R10, RZ, 0x3 ;  /* 0x0000000a0b087211 */ /* 0x008fc800078f18ff */
[----:B------:R-:W-:-:S05]  /*5410*/  PLOP3.LUT P1, PT, PT, PT, UP1, 0x80, 0x0 ;  /* 0x000000000000781c */ /* 0x000fca0003f2f018 */
[----:B------:R-:W-:Y:S02]  /*5420*/  @UP1 ULDC.64 UR4, c[0x0][0x878] ;  /* 0x00021e0000041ab9 */ /* 0x000fe40000000a00 */
[----:B------:R-:W-:Y:S01]  /*5430*/  @UP1 UIMAD.WIDE UR4, UR36, 0x4, UR4 ;  /* 0x00000004240418a5 */ /* 0x000fe2000f8e0204 */
[----:B------:R-:W-:Y:S01]  /*5440*/  LOP3.LUT R7, R6, 0x1ffffffc, RZ, 0xc0, !PT ;  /* 0x1ffffffc06077812 */ /* 0x000fe200078ec0ff */
[----:B------:R-:W3:Y:S01]  /*5450*/  S2R R59, SR_CTAID.X ;  /* 0x00000000003b7919 */ /* 0x000ee20000002500 */
[----:B------:R-:W-:Y:S01]  /*5460*/  SHF.R.S32.HI R43, RZ, 0x2, R6 ;  /* 0x00000002ff2b7819 */ /* 0x000fe20000011406 */
[----:B------:R-:W-:Y:S02]  /*5470*/  IMAD.SHL.U32 R8, R8, 0x8, RZ ;  /* 0x0000000808087824 */ /* 0x000fe400078e00ff */
[----:B------:R-:W-:Y:S02]  /*5480*/  IMAD.U32 R4, RZ, RZ, UR4 ;  /* 0x00000004ff047e24 */ /* 0x000fe4000f8e00ff */
[----:B------:R-:W-:Y:S01]  /*5490*/  IMAD.U32 R5, RZ, RZ, UR5 ;  /* 0x00000005ff057e24 */ /* 0x000fe2000f8e00ff */
[----:B------:R-:W-:Y:S01]  /*54a0*/  LEA.HI R6, R6, R43, RZ, 0x1 ;  /* 0x0000002b06067211 */ /* 0x000fe200078f08ff */
[----:B------:R-:W-:-:S03]  /*54b0*/  IMAD.IADD R7, R10, 0x1, -R7 ;  /* 0x000000010a077824 */ /* 0x000fc600078e0a07 */
[----:B------:R4:W5:Y:S01]  /*54c0*/  @P1 LDG.E R0, desc[UR46][R4.64] ;  /* 0x0000002e04001981 */ /* 0x000962000c1e1900 */
[----:B------:R-:W-:Y:S01]  /*54d0*/  IMAD.SHL.U32 R52, R7, 0x8, RZ ;  /* 0x0000000807347824 */ /* 0x000fe200078e00ff */
[----:B------:R-:W-:Y:S01]  /*54e0*/  LOP3.LUT R6, R6, 0x3fffffe, RZ, 0xc0, !PT ;  /* 0x03fffffe06067812 */ /* 0x000fe200078ec0ff */
[----:B------:R-:W-:Y:S01]  /*54f0*/  UMOV UR4, URZ ;  /* 0x0000003f00047c82 */ /* 0x000fe20008000000 */
[----:B------:R-:W-:Y:S01]  /*5500*/  UMOV UR5, URZ ;  /* 0x0000003f00057c82 */ /* 0x000fe20008000000 */
[----:B------:R-:W1:Y:S02]  /*5510*/  S2UR UR10, SR_CTAID.Y ;  /* 0x00000000000a79c3 */ /* 0x000e640000002600 */
[----:B------:R-:W-:Y:S01]  /*5520*/  IMAD.IADD R6, R43, 0x1, -R6 ;  /* 0x000000012b067824 */ /* 0x000fe200078e0a06 */
[----:B----4-:R-:W-:-:S04]  /*5530*/  LOP3.LUT R5, R8, 0xc0, RZ, 0xc0, !PT ;  /* 0x000000c008057812 */ /* 0x010fc800078ec0ff */
[----:B------:R-:W-:Y:S02]  /*5540*/  SHF.R.U32.HI R4, RZ, 0x3, R5 ;  /* 0x00000003ff047819 */ /* 0x000fe40000011605 */
[----:B------:R-:W-:-:S04]  /*5550*/  LOP3.LUT R5, R5, 0x18, R52, 0xf8, !PT ;  /* 0x0000001805057812 */ /* 0x000fc800078ef834 */
[----:B------:R-:W-:Y:S01]  /*5560*/  LOP3.LUT R4, R5, R4, RZ, 0x3c, !PT ;  /* 0x0000000405047212 */ /* 0x000fe200078e3cff */
[----:B------:R-:W-:-:S04]  /*5570*/  IMAD R5, R13, 0x8, R6 ;  /* 0x000000080d057824 */ /* 0x000fc800078e0206 */
[----:B------:R-:W-:Y:S01]  /*5580*/  IMAD.U32 R4, R5, 0x20, R4 ;  /* 0x0000002005047824 */ /* 0x000fe200078e0004 */
[----:B--2---:R-:W-:-:S13]  /*5590*/  @P0 R2UR UR7, R12 ;  /* 0x000000000c0702ca */ /* 0x004fda00000e0000 */
[----:B------:R-:W-:Y:S02]  /*55a0*/  @UP0 USHF.R.S32.HI UR8, URZ, 0x1f, UR7 ;  /* 0x0000001f3f080899 */ /* 0x000fe40008011407 */
[----:B------:R-:W-:-:S05]  /*55b0*/  @UP0 UMOV UR4, UR7 ;  /* 0x0000000700040c82 */ /* 0x000fca0008000000 */
[----:B------:R-:W-:Y:S01]  /*55c0*/  @UP0 UMOV UR5, UR8 ;  /* 0x0000000800050c82 */ /* 0x000fe20008000000 */
[----:B-1-3--:R-:W-:Y:S05]  /*55d0*/  @P1 BRA `(.L_x_506) ;  /* 0x0000000000101947 */ /* 0x00afea0003800000 */
[----:B------:R-:W-:Y:S05]  /*55e0*/  @!P0 BRA `(.L_x_506) ;  /* 0x00000000000c8947 */ /* 0x000fea0003800000 */
[----:B------:R-:W2:Y:S04]  /*55f0*/  LDG.E R5, desc[UR46][R2.64] ;  /* 0x0000002e02057981 */ /* 0x000ea8000c1e1900 */
[----:B-----5:R-:W2:Y:S02]  /*5600*/  LDG.E R0, desc[UR46][R2.64+0x4] ;  /* 0x0000042e02007981 */ /* 0x020ea4000c1e1900 */
[----:B--2---:R-:W-:-:S07]  /*5610*/  IMAD.IADD R0, R0, 0x1, -R5 ;  /* 0x0000000100007824 */ /* 0x004fce00078e0a05 */
.L_x_506:
[----:B------:R-:W-:Y:S01]  /*5620*/  LEA R54, R4, UR6, 0x1 ;  /* 0x0000000604367c11 */ /* 0x000fe2000f8e08ff */
[----:B------:R-:W-:Y:S01]  /*5630*/  USHF.R.S32.HI UR7, URZ, 0x1f, UR10 ;  /* 0x0000001f3f077899 */ /* 0x000fe2000801140a */
[----:B------:R-:W1:Y:S01]  /*5640*/  LDC.64 R64, c[0x0][0x820] ;  /* 0x00020800ff407b82 */ /* 0x000e620000000a00 */
[----:B-----5:R-:W-:Y:S01]  /*5650*/  IMAD R0, R59, -0x80, R0 ;  /* 0xffffff803b007824 */ /* 0x020fe200078e0200 */
[----:B------:R-:W-:Y:S01]  /*5660*/  USHF.R.S32.HI UR6, URZ, 0x1f, UR36 ;  /* 0x0000001f3f067899 */ /* 0x000fe20008011424 */
[----:B------:R2:W3:Y:S01]  /*5670*/  LDS.128 R28, [R54+0x7000] ;  /* 0x00700000361c7984 */ /* 0x0004e20000000c00 */
[----:B------:R-:W-:Y:S01]  /*5680*/  SHF.R.S32.HI R53, RZ, 0x1f, R52 ;  /* 0x0000001fff357819 */ /* 0x000fe20000011434 */
[----:B------:R-:W-:Y:S01]  /*5690*/  IMAD R2, R40, UR7, RZ ;  /* 0x0000000728027c24 */ /* 0x000fe2000f8e02ff */
[----:B------:R-:W-:Y:S01]  /*56a0*/  VIMNMX R0, R0, 0x80, PT ;  /* 0x0000008000007848 */ /* 0x000fe20003fe0100 */
[----:B------:R2:W4:Y:S01]  /*56b0*/  LDS.128 R32, [R54+0x9000] ;  /* 0x0090000036207984 */ /* 0x0005220000000c00 */
[----:B------:R-:W-:Y:S01]  /*56c0*/  USEL UR6, UR6, URZ, !UP0 ;  /* 0x0000003f06067287 */ /* 0x000fe2000c000000 */
[----:B------:R-:W-:Y:S01]  /*56d0*/  IMAD R3, R41, UR10, R2 ;  /* 0x0000000a29037c24 */ /* 0x000fe2000f8e0202 */
[----:B------:R-:W-:Y:S01]  /*56e0*/  ULDC.64 UR8, c[0x0][0x858] ;  /* 0x0002160000087ab9 */ /* 0x000fe20000000a00 */
[----:B------:R2:W2:Y:S01]  /*56f0*/  LDS.128 R36, [R54+0xb000] ;  /* 0x00b0000036247984 */ /* 0x0004a20000000c00 */
[C---:B------:R-:W-:Y:S01]  /*5700*/  VIADD R2, R43.reuse, 0x40 ;  /* 0x000000402b027836 */ /* 0x040fe20000000000 */
[-C--:B------:R-:W-:Y:S01]  /*5710*/  ISETP.GE.AND P1, PT, R43, R0.reuse, PT ;  /* 0x000000002b00720c */ /* 0x080fe20003f26270 */
[----:B------:R-:W-:Y:S01]  /*5720*/  IMAD.WIDE.U32 R40, R40, UR10, R52 ;  /* 0x0000000a28287c25 */ /* 0x000fe2000f8e0034 */
[----:B------:R1:W2:Y:S01]  /*5730*/  LDS.128 R16, [R54] ;  /* 0x0000000036107984 */ /* 0x0002a20000000c00 */
[----:B------:R-:W-:Y:S01]  /*5740*/  USEL UR36, UR36, URZ, !UP0 ;  /* 0x0000003f24247287 */ /* 0x000fe2000c000000 */
[----:B------:R-:W-:Y:S01]  /*5750*/  ISETP.GE.AND P0, PT, R2, R0, PT ;  /* 0x000000000200720c */ /* 0x000fe20003f06270 */
[----:B------:R-:W-:Y:S01]  /*5760*/  IMAD.IADD R41, R41, 0x1, R3 ;  /* 0x0000000129297824 */ /* 0x000fe200078e0203 */
[----:B------:R1:W2:Y:S01]  /*5770*/  LDS.128 R20, [R54+0x2000] ;  /* 0x0020000036147984 */ /* 0x0002a20000000c00 */
[----:B------:R-:W-:Y:S01]  /*5780*/  IADD3 R2, P2, R43, UR4, RZ ;  /* 0x000000042b027c10 */ /* 0x000fe2000ff5e0ff */
[----:B------:R-:W-:-:S02]  /*5790*/  UIMAD UR4, UR6, UR8, URZ ;  /* 0x00000008060472a4 */ /* 0x000fc4000f8e023f */
[----:B------:R-:W-:Y:S01]  /*57a0*/  IMAD.U32 R61, RZ, RZ, UR8 ;  /* 0x00000008ff3d7e24 */ /* 0x000fe2000f8e00ff */
[----:B------:R1:W2:Y:S01]  /*57b0*/  LDS.128 R24, [R54+0x4000] ;  /* 0x0040000036187984 */ /* 0x0002a20000000c00 */
[----:B------:R-:W-:Y:S01]  /*57c0*/  LEA.HI.X.SX32 R3, R43, UR5, 0x1, P2 ;  /* 0x000000052b037c11 */ /* 0x000fe200090f0eff */
[----:B------:R-:W-:Y:S02]  /*57d0*/  UIMAD UR4, UR36, UR9, UR4 ;  /* 0x00000009240472a4 */ /* 0x000fe4000f8e0204 */
[----:B------:R-:W-:Y:S01]  /*57e0*/  IMAD.WIDE.U32 R60, R61, UR36, R40 ;  /* 0x000000243d3c7c25 */ /* 0x000fe2000f8e0028 */
[----:B------:R1:W2:Y:S01]  /*57f0*/  LDS.128 R4, [R54+0x1000] ;  /* 0x0010000036047984 */ /* 0x0002a20000000c00 */
[----:B------:R-:W-:Y:S02]  /*5800*/  BSSY B0, `(.L_x_507) ;  /* 0x000001e000007945 */ /* 0x000fe40003800000 */
[----:B-1----:R-:W-:Y:S01]  /*5810*/  IMAD R0, R64, UR7, RZ ;  /* 0x0000000740007c24 */ /* 0x002fe2000f8e02ff */
[----:B------:R1:W1:Y:S01]  /*5820*/  LDS.128 R8, [R54+0x3000] ;  /* 0x0030000036087984 */ /* 0x0002620000000c00 */
[----:B------:R-:W-:-:S02]  /*5830*/  VIADD R55, R61, UR4 ;  /* 0x000000043d377c36 */ /* 0x000fc40008000000 */
[----:B------:R-:W-:Y:S01]  /*5840*/  IMAD.WIDE.U32 R56, R64, UR10, R52 ;  /* 0x0000000a40387c25 */ /* 0x000fe2000f8e0034 */
[----:B------:R1:W1:Y:S03]  /*5850*/  LDS.128 R12, [R54+0x5000] ;  /* 0x00500000360c7984 */ /* 0x0002660000000c00 */
[----:B------:R-:W-:-:S04]  /*5860*/  IMAD.WIDE R58, R59, 0x80, R2 ;  /* 0x000000803b3a7825 */ /* 0x000fc800078e0202 */
[----:B------:R-:W-:Y:S02]  /*5870*/  IMAD R65, R65, UR10, R0 ;  /* 0x0000000a41417c24 */ /* 0x000fe4000f8e0200 */
[----:B------:R-:W-:Y:S01]  /*5880*/  VIADD R64, R52, 0x20 ;  /* 0x0000002034407836 */ /* 0x000fe20000000000 */
[----:B---34-:R-:W-:Y:S06]  /*5890*/  @P1 BRA `(.L_x_508) ;  /* 0x0000000000501947 */ /* 0x018fec0003800000 */
[----:B------:R-:W-:Y:S01]  /*58a0*/  ULDC UR4, c[0x0][0x83c] ;  /* 0x00020f0000047ab9 */ /* 0x000fe20000000800 */
[----:B------:R-:W3:Y:S01]  /*58b0*/  LDS.128 R40, [R54+0x8000] ;  /* 0x0080000036287984 */ /* 0x000ee20000000c00 */
[C---:B------:R-:W-:Y:S01]  /*58c0*/  ISETP.GE.AND P2, PT, R52.reuse, UR4, PT ;  /* 0x0000000434007c0c */ /* 0x040fe2000bf46270 */
[----:B------:R-:W-:Y:S01]  /*58d0*/  ULDC.64 UR8, c[0x0][0x848] ;  /* 0x0002120000087ab9 */ /* 0x000fe20000000a00 */
[----:B------:R-:W-:Y:S01]  /*58e0*/  VIADD R0, R52, 0x40 ;  /* 0x0000004034007836 */ /* 0x000fe20000000000 */
[----:B------:R-:W4:Y:S01]  /*58f0*/  LDS.128 R44, [R54+0xa000] ;  /* 0x00a00000362c7984 */ /* 0x000f220000000c00 */
[----:B------:R-:W-:Y:S01]  /*5900*/  IMAD R63, R59, UR8, RZ ;  /* 0x000000083b3f7c24 */ /* 0x000fe2000f8e02ff */
[----:B------:R-:W-:Y:S02]  /*5910*/  ISETP.GE.AND P3, PT, R64, UR4, PT ;  /* 0x0000000440007c0c */ /* 0x000fe4000bf66270 */
[----:B------:R-:W-:Y:S01]  /*5920*/  ISETP.GE.AND P4, PT, R0, UR4, PT ;  /* 0x0000000400007c0c */ /* 0x000fe2000bf86270 */
[----:B------:R-:W-:-:S05]  /*5930*/  IMAD R63, R58, UR9, R63 ;  /* 0x000000093a3f7c24 */ /* 0x000fca000f8e023f */
[----:B------:R1:W5:Y:S02]  /*5940*/  @!P2 LDS.128 R48, [R54+0x6000] ;  /* 0x006000003630a984 */ /* 0x0003640000000c00 */
[----:B-12---:R-:W-:-:S04]  /*5950*/  IMAD.MOV.U32 R54, RZ, RZ, R60 ;  /* 0x000000ffff367224 */ /* 0x006fc800078e003c */
[----:B------:R-:W-:Y:S01]  /*5960*/  IMAD.WIDE.U32 R2, R58, UR8, R54 ;  /* 0x000000083a027c25 */ /* 0x000fe2000f8e0036 */
[----:B------:R-:W-:-:S03]  /*5970*/  ULDC.64 UR8, c[0x0][0x830] ;  /* 0x00020c0000087ab9 */ /* 0x000fc60000000a00 */
[----:B------:R-:W-:Y:S01]  /*5980*/  IMAD.IADD R3, R3, 0x1, R63 ;  /* 0x0000000103037824 */ /* 0x000fe200078e023f */
[----:B------:R-:W-:-:S04]  /*5990*/  LEA R62, P5, R2, UR8, 0x1 ;  /* 0x00000008023e7c11 */ /* 0x000fc8000f8a08ff */
[----:B------:R-:W-:-:S05]  /*59a0*/  LEA.HI.X R63, R2, UR9, R3, 0x1, P5 ;  /* 0x00000009023f7c11 */ /* 0x000fca000a8f0c03 */
[----:B---3--:R3:W-:Y:S04]  /*59b0*/  @!P3 STG.E.128 desc[UR46][R62.64+0x40], R40 ;  /* 0x000040283e00b986 */ /* 0x0087e8000c101d2e */
[----:B----4-:R3:W-:Y:S04]  /*59c0*/  @!P4 STG.E.128 desc[UR46][R62.64+0x80], R44 ;  /* 0x0000802c3e00c986 */ /* 0x0107e8000c101d2e */
[----:B-----5:R3:W-:Y:S02]  /*59d0*/  @!P2 STG.E.128 desc[UR46][R62.64], R48 ;  /* 0x000000303e00a986 */ /* 0x0207e4000c101d2e */
.L_x_508:
[----:B------:R-:W-:Y:S05]  /*59e0*/  BSYNC B0 ;  /* 0x0000000000007941 */ /* 0x000fea0003800000 */
.L_x_507:
[----:B------:R-:W-:Y:S04]  /*59f0*/  BSSY B0, `(.L_x_509) ;  /* 0x0000016000007945 */ /* 0x000fe80003800000 */
[----:B------:R-:W-:Y:S05]  /*5a00*/  @P0 BRA `(.L_x_510) ;  /* 0x0000000000500947 */ /* 0x000fea0003800000 */
[----:B---3--:R-:W-:Y:S01]  /*5a10*/  IADD3 R41, P2, R58, 0x40, RZ ;  /* 0x000000403a297810 */ /* 0x008fe20007f5e0ff */
[----:B------:R-:W-:Y:S01]  /*5a20*/  ULDC.64 UR8, c[0x0][0x848] ;  /* 0x0002120000087ab9 */ /* 0x000fe20000000a00 */
[----:B------:R-:W-:Y:S01]  /*5a30*/  IMAD.MOV.U32 R2, RZ, RZ, R60 ;  /* 0x000000ffff027224 */ /* 0x000fe200078e003c */
[----:B------:R-:W-:Y:S01]  /*5a40*/  ULDC UR4, c[0x0][0x83c] ;  /* 0x00020f0000047ab9 */ /* 0x000fe20000000800 */
[----:B------:R-:W-:Y:S01]  /*5a50*/  IMAD.MOV.U32 R3, RZ, RZ, R55 ;  /* 0x000000ffff037224 */ /* 0x000fe200078e0037 */
[----:B------:R-:W-:Y:S01]  /*5a60*/  ISETP.GE.AND P3, PT, R52, UR4, PT ;  /* 0x0000000434007c0c */ /* 0x000fe2000bf66270 */
[----:B------:R-:W-:Y:S01]  /*5a70*/  IMAD.X R0, RZ, RZ, R59, P2 ;  /* 0x000000ffff007224 */ /* 0x000fe200010e063b */
[----:B------:R-:W-:Y:S01]  /*5a80*/  ISETP.GE.AND P4, PT, R64, UR4, PT ;  /* 0x0000000440007c0c */ /* 0x000fe2000bf86270 */
[----:B------:R-:W-:Y:S02]  /*5a90*/  VIADD R40, R52, 0x40 ;  /* 0x0000004034287836 */ /* 0x000fe40000000000 */
[----:B------:R-:W-:-:S02]  /*5aa0*/  IMAD R0, R0, UR8, RZ ;  /* 0x0000000800007c24 */ /* 0x000fc4000f8e02ff */
[----:B------:R-:W-:Y:S01]  /*5ab0*/  IMAD.WIDE.U32 R2, R41, UR8, R2 ;  /* 0x0000000829027c25 */ /* 0x000fe2000f8e0002 */
[----:B------:R-:W-:-:S03]  /*5ac0*/  ISETP.GE.AND P5, PT, R40, UR4, PT ;  /* 0x0000000428007c0c */ /* 0x000fc6000bfa6270 */
[----:B------:R-:W-:Y:S01]  /*5ad0*/  IMAD R41, R41, UR9, R0 ;  /* 0x0000000929297c24 */ /* 0x000fe2000f8e0200 */
[----:B------:R-:W-:Y:S02]  /*5ae0*/  ULDC.64 UR8, c[0x0][0x830] ;  /* 0x00020c0000087ab9 */ /* 0x000fe40000000a00 */
[----:B------:R-:W-:Y:S01]  /*5af0*/  LEA R40, P2, R2, UR8, 0x1 ;  /* 0x0000000802287c11 */ /* 0x000fe2000f8408ff */
[----:B------:R-:W-:-:S05]  /*5b00*/  IMAD.IADD R3, R3, 0x1, R41 ;  /* 0x0000000103037824 */ /* 0x000fca00078e0229 */
[----:B------:R-:W-:-:S05]  /*5b10*/  LEA.HI.X R41, R2, UR9, R3, 0x1, P2 ;  /* 0x0000000902297c11 */ /* 0x000fca00090f0c03 */
[----:B------:R4:W-:Y:S04]  /*5b20*/  @!P3 STG.E.128 desc[UR46][R40.64], R28 ;  /* 0x0000001c2800b986 */ /* 0x0009e8000c101d2e */
[----:B------:R4:W-:Y:S04]  /*5b30*/  @!P4 STG.E.128 desc[UR46][R40.64+0x40], R32 ;  /* 0x000040202800c986 */ /* 0x0009e8000c101d2e */
[----:B--2---:R4:W-:Y:S02]  /*5b40*/  @!P5 STG.E.128 desc[UR46][R40.64+0x80], R36 ;  /* 0x000080242800d986 */ /* 0x0049e4000c101d2e */
.L_x_510:
[----:B------:R-:W-:Y:S05]  /*5b50*/  BSYNC B0 ;  /* 0x0000000000007941 */ /* 0x000fea0003800000 */
.L_x_509:
[----:B------:R-:W-:Y:S01]  /*5b60*/  ULDC.64 UR8, c[0x0][0x828] ;  /* 0x00020a0000087ab9 */ /* 0x000fe20000000a00 */
[----:B------:R-:W-:Y:S01]  /*5b70*/  IMAD.IADD R57, R57, 0x1, R65 ;  /* 0x0000000139397824 */ /* 0x000fe200078e0241 */
[----:B------:R-:W-:Y:S02]  /*5b80*/  UIMAD UR4, UR6, UR8, URZ ;  /* 0x00000008060472a4 */ /* 0x000fe4000f8e023f */
[----:B------:R-:W-:Y:S01]  /*5b90*/  IMAD.U32 R3, RZ, RZ, UR8 ;  /* 0x00000008ff037e24 */ /* 0x000fe2000f8e00ff */
[----:B------:R-:W-:Y:S01]  /*5ba0*/  BSSY B0, `(.L_x_511) ;  /* 0x0000016000007945 */ /* 0x000fe20003800000 */
[----:B------:R-:W-:Y:S02]  /*5bb0*/  UIMAD UR4, UR36, UR9, UR4 ;  /* 0x00000009240472a4 */ /* 0x000fe4000f8e0204 */
[----:B------:R-:W-:-:S04]  /*5bc0*/  IMAD.WIDE.U32 R56, R3, UR36, R56 ;  /* 0x0000002403387c25 */ /* 0x000fc8000f8e0038 */
[----:B----4-:R-:W-:Y:S01]  /*5bd0*/  VIADD R29, R57, UR4 ;  /* 0x00000004391d7c36 */ /* 0x010fe20008000000 */
[----:B------:R-:W-:Y:S06]  /*5be0*/  @P1 BRA `(.L_x_512) ;  /* 0x0000000000441947 */ /* 0x000fec0003800000 */
[----:B------:R-:W-:Y:S01]  /*5bf0*/  ULDC.64 UR6, c[0x0][0x818] ;  /* 0x0002060000067ab9 */ /* 0x000fe20000000a00 */
[C---:B------:R-:W-:Y:S01]  /*5c00*/  VIADD R0, R52.reuse, 0x40 ;  /* 0x0000004034007836 */ /* 0x040fe20000000000 */
[----:B------:R-:W-:Y:S01]  /*5c10*/  ULDC UR4, c[0x0][0x80c] ;  /* 0x0002030000047ab9 */ /* 0x000fe20000000800 */
[----:B------:R-:W-:Y:S01]  /*5c20*/  IMAD R31, R59, UR6, RZ ;  /* 0x000000063b1f7c24 */ /* 0x000fe2000f8e02ff */
[----:B------:R-:W-:Y:S01]  /*5c30*/  ISETP.GE.AND P1, PT, R52, UR4, PT ;  /* 0x0000000434007c0c */ /* 0x000fe2000bf26270 */
[----:B------:R-:W-:Y:S01]  /*5c40*/  IMAD.MOV.U32 R28, RZ, RZ, R56 ;  /* 0x000000ffff1c7224 */ /* 0x000fe200078e0038 */
[----:B------:R-:W-:Y:S01]  /*5c50*/  ISETP.GE.AND P3, PT, R0, UR4, PT ;  /* 0x0000000400007c0c */ /* 0x000fe2000bf66270 */
[----:B------:R-:W-:Y:S01]  /*5c60*/  IMAD R31, R58, UR7, R31 ;  /* 0x000000073a1f7c24 */ /* 0x000fe2000f8e021f */
[----:B------:R-:W-:Y:S01]  /*5c70*/  ISETP.GE.AND P2, PT, R64, UR4, PT ;  /* 0x0000000440007c0c */ /* 0x000fe2000bf46270 */
[----:B------:R-:W-:Y:S01]  /*5c80*/  IMAD.WIDE.U32 R2, R58, UR6, R28 ;  /* 0x000000063a027c25 */ /* 0x000fe2000f8e001c */
[----:B------:R-:W-:-:S03]  /*5c90*/  ULDC.64 UR6, c[0x0][0x800] ;  /* 0x0002000000067ab9 */ /* 0x000fc60000000a00 */
[----:B------:R-:W-:Y:S01]  /*5ca0*/  IMAD.IADD R3, R3, 0x1, R31 ;  /* 0x0000000103037824 */ /* 0x000fe200078e021f */
[----:B------:R-:W-:-:S04]  /*5cb0*/  LEA R30, P4, R2, UR6, 0x1 ;  /* 0x00000006021e7c11 */ /* 0x000fc8000f8808ff */
[----:B------:R-:W-:-:S05]  /*5cc0*/  LEA.HI.X R31, R2, UR7, R3, 0x1, P4 ;  /* 0x00000007021f7c11 */ /* 0x000fca000a0f0c03 */
[----:B--2---:R4:W-:Y:S04]  /*5cd0*/  @!P1 STG.E.128 desc[UR46][R30.64], R16 ;  /* 0x000000101e009986 */ /* 0x0049e8000c101d2e */
[----:B------:R4:W-:Y:S04]  /*5ce0*/  @!P2 STG.E.128 desc[UR46][R30.64+0x40], R20 ;  /* 0x000040141e00a986 */ /* 0x0009e8000c101d2e */
[----:B------:R4:W-:Y:S02]  /*5cf0*/  @!P3 STG.E.128 desc[UR46][R30.64+0x80], R24 ;  /* 0x000080181e00b986 */ /* 0x0009e4000c101d2e */
.L_x_512:
[----:B------:R-:W-:Y:S05]  /*5d00*/  BSYNC B0 ;  /* 0x0000000000007941 */ /* 0x000fea0003800000 */
.L_x_511:
[----:B------:R-:W-:Y:S05]  /*5d10*/  @P0 BRA `(.L_x_480) ;  /* 0x0000004400140947 */ /* 0x000fea0003800000 */
[----:B--2-4-:R-:W-:Y:S01]  /*5d20*/  IADD3 R17, P0, R58, 0x40, RZ ;  /* 0x000000403a117810 */ /* 0x014fe20007f1e0ff */
[----:B------:R-:W-:Y:S01]  /*5d30*/  ULDC.64 UR6, c[0x0][0x818] ;  /* 0x0002060000067ab9 */ /* 0x000fe20000000a00 */
[----:B------:R-:W-:Y:S01]  /*5d40*/  IMAD.MOV.U32 R2, RZ, RZ, R56 ;  /* 0x000000ffff027224 */ /* 0x000fe200078e0038 */
[----:B------:R-:W-:Y:S01]  /*5d50*/  ULDC UR4, c[0x0][0x80c] ;  /* 0x0002030000047ab9 */ /* 0x000fe20000000800 */
[----:B------:R-:W-:Y:S01]  /*5d60*/  IMAD.MOV.U32 R3, RZ, RZ, R29 ;  /* 0x000000ffff037224 */ /* 0x000fe200078e001d */
[----:B------:R-:W-:Y:S01]  /*5d70*/  ISETP.GE.AND P1, PT, R52, UR4, PT ;  /* 0x0000000434007c0c */ /* 0x000fe2000bf26270 */
[----:B------:R-:W-:Y:S01]  /*5d80*/  IMAD.X R0, RZ, RZ, R59, P0 ;  /* 0x000000ffff007224 */ /* 0x000fe200000e063b */
[----:B------:R-:W-:Y:S01]  /*5d90*/  ISETP.GE.AND P2, PT, R64, UR4, PT ;  /* 0x0000000440007c0c */ /* 0x000fe2000bf46270 */
[----:B------:R-:W-:-:S04]  /*5da0*/  IMAD.WIDE.U32 R2, R17, UR6, R2 ;  /* 0x0000000611027c25 */ /* 0x000fc8000f8e0002 */
[----:B------:R-:W-:Y:S02]  /*5db0*/  IMAD R0, R0, UR6, RZ ;  /* 0x0000000600007c24 */ /* 0x000fe4000f8e02ff */
[----:B------:R-:W-:Y:S02]  /*5dc0*/  VIADD R52, R52, 0x40 ;  /* 0x0000004034347836 */ /* 0x000fe40000000000 */
[----:B------:R-:W-:Y:S01]  /*5dd0*/  IMAD R17, R17, UR7, R0 ;  /* 0x0000000711117c24 */ /* 0x000fe2000f8e0200 */
[----:B------:R-:W-:Y:S02]  /*5de0*/  ULDC.64 UR6, c[0x0][0x800] ;  /* 0x0002000000067ab9 */ /* 0x000fe40000000a00 */
[----:B------:R-:W-:Y:S01]  /*5df0*/  LEA R16, P0, R2, UR6, 0x1 ;  /* 0x0000000602107c11 */ /* 0x000fe2000f8008ff */
[----:B------:R-:W-:-:S05]  /*5e00*/  IMAD.IADD R3, R3, 0x1, R17 ;  /* 0x0000000103037824 */ /* 0x000fca00078e0211 */
[----:B------:R-:W-:Y:S02]  /*5e10*/  LEA.HI.X R17, R2, UR7, R3, 0x1, P0 ;  /* 0x0000000702117c11 */ /* 0x000fe400080f0c03 */
[----:B------:R-:W-:-:S03]  /*5e20*/  ISETP.GE.AND P0, PT, R52, UR4, PT ;  /* 0x0000000434007c0c */ /* 0x000fc6000bf06270 */
[----:B------:R2:W-:Y:S04]  /*5e30*/  @!P1 STG.E.128 desc[UR46][R16.64], R4 ;  /* 0x0000000410009986 */ /* 0x0005e8000c101d2e */
[----:B-1----:R2:W-:Y:S06]  /*5e40*/  @!P2 STG.E.128 desc[UR46][R16.64+0x40], R8 ;  /* 0x000040081000a986 */ /* 0x0025ec000c101d2e */
[----:B------:R-:W-:Y:S05]  /*5e50*/  @P0 BRA `(.L_x_480) ;  /* 0x0000004000c40947 */ /* 0x000fea0003800000 */
[----:B------:R1:W-:Y:S01]  /*5e60*/  STG.E.128 desc[UR46][R16.64+0x80], R12 ;  /* 0x0000800c10007986 */ /* 0x0003e2000c101d2e */
[----:B------:R-:W-:Y:S05]  /*5e70*/  BRA `(.L_x_480) ;  /* 0x0000004000bc7947 */ /* 0x000fea0003800000 */
.L_x_505:
[----:B------:R-:W-:Y:S01]  /*5e80*/  ULDC.64 UR4, c[0x0][0x870] ;  /* 0x00021c0000047ab9 */ /* 0x000fe20000000a00 */
[----:B------:R-:W2:Y:S01]  /*5e90*/  S2R R6, SR_TID.X ;  /* 0x0000000000067919 */ /* 0x000ea20000002100 */
[----:B------:R-:W-:Y:S01]  /*5ea0*/  UISETP.NE.U32.AND UP0, UPT, UR4, URZ, UPT ;  /* 0x0000003f0400728c */ /* 0x000fe2000bf05070 */
[----:B------:R-:W3:Y:S03]  /*5eb0*/  S2UR UR8, SR_CTAID.Y ;  /* 0x00000000000879c3 */ /* 0x000ee60000002600 */
[----:B------:R-:W-:-:S03]  /*5ec0*/  UISETP.NE.AND.EX UP0, UPT, UR5, URZ, UPT, UP0 ;  /* 0x0000003f0500728c */ /* 0x000fc6000bf05300 */
[----:B------:R-:W-:Y:S02]  /*5ed0*/  ULDC.64 UR4, c[0x0][0x870] ;  /* 0x00021c0000047ab9 */ /* 0x000fe40000000a00 */
[----:B------:R-:W-:Y:S01]  /*5ee0*/  UIMAD.WIDE UR4, UR36, 0x4, UR4 ;  /* 0x00000004240478a5 */ /* 0x000fe2000f8e0204 */
[----:B------:R-:W-:Y:S01]  /*5ef0*/  PLOP3.LUT P0, PT, PT, PT, UP0, 0x80, 0x0 ;  /* 0x000000000000781c */ /* 0x000fe20003f0f008 */
[----:B------:R-:W-:Y:S01]  /*5f00*/  ULDC UR6, c[0x0][0x808] ;  /* 0x0002020000067ab9 */ /* 0x000fe20000000800 */
[----:B------:R-:W4:Y:S01]  /*5f10*/  S2R R7, SR_CTAID.X ;  /* 0x0000000000077919 */ /* 0x000f220000002500 */
[----:B------:R-:W4:Y:S02]  /*5f20*/  LDC.64 R12, c[0x0][0x820] ;  /* 0x00020800ff0c7b82 */ /* 0x000f240000000a00 */
[----:B------:R-:W-:Y:S02]  /*5f30*/  IMAD.U32 R2, RZ, RZ, UR4 ;  /* 0x00000004ff027e24 */ /* 0x000fe4000f8e00ff */
[----:B------:R-:W-:Y:S01]  /*5f40*/  IMAD.U32 R3, RZ, RZ, UR5 ;  /* 0x00000005ff037e24 */ /* 0x000fe2000f8e00ff */
[----:B------:R-:W-:-:S05]  /*5f50*/  ULDC.64 UR4, c[0x0][0x878] ;  /* 0x00021e0000047ab9 */ /* 0x000fca0000000a00 */
[----:B------:R-:W4:Y:S01]  /*5f60*/  @P0 LDG.E R8, desc[UR46][R2.64] ;  /* 0x0000002e02080981 */ /* 0x000f22000c1e1900 */
[----:B------:R-:W-:Y:S01]  /*5f70*/  UISETP.NE.U32.AND UP1, UPT, UR4, URZ, UPT ;  /* 0x0000003f0400728c */ /* 0x000fe2000bf25070 */
[----:B------:R-:W-:-:S03]  /*5f80*/  IMAD.U32 R0, RZ, RZ, UR6 ;  /* 0x00000006ff007e24 */ /* 0x000fc6000f8e00ff */
[----:B------:R-:W-:Y:S01]  /*5f90*/  UISETP.NE.AND.EX UP1, UPT, UR5, URZ, UPT, UP1 ;  /* 0x0000003f0500728c */ /* 0x000fe2000bf25310 */
[----:B--2---:R-:W-:-:S05]  /*5fa0*/  VIADD R6, R6, 0xffffff80 ;  /* 0xffffff8006067836 */ /* 0x004fca0000000000 */
[----:B------:R-:W-:-:S05]  /*5fb0*/  PLOP3.LUT P1, PT, PT, PT, UP1, 0x80, 0x0 ;  /* 0x000000000000781c */ /* 0x000fca0003f2f018 */
[----:B------:R-:W-:Y:S02]  /*5fc0*/  @UP1 ULDC.64 UR4, c[0x0][0x878] ;  /* 0x00021e0000041ab9 */ /* 0x000fe40000000a00 */
[----:B------:R-:W-:Y:S01]  /*5fd0*/  @UP1 UIMAD.WIDE UR4, UR36, 0x4, UR4 ;  /* 0x00000004240418a5 */ /* 0x000fe2000f8e0204 */
[----:B------:R-:W-:-:S05]  /*5fe0*/  SHF.R.S32.HI R9, RZ, 0x1f, R6 ;  /* 0x0000001fff097819 */ /* 0x000fca0000011406 */
[----:B-1----:R-:W-:Y:S02]  /*5ff0*/  IMAD.U32 R4, RZ, RZ, UR4 ;  /* 0x00000004ff047e24 */ /* 0x002fe4000f8e00ff */
[----:B------:R-:W-:Y:S01]  /*6000*/  IMAD.U32 R5, RZ, RZ, UR5 ;  /* 0x00000005ff057e24 */ /* 0x000fe2000f8e00ff */
[----:B------:R-:W-:Y:S01]  /*6010*/  LEA.HI R9, R9, R6, RZ, 0x2 ;  /* 0x0000000609097211 */ /* 0x000fe200078f10ff */
[----:B------:R-:W-:Y:S01]  /*6020*/  UMOV UR4, URZ ;  /* 0x0000003f00047c82 */ /* 0x000fe20008000000 */
[----:B------:R-:W-:Y:S02]  /*6030*/  UMOV UR5, URZ ;  /* 0x0000003f00057c82 */ /* 0x000fe40008000000 */
[----:B------:R1:W5:Y:S01]  /*6040*/  @P1 LDG.E R0, desc[UR46][R4.64] ;  /* 0x0000002e04001981 */ /* 0x000362000c1e1900 */
[----:B---3--:R-:W-:Y:S01]  /*6050*/  USHF.R.S32.HI UR9, URZ, 0x1f, UR8 ;  /* 0x0000001f3f097899 */ /* 0x008fe20008011408 */
[----:B-1----:R-:W-:-:S05]  /*6060*/  LOP3.LUT R5, R9, 0x1ffffffc, RZ, 0xc0, !PT ;  /* 0x1ffffffc09057812 */ /* 0x002fca00078ec0ff */
[----:B------:R-:W-:Y:S01]  /*6070*/  IMAD.IADD R6, R6, 0x1, -R5 ;  /* 0x0000000106067824 */ /* 0x000fe200078e0a05 */
[----:B----4-:R-:W-:-:S13]  /*6080*/  @P0 R2UR UR6, R8 ;  /* 0x00000000080602ca */ /* 0x010fda00000e0000 */
[----:B------:R-:W-:Y:S02]  /*6090*/  @UP0 USHF.R.S32.HI UR7, URZ, 0x1f, UR6 ;  /* 0x0000001f3f070899 */ /* 0x000fe40008011406 */
[----:B------:R-:W-:-:S05]  /*60a0*/  @UP0 UMOV UR4, UR6 ;  /* 0x0000000600040c82 */ /* 0x000fca0008000000 */
[----:B------:R-:W-:Y:S01]  /*60b0*/  @UP0 UMOV UR5, UR7 ;  /* 0x0000000700050c82 */ /* 0x000fe20008000000 */
[----:B------:R-:W-:Y:S05]  /*60c0*/  @P1 BRA `(.L_x_513) ;  /* 0x0000000000101947 */ /* 0x000fea0003800000 */
[----:B------:R-:W-:Y:S05]  /*60d0*/  @!P0 BRA `(.L_x_513) ;  /* 0x00000000000c8947 */ /* 0x000fea0003800000 */
[----:B------:R-:W2:Y:S04]  /*60e0*/  LDG.E R5, desc[UR46][R2.64] ;  /* 0x0000002e02057981 */ /* 0x000ea8000c1e1900 */
[----:B-----5:R-:W2:Y:S02]  /*60f0*/  LDG.E R0, desc[UR46][R2.64+0x4] ;  /* 0x0000042e02007981 */ /* 0x020ea4000c1e1900 */
[----:B--2---:R-:W-:-:S07]  /*6100*/  IMAD.IADD R0, R0, 0x1, -R5 ;  /* 0x0000000100007824 */ /* 0x004fce00078e0a05 */
.L_x_513:
[----:B------:R-:W-:Y:S01]  /*6110*/  SHF.R.S32.HI R9, RZ, 0x2, R9 ;  /* 0x00000002ff097819 */ /* 0x000fe20000011409 */
[----:B------:R-:W1:Y:S01]  /*6120*/  LDC.64 R14, c[0x0][0x850] ;  /* 0x00021400ff0e7b82 */ /* 0x000e620000000a00 */
[----:B------:R-:W-:Y:S01]  /*6130*/  IMAD R2, R12, UR9, RZ ;  /* 0x000000090c027c24 */ /* 0x000fe2000f8e02ff */
[----:B------:R-:W-:Y:S01]  /*6140*/  ULDC.64 UR6, c[0x0][0x828] ;  /* 0x00020a0000067ab9 */ /* 0x000fe20000000a00 */
[----:B------:R-:W-:Y:S01]  /*6150*/  IMAD.SHL.U32 R10, R6, 0x8, RZ ;  /* 0x00000008060a7824 */ /* 0x000fe200078e00ff */
[----:B------:R-:W-:Y:S01]  /*6160*/  BSSY B0, `(.L_x_514) ;  /* 0x000002a000007945 */ /* 0x000fe20003800000 */
[----:B-----5:R-:W-:Y:S02]  /*6170*/  IMAD R0, R7, -0x80, R0 ;  /* 0xffffff8007007824 */ /* 0x020fe400078e0200 */
[----:B------:R-:W-:Y:S01]  /*6180*/  VIADD R3, R9, 0x40 ;  /* 0x0000004009037836 */ /* 0x000fe20000000000 */
[----:B------:R-:W-:Y:S01]  /*6190*/  SHF.R.S32.HI R11, RZ, 0x1f, R10 ;  /* 0x0000001fff0b7819 */ /* 0x000fe2000001140a */
[----:B------:R-:W-:Y:S01]  /*61a0*/  IMAD R13, R13, UR8, R2 ;  /* 0x000000080d0d7c24 */ /* 0x000fe2000f8e0202 */
[----:B------:R-:W-:Y:S01]  /*61b0*/  IADD3 R2, P2, R9, UR4, RZ ;  /* 0x0000000409027c10 */ /* 0x000fe2000ff5e0ff */
[----:B------:R-:W-:Y:S01]  /*61c0*/  USHF.R.S32.HI UR4, URZ, 0x1f, UR36 ;  /* 0x0000001f3f047899 */ /* 0x000fe20008011424 */
[-C--:B------:R-:W-:Y:S01]  /*61d0*/  ISETP.GE.AND P0, PT, R3, R0.reuse, PT ;  /* 0x000000000300720c */ /* 0x080fe20003f06270 */
[----:B------:R-:W-:Y:S01]  /*61e0*/  IMAD.WIDE.U32 R4, R12, UR8, R10 ;  /* 0x000000080c047c25 */ /* 0x000fe2000f8e000a */
[C---:B------:R-:W-:Y:S01]  /*61f0*/  LEA.HI.X.SX32 R3, R9.reuse, UR5, 0x1, P2 ;  /* 0x0000000509037c11 */ /* 0x040fe200090f0eff */
[----:B------:R-:W-:Y:S01]  /*6200*/  USEL UR5, UR4, URZ, !UP0 ;  /* 0x0000003f04057287 */ /* 0x000fe2000c000000 */
[----:B------:R-:W-:Y:S01]  /*6210*/  ISETP.GE.AND P1, PT, R9, R0, PT ;  /* 0x000000000900720c */ /* 0x000fe20003f26270 */
[----:B------:R-:W-:Y:S01]  /*6220*/  USEL UR36, UR36, URZ, !UP0 ;  /* 0x0000003f24247287 */ /* 0x000fe2000c000000 */
[----:B------:R-:W-:Y:S01]  /*6230*/  IMAD.IADD R5, R5, 0x1, R13 ;  /* 0x0000000105057824 */ /* 0x000fe200078e020d */
[----:B------:R-:W-:-:S02]  /*6240*/  UIMAD UR4, UR5, UR6, URZ ;  /* 0x00000006050472a4 */ /* 0x000fc4000f8e023f */
[----:B------:R-:W-:Y:S02]  /*6250*/  IMAD.U32 R9, RZ, RZ, UR6 ;  /* 0x00000006ff097e24 */ /* 0x000fe4000f8e00ff */
[----:B------:R-:W-:Y:S01]  /*6260*/  IMAD.WIDE R6, R7, 0x80, R2 ;  /* 0x0000008007067825 */ /* 0x000fe200078e0202 */
[----:B------:R-:W-:-:S03]  /*6270*/  UIMAD UR4, UR36, UR7, UR4 ;  /* 0x00000007240472a4 */ /* 0x000fc6000f8e0204 */
[----:B------:R-:W-:-:S04]  /*6280*/  IMAD.WIDE.U32 R8, R9, UR36, R4 ;  /* 0x0000002409087c25 */ /* 0x000fc8000f8e0004 */
[C---:B-1----:R-:W-:Y:S02]  /*6290*/  IMAD R0, R14.reuse, UR9, RZ ;  /* 0x000000090e007c24 */ /* 0x042fe4000f8e02ff */
[----:B------:R-:W-:Y:S02]  /*62a0*/  VIADD R5, R9, UR4 ;  /* 0x0000000409057c36 */ /* 0x000fe40008000000 */
[----:B------:R-:W-:Y:S02]  /*62b0*/  IMAD R17, R15, UR8, R0 ;  /* 0x000000080f117c24 */ /* 0x000fe4000f8e0200 */
[----:B------:R-:W-:-:S04]  /*62c0*/  IMAD.WIDE.U32 R12, R14, UR8, R10 ;  /* 0x000000080e0c7c25 */ /* 0x000fc8000f8e000a */
[C---:B------:R-:W-:Y:S02]  /*62d0*/  VIADD R16, R10.reuse, 0x20 ;  /* 0x000000200a107836 */ /* 0x040fe40000000000 */
[----:B------:R-:W-:Y:S01]  /*62e0*/  VIADD R18, R10, 0x40 ;  /* 0x000000400a127836 */ /* 0x000fe20000000000 */
[----:B------:R-:W-:Y:S06]  /*62f0*/  @P1 BRA `(.L_x_515) ;  /* 0x0000000000401947 */ /* 0x000fec0003800000 */
[----:B------:R-:W-:Y:S01]  /*6300*/  ULDC.64 UR6, c[0x0][0x818] ;  /* 0x0002060000067ab9 */ /* 0x000fe20000000a00 */
[----:B------:R-:W-:Y:S01]  /*6310*/  IMAD.MOV.U32 R4, RZ, RZ, R8 ;  /* 0x000000ffff047224 */ /* 0x000fe200078e0008 */
[----:B------:R-:W-:Y:S01]  /*6320*/  ULDC UR4, c[0x0][0x80c] ;  /* 0x0002030000047ab9 */ /* 0x000fe20000000800 */
[----:B------:R-:W-:Y:S01]  /*6330*/  IMAD R15, R7, UR6, RZ ;  /* 0x00000006070f7c24 */ /* 0x000fe2000f8e02ff */
[----:B------:R-:W-:Y:S01]  /*6340*/  ISETP.GE.AND P3, PT, R10, UR4, PT ;  /* 0x000000040a007c0c */ /* 0x000fe2000bf66270 */
[----:B------:R-:W-:Y:S01]  /*6350*/  IMAD.WIDE.U32 R2, R6, UR6, R4 ;  /* 0x0000000606027c25 */ /* 0x000fe2000f8e0004 */
[----:B------:R-:W-:Y:S02]  /*6360*/  ISETP.GE.AND P4, PT, R16, UR4, PT ;  /* 0x0000000410007c0c */ /* 0x000fe4000bf86270 */
[----:B------:R-:W-:Y:S01]  /*6370*/  ISETP.GE.AND P5, PT, R18, UR4, PT ;  /* 0x0000000412007c0c */ /* 0x000fe2000bfa6270 */
[----:B------:R-:W-:Y:S01]  /*6380*/  IMAD R15, R6, UR7, R15 ;  /* 0x00000007060f7c24 */ /* 0x000fe2000f8e020f */
[----:B------:R-:W-:-:S02]  /*6390*/  ULDC.64 UR6, c[0x0][0x800] ;  /* 0x0002000000067ab9 */ /* 0x000fc40000000a00 */
[----:B------:R-:W-:Y:S01]  /*63a0*/  LEA R14, P2, R2, UR6, 0x1 ;  /* 0x00000006020e7c11 */ /* 0x000fe2000f8408ff */
[----:B------:R-:W-:-:S05]  /*63b0*/  IMAD.IADD R3, R3, 0x1, R15 ;  /* 0x0000000103037824 */ /* 0x000fca00078e020f */
[----:B------:R-:W-:-:S05]  /*63c0*/  LEA.HI.X R15, R2, UR7, R3, 0x1, P2 ;  /* 0x00000007020f7c11 */ /* 0x000fca00090f0c03 */
[----:B------:R1:W-:Y:S04]  /*63d0*/  @!P3 STG.E.128 desc[UR46][R14.64], RZ ;  /* 0x000000ff0e00b986 */ /* 0x0003e8000c101d2e */
[----:B------:R1:W-:Y:S04]  /*63e0*/  @!P4 STG.E.128 desc[UR46][R14.64+0x40], RZ ;  /* 0x000040ff0e00c986 */ /* 0x0003e8000c101d2e */
[----:B------:R1:W-:Y:S02]  /*63f0*/  @!P5 STG.E.128 desc[UR46][R14.64+0x80], RZ ;  /* 0x000080ff0e00d986 */ /* 0x0003e4000c101d2e */
.L_x_515:
[----:B------:R-:W-:Y:S05]  /*6400*/  BSYNC B0 ;  /* 0x0000000000007941 */ /* 0x000fea0003800000 */
.L_x_514:
[----:B------:R-:W-:Y:S04]  /*6410*/  BSSY B0, `(.L_x_516) ;  /* 0x0000015000007945 */ /* 0x000fe80003800000 */
[----:B------:R-:W-:Y:S05]  /*6420*/  @P0 BRA `(.L_x_517) ;  /* 0x00000000004c0947 */ /* 0x000fea0003800000 */
[----:B------:R-:W-:Y:S01]  /*6430*/  IADD3 R9, P2, R6, 0x40, RZ ;  /* 0x0000004006097810 */ /* 0x000fe20007f5e0ff */
[----:B------:R-:W-:Y:S01]  /*6440*/  ULDC.64 UR6, c[0x0][0x818] ;  /* 0x0002060000067ab9 */ /* 0x000fe20000000a00 */
[----:B------:R-:W-:Y:S01]  /*6450*/  IMAD.MOV.U32 R2, RZ, RZ, R8 ;  /* 0x000000ffff027224 */ /* 0x000fe200078e0008 */
[----:B------:R-:W-:Y:S01]  /*6460*/  ULDC UR4, c[0x0][0x80c] ;  /* 0x0002030000047ab9 */ /* 0x000fe20000000800 */
[----:B------:R-:W-:Y:S01]  /*6470*/  IMAD.MOV.U32 R3, RZ, RZ, R5 ;  /* 0x000000ffff037224 */ /* 0x000fe200078e0005 */
[----:B------:R-:W-:Y:S01]  /*6480*/  ISETP.GE.AND P3, PT, R10, UR4, PT ;  /* 0x000000040a007c0c */ /* 0x000fe2000bf66270 */
[----:B------:R-:W-:Y:S01]  /*6490*/  IMAD.X R0, RZ, RZ, R7, P2 ;  /* 0x000000ffff007224 */ /* 0x000fe200010e0607 */
[----:B------:R-:W-:Y:S01]  /*64a0*/  ISETP.GE.AND P4, PT, R16, UR4, PT ;  /* 0x0000000410007c0c */ /* 0x000fe2000bf86270 */
[----:B------:R-:W-:Y:S01]  /*64b0*/  IMAD.WIDE.U32 R2, R9, UR6, R2 ;  /* 0x0000000609027c25 */ /* 0x000fe2000f8e0002 */
[----:B------:R-:W-:-:S03]  /*64c0*/  ISETP.GE.AND P5, PT, R18, UR4, PT ;  /* 0x0000000412007c0c */ /* 0x000fc6000bfa6270 */
[----:B------:R-:W-:-:S04]  /*64d0*/  IMAD R0, R0, UR6, RZ ;  /* 0x0000000600007c24 */ /* 0x000fc8000f8e02ff */
[----:B------:R-:W-:Y:S01]  /*64e0*/  IMAD R9, R9, UR7, R0 ;  /* 0x0000000709097c24 */ /* 0x000fe2000f8e0200 */
[----:B------:R-:W-:Y:S02]  /*64f0*/  ULDC.64 UR6, c[0x0][0x800] ;  /* 0x0002000000067ab9 */ /* 0x000fe40000000a00 */
[----:B------:R-:W-:Y:S01]  /*6500*/  LEA R4, P2, R2, UR6, 0x1 ;  /* 0x0000000602047c11 */ /* 0x000fe2000f8408ff */
[----:B------:R-:W-:-:S05]  /*6510*/  IMAD.IADD R3, R3, 0x1, R9 ;  /* 0x0000000103037824 */ /* 0x000fca00078e0209 */
[----:B------:R-:W-:-:S05]  /*6520*/  LEA.HI.X R5, R2, UR7, R3, 0x1, P2 ;  /* 0x0000000702057c11 */ /* 0x000fca00090f0c03 */
[----:B------:R2:W-:Y:S04]  /*6530*/  @!P3 STG.E.128 desc[UR46][R4.64], RZ ;  /* 0x000000ff0400b986 */ /* 0x0005e8000c101d2e */
[----:B------:R2:W-:Y:S04]  /*6540*/  @!P4 STG.E.128 desc[UR46][R4.64+0x40], RZ ;  /* 0x000040ff0400c986 */ /* 0x0005e8000c101d2e */
[----:B------:R2:W-:Y:S02]  /*6550*/  @!P5 STG.E.128 desc[UR46][R4.64+0x80], RZ ;  /* 0x000080ff0400d986 */ /* 0x0005e4000c101d2e */
.L_x_517:
[----:B------:R-:W-:Y:S05]  /*6560*/  BSYNC B0 ;  /* 0x0000000000007941 */ /* 0x000fea0003800000 */
.L_x_516:
[----:B------:R-:W-:Y:S01]  /*6570*/  ULDC.64 UR6, c[0x0][0x858] ;  /* 0x0002160000067ab9 */ /* 0x000fe20000000a00 */
[----:B------:R-:W-:Y:S01]  /*6580*/  IMAD.IADD R13, R13, 0x1, R17 ;  /* 0x000000010d0d7824 */ /* 0x000fe200078e0211 */
[----:B------:R-:W-:Y:S02]  /*6590*/  UIMAD UR4, UR5, UR6, URZ ;  /* 0x00000006050472a4 */ /* 0x000fe4000f8e023f */
[----:B------:R-:W-:Y:S01]  /*65a0*/  IMAD.U32 R9, RZ, RZ, UR6 ;  /* 0x00000006ff097e24 */ /* 0x000fe2000f8e00ff */
[----:B------:R-:W-:Y:S01]  /*65b0*/  BSSY B0, `(.L_x_518) ;  /* 0x0000015000007945 */ /* 0x000fe20003800000 */
[----:B------:R-:W-:Y:S02]  /*65c0*/  UIMAD UR4, UR36, UR7, UR4 ;  /* 0x00000007240472a4 */ /* 0x000fe4000f8e0204 */
[----:B------:R-:W-:-:S04]  /*65d0*/  IMAD.WIDE.U32 R8, R9, UR36, R12 ;  /* 0x0000002409087c25 */ /* 0x000fc8000f8e000c */
[----:B--2---:R-:W-:Y:S01]  /*65e0*/  VIADD R5, R9, UR4 ;  /* 0x0000000409057c36 */ /* 0x004fe20008000000 */
        /* <DEDUP_REMOVED lines=17> */
.L_x_519:
[----:B------:R-:W-:Y:S05]  /*6700*/  BSYNC B0 ;  /* 0x0000000000007941 */ /* 0x000fea0003800000 */
.L_x_518:
        /* <DEDUP_REMOVED lines=10> */
[----:B------:R-:W-:-:S04]  /*67b0*/  IMAD R0, R0, UR6, RZ ;  /* 0x0000000600007c24 */ /* 0x000fc8000f8e02ff */
[----:B------:R-:W-:Y:S01]  /*67c0*/  IMAD R5, R9, UR7, R0 ;  /* 0x0000000709057c24 */ /* 0x000fe2000f8e0200 */
[----:B------:R-:W-:Y:S02]  /*67d0*/  ULDC.64 UR6, c[0x0][0x830] ;  /* 0x00020c0000067ab9 */ /* 0x000fe40000000a00 */
[----:B------:R-:W-:Y:S01]  /*67e0*/  LEA R4, P0, R2, UR6, 0x1 ;  /* 0x0000000602047c11 */ /* 0x000fe2000f8008ff */
[----:B------:R-:W-:-:S05]  /*67f0*/  IMAD.IADD R3, R3, 0x1, R5 ;  /* 0x0000000103037824 */ /* 0x000fca00078e0205 */
[----:B------:R-:W-:Y:S02]  /*6800*/  LEA.HI.X R5, R2, UR7, R3, 0x1, P0 ;  /* 0x0000000702057c11 */ /* 0x000fe400080f0c03 */
[----:B------:R-:W-:-:S03]  /*6810*/  ISETP.GE.AND P0, PT, R18, UR4, PT ;  /* 0x0000000412007c0c */ /* 0x000fc6000bf06270 */
[----:B------:R3:W-:Y:S04]  /*6820*/  @!P1 STG.E.128 desc[UR46][R4.64], RZ ;  /* 0x000000ff04009986 */ /* 0x0007e8000c101d2e */
[----:B------:R3:W-:Y:S06]  /*6830*/  @!P2 STG.E.128 desc[UR46][R4.64+0x40], RZ ;  /* 0x000040ff0400a986 */ /* 0x0007ec000c101d2e */
[----:B------:R-:W-:Y:S05]  /*6840*/  @P0 BRA `(.L_x_480) ;  /* 0x0000003800480947 */ /* 0x000fea0003800000 */
[----:B------:R4:W-:Y:S01]  /*6850*/  STG.E.128 desc[UR46][R4.64+0x80], RZ ;  /* 0x000080ff04007986 */ /* 0x0009e2000c101d2e */
[----:B------:R-:W-:Y:S05]  /*6860*/  BRA `(.L_x_480) ;  /* 0x0000003800407947 */ /* 0x000fea0003800000 */
.L_x_475:
[----:B------:R-:W-:-:S08]  /*6870*/  NOP ;  /* 0x0000000000007918 */ /* 0x000fd00000000000 */
[----:B------:R-:W1:-:S00]  /*6880*/  USETMAXREG.DEALLOC.CTAPOOL 0x18 ;  /* 0x00000018000079c8 */ /* 0x000e4000080e0500 */
[----:B-1----:R-:W-:-:S06]  /*6890*/  LOP3.LUT R0, R0, 0x3, RZ, 0xc0, !PT ;  /* 0x0000000300007812 */ /* 0x002fcc00078ec0ff */
[----:B------:R-:W1:Y:S02]  /*68a0*/  SHFL.IDX PT, R0, R0, RZ, 0x1f ;  /* 0x00001fff00007589 */ /* 0x000e6400000e0000 */
[----:B-1----:R-:W-:-:S13]  /*68b0*/  ISETP.NE.AND P0, PT, R0, RZ, PT ;  /* 0x000000ff0000720c */ /* 0x002fda0003f05270 */
[----:B------:R-:W-:Y:S05]  /*68c0*/  @!P0 BRA `(.L_x_520) ;  /* 0x0000000c00d48947 */ /* 0x000fea0003800000 */
[----:B------:R-:W-:-:S13]  /*68d0*/  ISETP.NE.AND P0, PT, R0, 0x1, PT ;  /* 0x000000010000780c */ /* 0x000fda0003f05270 */
[----:B------:R-:W-:Y:S05]  /*68e0*/  @P0 BRA `(.L_x_480) ;  /* 0x0000003800200947 */ /* 0x000fea0003800000 */
[----:B------:R-:W-:Y:S01]  /*68f0*/  ULDC.64 UR4, c[0x0][0x8d8] ;  /* 0x0002360000047ab9 */ /* 0x000fe20000000a00 */
[----:B------:R-:W1:Y:S01]  /*6900*/  S2UR UR12, SR_CTAID.Z ;  /* 0x00000000000c79c3 */ /* 0x000e620000002700 */
[----:B------:R-:W-:-:S04]  /*6910*/  ISETP.NE.U32.AND P0, PT, RZ, UR4, PT ;  /* 0x00000004ff007c0c */ /* 0x000fc8000bf05070 */
[----:B------:R-:W-:-:S13]  /*6920*/  ISETP.NE.AND.EX P0, PT, RZ, UR5, PT, P0 ;  /* 0x00000005ff007c0c */ /* 0x000fda000bf05300 */
[----:B------:R-:W-:Y:S05]  /*6930*/  @!P0 BRA `(.L_x_521) ;  /* 0x00000000001c8947 */ /* 0x000fea0003800000 */
[----:B------:R-:W-:Y:S02]  /*6940*/  ULDC.64 UR4, c[0x0][0x8d8] ;  /* 0x0002360000047ab9 */ /* 0x000fe40000000a00 */
[----:B-1----:R-:W-:-:S06]  /*6950*/  UIMAD.WIDE UR4, UR12, 0x4, UR4 ;  /* 0x000000040c0478a5 */ /* 0x002fcc000f8e0204 */
[----:B------:R-:W-:Y:S02]  /*6960*/  IMAD.U32 R2, RZ, RZ, UR4 ;  /* 0x00000004ff027e24 */ /* 0x000fe4000f8e00ff */
[----:B------:R-:W-:-:S05]  /*6970*/  IMAD.U32 R3, RZ, RZ, UR5 ;  /* 0x00000005ff037e24 */ /* 0x000fca000f8e00ff */
[----:B------:R-:W2:Y:S02]  /*6980*/  LDG.E R2, desc[UR46][R2.64] ;  /* 0x0000002e02027981 */ /* 0x000ea4000c1e1900 */
[----:B--2---:R-:W-:Y:S01]  /*6990*/  R2UR UR5, R2 ;  /* 0x00000000020572ca */ /* 0x004fe200000e0000 */
[----:B------:R-:W-:-:S14]  /*69a0*/  BRA `(.L_x_522) ;  /* 0x0000000000387947 */ /* 0x000fdc0003800000 */
.L_x_521:
[----:B------:R-:W-:Y:S02]  /*69b0*/  ULDC.64 UR4, c[0x0][0x8d0] ;  /* 0x0002340000047ab9 */ /* 0x000fe40000000a00 */
[----:B------:R-:W-:-:S04]  /*69c0*/  ISETP.NE.U32.AND P0, PT, RZ, UR4, PT ;  /* 0x00000004ff007c0c */ /* 0x000fc8000bf05070 */
[----:B------:R-:W-:-:S13]  /*69d0*/  ISETP.NE.AND.EX P0, PT, RZ, UR5, PT, P0 ;  /* 0x00000005ff007c0c */ /* 0x000fda000bf05300 */
[----:B------:R-:W-:Y:S05]  /*69e0*/  @!P0 BRA `(.L_x_523) ;  /* 0x0000000000248947 */ /* 0x000fea0003800000 */
[----:B------:R-:W-:Y:S02]  /*69f0*/  ULDC.64 UR4, c[0x0][0x8d0] ;  /* 0x0002340000047ab9 */ /* 0x000fe40000000a00 */
[----:B-1----:R-:W-:-:S06]  /*6a00*/  UIMAD.WIDE UR4, UR12, 0x4, UR4 ;  /* 0x000000040c0478a5 */ /* 0x002fcc000f8e0204 */
[----:B------:R-:W-:Y:S02]  /*6a10*/  IMAD.U32 R2, RZ, RZ, UR4 ;  /* 0x00000004ff027e24 */ /* 0x000fe4000f8e00ff */
[----:B------:R-:W-:-:S05]  /*6a20*/  IMAD.U32 R3, RZ, RZ, UR5 ;  /* 0x00000005ff037e24 */ /* 0x000fca000f8e00ff */
[----:B------:R-:W2:Y:S04]  /*6a30*/  LDG.E R0, desc[UR46][R2.64] ;  /* 0x0000002e02007981 */ /* 0x000ea8000c1e1900 */
[----:B------:R-:W2:Y:S02]  /*6a40*/  LDG.E R5, desc[UR46][R2.64+0x4] ;  /* 0x0000042e02057981 */ /* 0x000ea4000c1e1900 */
[----:B--2---:R-:W-:-:S05]  /*6a50*/  IMAD.IADD R0, R5, 0x1, -R0 ;  /* 0x0000000105007824 */ /* 0x004fca00078e0a00 */
[----:B------:R-:W-:Y:S01]  /*6a60*/  R2UR UR5, R0 ;  /* 0x00000000000572ca */ /* 0x000fe200000e0000 */
[----:B------:R-:W-:-:S14]  /*6a70*/  BRA `(.L_x_522) ;  /* 0x0000000000047947 */ /* 0x000fdc0003800000 */
.L_x_523:
[----:B------:R-:W-:-:S05]  /*6a80*/  ULDC UR5, c[0x0][0x8bc] ;  /* 0x00022f0000057ab9 */ /* 0x000fca0000000800 */
.L_x_522:
[----:B------:R-:W2:Y:S02]  /*6a90*/  S2UR UR4, SR_CTAID.X ;  /* 0x00000000000479c3 */ /* 0x000ea40000002500 */
[----:B--2---:R-:W-:-:S04]  /*6aa0*/  USHF.L.U32 UR4, UR4, 0x7, URZ ;  /* 0x0000000704047899 */ /* 0x004fc8000800063f */
[----:B------:R-:W-:-:S04]  /*6ab0*/  UISETP.GE.AND UP0, UPT, UR4, UR5, UPT ;  /* 0x000000050400728c */ /* 0x000fc8000bf06270 */
[----:B-1----:R-:W-:-:S06]  /*6ac0*/  USEL UR12, UR12, 0xffffffff, !UP0 ;  /* 0xffffffff0c0c7887 */ /* 0x002fcc000c000000 */
[----:B------:R-:W-:-:S13]  /*6ad0*/  ISETP.LE.AND P0, PT, RZ, UR12, PT ;  /* 0x0000000cff007c0c */ /* 0x000fda000bf03270 */
[----:B------:R-:W-:Y:S05]  /*6ae0*/  @!P0 BRA `(.L_x_480) ;  /* 0x0000003400a08947 */ /* 0x000fea0003800000 */
[----:B------:R-:W-:Y:S02]  /*6af0*/  ULDC.64 UR4, c[0x0][0x770] ;  /* 0x0001dc0000047ab9 */ /* 0x000fe40000000a00 */
[----:B------:R-:W-:-:S04]  /*6b00*/  UISETP.NE.U32.AND UP0, UPT, UR4, URZ, UPT ;  /* 0x0000003f0400728c */ /* 0x000fc8000bf05070 */
[----:B------:R-:W-:-:S03]  /*6b10*/  UISETP.NE.AND.EX UP0, UPT, UR5, URZ, UPT, UP0 ;  /* 0x0000003f0500728c */ /* 0x000fc6000bf05300 */
[----:B------:R-:W-:Y:S02]  /*6b20*/  ULDC.64 UR4, c[0x0][0x770] ;  /* 0x0001dc0000047ab9 */ /* 0x000fe40000000a00 */
[----:B------:R-:W-:Y:S01]  /*6b30*/  UIMAD.WIDE UR4, UR12, 0x4, UR4 ;  /* 0x000000040c0478a5 */ /* 0x000fe2000f8e0204 */
[----:B------:R-:W-:-:S05]  /*6b40*/  PLOP3.LUT P0, PT, PT, PT, UP0, 0x80, 0x0 ;  /* 0x000000000000781c */ /* 0x000fca0003f0f008 */
[----:B------:R-:W-:Y:S02]  /*6b50*/  IMAD.U32 R2, RZ, RZ, UR4 ;  /* 0x00000004ff027e24 */ /* 0x000fe4000f8e00ff */
[----:B------:R-:W-:Y:S01]  /*6b60*/  IMAD.U32 R3, RZ, RZ, UR5 ;  /* 0x00000005ff037e24 */ /* 0x000fe2000f8e00ff */
[----:B------:R-:W-:-:S05]  /*6b70*/  ULDC.64 UR4, c[0x0][0x780] ;  /* 0x0001e00000047ab9 */ /* 0x000fca0000000a00 */
[----:B------:R-:W2:Y:S01]  /*6b80*/  @P0 LDG.E R6, desc[UR46][R2.64] ;  /* 0x0000002e02060981 */ /* 0x000ea2000c1e1900 */
[----:B------:R-:W-:Y:S01]  /*6b90*/  UISETP.NE.U32.AND UP1, UPT, UR4, URZ, UPT ;  /* 0x0000003f0400728c */ /* 0x000fe2000bf25070 */
[----:B------:R-:W-:-:S03]  /*6ba0*/  ULDC UR6, c[0x0][0x280] ;  /* 0x0000a00000067ab9 */ /* 0x000fc60000000800 */
[----:B------:R-:W-:Y:S01]  /*6bb0*/  UISETP.NE.AND.EX UP1, UPT, UR5, URZ, UPT, UP1 ;  /* 0x0000003f0500728c */ /* 0x000fe2000bf25310 */
[----:B------:R-:W-:-:S05]  /*6bc0*/  IMAD.U32 R0, RZ, RZ, UR6 ;  /* 0x00000006ff007e24 */ /* 0x000fca000f8e00ff */
[----:B------:R-:W-:-:S05]  /*6bd0*/  PLOP3.LUT P1, PT, PT, PT, UP1, 0x80, 0x0 ;  /* 0x000000000000781c */ /* 0x000fca0003f2f018 */
[----:B------:R-:W-:Y:S02]  /*6be0*/  @UP1 ULDC.64 UR4, c[0x0][0x780] ;  /* 0x0001e00000041ab9 */ /* 0x000fe40000000a00 */
[----:B------:R-:W-:-:S06]  /*6bf0*/  @UP1 UIMAD.WIDE UR4, UR12, 0x4, UR4 ;  /* 0x000000040c0418a5 */ /* 0x000fcc000f8e0204 */
[----:B------:R-:W-:Y:S02]  /*6c00*/  IMAD.U32 R4, RZ, RZ, UR4 ;  /* 0x00000004ff047e24 */ /* 0x000fe4000f8e00ff */
[----:B------:R-:W-:-:S05]  /*6c10*/  IMAD.U32 R5, RZ, RZ, UR5 ;  /* 0x00000005ff057e24 */ /* 0x000fca000f8e00ff */
[----:B------:R1:W5:Y:S01]  /*6c20*/  @P1 LDG.E R0, desc[UR46][R4.64] ;  /* 0x0000002e04001981 */ /* 0x000362000c1e1900 */
[----:B------:R-:W-:Y:S01]  /*6c30*/  PLOP3.LUT P2, PT, PT, PT, UP0, 0x80, 0x0 ;  /* 0x000000000000781c */ /* 0x000fe20003f4f008 */
[----:B------:R-:W3:Y:S02]  /*6c40*/  S2UR UR13, SR_CTAID.Y ;  /* 0x00000000000d79c3 */ /* 0x000ee40000002600 */
[----:B---3--:R-:W-:-:S10]  /*6c50*/  USHF.R.S32.HI UR7, URZ, 0x1f, UR13 ;  /* 0x0000001f3f077899 */ /* 0x008fd4000801140d */
[----:B--2---:R-:W-:-:S13]  /*6c60*/  @P2 R2UR UR4, R6 ;  /* 0x00000000060422ca */ /* 0x004fda00000e0000 */
[----:B------:R-:W-:-:S04]  /*6c70*/  @UP0 ULEA UR4, UR12, UR4, 0x6 ;  /* 0x000000040c040291 */ /* 0x000fc8000f8e303f */
[----:B------:R-:W-:-:S04]  /*6c80*/  @UP0 USHF.R.S32.HI UR5, URZ, 0x1f, UR4 ;  /* 0x0000001f3f050899 */ /* 0x000fc80008011404 */
[----:B------:R-:W-:-:S04]  /*6c90*/  @UP0 ULEA.HI UR5, UR5, UR4, URZ, 0x6 ;  /* 0x0000000405050291 */ /* 0x000fc8000f8f303f */
[----:B------:R-:W-:-:S04]  /*6ca0*/  @UP0 USHF.R.S32.HI UR5, URZ, 0x6, UR5 ;  /* 0x000000063f050899 */ /* 0x000fc80008011405 */
[----:B------:R-:W-:Y:S01]  /*6cb0*/  @UP0 UIMAD UR6, UR5, 0x1800, URZ ;  /* 0x00001800050608a4 */ /* 0x000fe2000f8e023f */
[----:B-1----:R-:W-:Y:S11]  /*6cc0*/  @P1 BRA `(.L_x_524) ;  /* 0x0000000000101947 */ /* 0x002ff60003800000 */
[----:B------:R-:W-:Y:S05]  /*6cd0*/  @!P0 BRA `(.L_x_524) ;  /* 0x00000000000c8947 */ /* 0x000fea0003800000 */
[----:B------:R-:W2:Y:S04]  /*6ce0*/  LDG.E R5, desc[UR46][R2.64] ;  /* 0x0000002e02057981 */ /* 0x000ea8000c1e1900 */
[----:B-----5:R-:W2:Y:S02]  /*6cf0*/  LDG.E R0, desc[UR46][R2.64+0x4] ;  /* 0x0000042e02007981 */ /* 0x020ea4000c1e1900 */
[----:B--2---:R-:W-:-:S07]  /*6d00*/  IMAD.IADD R0, R0, 0x1, -R5 ;  /* 0x0000000100007824 */ /* 0x004fce00078e0a05 */
.L_x_524:
[----:B-----5:R-:W-:Y:S01]  /*6d10*/  ISETP.GE.AND P0, PT, R0, 0x1, PT ;  /* 0x000000010000780c */ /* 0x020fe20003f06270 */
[----:B------:R-:W-:Y:S01]  /*6d20*/  @UP0 USHF.R.S32.HI UR8, URZ, 0x1f, UR6 ;  /* 0x0000001f3f080899 */ /* 0x000fe20008011406 */
[----:B------:R-:W-:Y:S01]  /*6d30*/  UMOV UR4, URZ ;  /* 0x0000003f00047c82 */ /* 0x000fe20008000000 */
[----:B------:R-:W-:Y:S01]  /*6d40*/  UMOV UR5, URZ ;  /* 0x0000003f00057c82 */ /* 0x000fe20008000000 */
[----:B------:R-:W-:-:S04]  /*6d50*/  @UP0 UMOV UR4, UR6 ;  /* 0x0000000600040c82 */ /* 0x000fc80008000000 */
[----:B------:R-:W-:-:S05]  /*6d60*/  @UP0 UMOV UR5, UR8 ;  /* 0x0000000800050c82 */ /* 0x000fca0008000000 */
[----:B------:R-:W-:Y:S05]  /*6d70*/  @!P0 BRA `(.L_x_480) ;  /* 0x0000003000fc8947 */ /* 0x000fea0003800000 */
[----:B------:R-:W-:Y:S01]  /*6d80*/  ULDC.64 UR8, c[0x0][0x2d8] ;  /* 0x0000b60000087ab9 */ /* 0x000fe20000000a00 */
[C---:B------:R-:W-:Y:S01]  /*6d90*/  VIADD R2, R0.reuse, 0x3f ;  /* 0x0000003f00027836 */ /* 0x040fe20000000000 */
[----:B------:R-:W-:Y:S01]  /*6da0*/  UIMAD UR7, UR7, UR8, URZ ;  /* 0x00000008070772a4 */ /* 0x000fe2000f8e023f */
[----:B------:R-:W-:Y:S01]  /*6db0*/  ISETP.GE.AND P1, PT, R0, 0x41, PT ;  /* 0x000000410000780c */ /* 0x000fe20003f26270 */
[----:B------:R-:W-:Y:S02]  /*6dc0*/  USHF.R.S32.HI UR6, URZ, 0x1f, UR12 ;  /* 0x0000001f3f067899 */ /* 0x000fe4000801140c */
[----:B------:R-:W-:Y:S01]  /*6dd0*/  UIMAD.WIDE.U32 UR10, UR13, UR8, URZ ;  /* 0x000000080d0a72a5 */ /* 0x000fe2000f8e003f */
[----:B------:R-:W-:Y:S01]  /*6de0*/  SHF.R.S32.HI R3, RZ, 0x1f, R2 ;  /* 0x0000001fff037819 */ /* 0x000fe20000011402 */
[----:B------:R-:W-:Y:S02]  /*6df0*/  UIMAD UR7, UR13, UR9, UR7 ;  /* 0x000000090d0772a4 */ /* 0x000fe4000f8e0207 */
[----:B------:R-:W-:Y:S01]  /*6e00*/  UIADD3 UR8, UP1, UR4, UR10, URZ ;  /* 0x0000000a04087290 */ /* 0x000fe2000ff3e03f */
[----:B------:R-:W-:Y:S01]  /*6e10*/  LEA.HI R3, R3, R2, RZ, 0x6 ;  /* 0x0000000203037211 */ /* 0x000fe200078f30ff */
[----:B------:R-:W-:-:S02]  /*6e20*/  UIADD3 UR7, UR11, UR7, URZ ;  /* 0x000000070b077290 */ /* 0x000fc4000fffe03f */
[----:B------:R-:W-:Y:S01]  /*6e30*/  USEL UR6, UR6, URZ, !UP0 ;  /* 0x0000003f06067287 */ /* 0x000fe2000c000000 */
[----:B------:R-:W-:Y:S01]  /*6e40*/  SHF.R.S32.HI R3, RZ, 0x6, R3 ;  /* 0x00000006ff037819 */ /* 0x000fe20000011403 */
[----:B------:R-:W-:Y:S01]  /*6e50*/  ULDC.64 UR14, c[0x0][0x2e0] ;  /* 0x0000b800000e7ab9 */ /* 0x000fe20000000a00 */
[----:B------:R-:W-:Y:S02]  /*6e60*/  USEL UR13, UR12, URZ, !UP0 ;  /* 0x0000003f0c0d7287 */ /* 0x000fe4000c000000 */
[----:B------:R-:W-:Y:S01]  /*6e70*/  UIADD3.X UR9, UR5, UR7, URZ, UP1, !UPT ;  /* 0x0000000705097290 */ /* 0x000fe20008ffe43f */
[----:B------:R-:W-:Y:S01]  /*6e80*/  VIMNMX R3, R3, 0x1, !PT ;  /* 0x0000000103037848 */ /* 0x000fe20007fe0100 */
[----:B------:R-:W-:Y:S02]  /*6e90*/  UIMAD UR6, UR6, UR14, URZ ;  /* 0x0000000e060672a4 */ /* 0x000fe4000f8e023f */
[----:B------:R-:W-:Y:S01]  /*6ea0*/  UIMAD.WIDE.U32 UR8, UR13, UR14, UR8 ;  /* 0x0000000e0d0872a5 */ /* 0x000fe2000f8e0008 */
[----:B------:R-:W-:Y:S01]  /*6eb0*/  LOP3.LUT R2, R3, 0x1, RZ, 0xc0, !PT ;  /* 0x0000000103027812 */ /* 0x000fe200078ec0ff */
[----:B------:R-:W-:Y:S01]  /*6ec0*/  UIMAD UR12, UR13, UR15, UR6 ;  /* 0x0000000f0d0c72a4 */ /* 0x000fe2000f8e0206 */
[----:B------:R-:W-:-:S03]  /*6ed0*/  ELECT P0, URZ, PT ;  /* 0x00000000003f782f */ /* 0x000fc60003800000 */
[----:B------:R-:W-:Y:S01]  /*6ee0*/  UIADD3 UR19, UR9, UR12, URZ ;  /* 0x0000000c09137290 */ /* 0x000fe2000fffe03f */
[----:B------:R-:W-:Y:S01]  /*6ef0*/  UMOV UR6, URZ ;  /* 0x0000003f00067c82 */ /* 0x000fe20008000000 */
[----:B------:R-:W-:Y:S10]  /*6f00*/  @!P1 BRA `(.L_x_525) ;  /* 0x0000000400889947 */ /* 0x000ff40003800000 */
[----:B------:R-:W-:Y:S01]  /*6f10*/  UMOV UR6, UR10 ;  /* 0x0000000a00067c82 */ /* 0x000fe20008000000 */
[----:B------:R-:W-:Y:S01]  /*6f20*/  ULDC.64 UR10, c[0x0][0x2c0] ;  /* 0x0000b000000a7ab9 */ /* 0x000fe20000000a00 */
[----:B------:R-:W-:Y:S01]  /*6f30*/  UIMAD.WIDE.U32 UR6, UR13, UR14, UR6 ;  /* 0x0000000e0d0672a5 */ /* 0x000fe2000f8e0006 */
[----:B------:R-:W-:Y:S01]  /*6f40*/  IMAD.IADD R0, R3, 0x1, -R2 ;  /* 0x0000000103007824 */ /* 0x000fe200078e0a02 */
[----:B------:R-:W-:Y:S02]  /*6f50*/  ULDC.64 UR20, c[0x0][0x2c0] ;  /* 0x0000b00000147ab9 */ /* 0x000fe40000000a00 */
[----:B------:R-:W-:-:S04]  /*6f60*/  UIADD3 UR15, UP0, UR4, UR6, URZ ;  /* 0x00000006040f7290 */ /* 0x000fc8000ff1e03f */
[----:B------:R-:W-:Y:S02]  /*6f70*/  UIADD3.X UR4, UR5, UR12, UR7, UP0, !UPT ;  /* 0x0000000c05047290 */ /* 0x000fe400087fe407 */
[----:B------:R-:W-:Y:S01]  /*6f80*/  ULEA UR14, UP0, UR15, UR10, 0x2 ;  /* 0x0000000a0f0e7291 */ /* 0x000fe2000f80103f */
[----:B------:R-:W-:-:S03]  /*6f90*/  UMOV UR5, URZ ;  /* 0x0000003f00057c82 */ /* 0x000fc60008000000 */
[----:B------:R-:W-:Y:S02]  /*6fa0*/  ULEA.HI.X UR15, UR15, UR11, UR4, 0x2, UP0 ;  /* 0x0000000b0f0f7291 */ /* 0x000fe400080f1404 */
[----:B------:R-:W-:Y:S02]  /*6fb0*/  UIADD3 UR10, UP0, UR14, 0x3000, URZ ;  /* 0x000030000e0a7890 */ /* 0x000fe4000ff1e03f */
[----:B------:R-:W-:Y:S02]  /*6fc0*/  UIADD3 UR12, UP1, UR14, 0x6000, URZ ;  /* 0x000060000e0c7890 */ /* 0x000fe4000ff3e03f */
[----:B------:R-:W-:Y:S02]  /*6fd0*/  UIADD3 UR14, UP2, UR14, 0x9000, URZ ;  /* 0x000090000e0e7890 */ /* 0x000fe4000ff5e03f */
[----:B------:R-:W-:Y:S02]  /*6fe0*/  UIADD3.X UR11, URZ, UR15, URZ, UP0, !UPT ;  /* 0x0000000f3f0b7290 */ /* 0x000fe400087fe43f */
[----:B------:R-:W-:-:S02]  /*6ff0*/  UIADD3.X UR13, URZ, UR15, URZ, UP1, !UPT ;  /* 0x0000000f3f0d7290 */ /* 0x000fc40008ffe43f */
[----:B------:R-:W-:Y:S01]  /*7000*/  UIADD3.X UR15, URZ, UR15, URZ, UP2, !UPT ;  /* 0x0000000f3f0f7290 */ /* 0x000fe200097fe43f */
[----:B------:R-:W-:-:S11]  /*7010*/  UMOV UR4, URZ ;  /* 0x0000003f00047c82 */ /* 0x000fd60008000000 */
.L_x_538:
        /* <DEDUP_REMOVED lines=21> */
.L_x_527:
[----:B------:R-:W-:Y:S05]  /*7170*/  BSYNC B0 ;  /* 0x0000000000007941 */ /* 0x000fea0003800000 */
.L_x_526:
        /* <DEDUP_REMOVED lines=13> */
.L_x_529:
[----:B------:R-:W-:Y:S05]  /*7250*/  BSYNC B0 ;  /* 0x0000000000007941 */ /* 0x000fea0003800000 */
.L_x_528:
[----:B------:R-:W-:Y:S06]  /*7260*/  BAR.ARV 0xa, 0xa0 ;  /* 0x0282800000007b1d */ /* 0x000fec0000002000 */
[----:B------:R-:W-:Y:S04]  /*7270*/  BSSY B0, `(.L_x_530) ;  /* 0x0000003000007945 */ /* 0x000fe80003800000 */
[----:B------:R-:W-:Y:S05]  /*7280*/  @!P0 BRA `(.L_x_531) ;  /* 0x0000000000048947 */ /* 0x000fea0003800000 */
[----:B------:R-:W-:-:S04]  /*7290*/  DEPBAR.LE SB0, 0x0 ;  /* 0x000080000000791a */ /* 0x000fc80000000000 */
.L_x_531:
[----:B------:R-:W-:Y:S05]  /*72a0*/  BSYNC B0 ;  /* 0x0000000000007941 */ /* 0x000fea0003800000 */
.L_x_530:
        /* <DEDUP_REMOVED lines=13> */
.L_x_533:
[----:B------:R-:W-:Y:S05]  /*7380*/  BSYNC B0 ;  /* 0x0000000000007941 */ /* 0x000fea0003800000 */
.L_x_532:
        /* <DEDUP_REMOVED lines=13> */
.L_x_535:
[----:B------:R-:W-:Y:S05]  /*7460*/  BSYNC B0 ;  /* 0x0000000000007941 */ /* 0x000fea0003800000 */
.L_x_534:
[----:B------:R-:W-:Y:S01]  /*7470*/  VIADD R0, R0, 0xfffffffe ;  /* 0xfffffffe00007836 */ /* 0x000fe20000000000 */
[----:B------:R-:W-:Y:S06]  /*7480*/  BAR.ARV 0xa, 0xa0 ;  /* 0x0282800000007b1d */ /* 0x000fec0000002000 */
[----:B------:R-:W-:Y:S01]  /*7490*/  BSSY B0, `(.L_x_536) ;  /* 0x0000004000007945 */ /* 0x000fe20003800000 */
[----:B------:R-:W-:-:S03]  /*74a0*/  ISETP.NE.AND P1, PT, R0, RZ, PT ;  /* 0x000000ff0000720c */ /* 0x000fc60003f25270 */
[----:B------:R-:W-:Y:S10]  /*74b0*/  @!P0 BRA `(.L_x_537) ;  /* 0x0000000000048947 */ /* 0x000ff40003800000 */
[----:B------:R-:W-:-:S04]  /*74c0*/  DEPBAR.LE SB0, 0x0 ;  /* 0x000080000000791a */ /* 0x000fc80000000000 */
.L_x_537:
[----:B------:R-:W-:Y:S05]  /*74d0*/  BSYNC B0 ;  /* 0x0000000000007941 */ /* 0x000fea0003800000 */
.L_x_536:
[----:B------:R-:W-:Y:S06]  /*74e0*/  BAR.ARV 0xb, 0xa0 ;  /* 0x02c2800000007b1d */ /* 0x000fec0000002000 */
[----:B------:R-:W-:Y:S02]  /*74f0*/  UIADD3 UR5, UR5, 0x2, URZ ;  /* 0x0000000205057890 */ /* 0x000fe4000fffe03f */
[----:B------:R-:W-:Y:S01]  /*7500*/  UIADD3 UR4, UR4, 0x1, URZ ;  /* 0x0000000104047890 */ /* 0x000fe2000fffe03f */
[----:B------:R-:W-:Y:S11]  /*7510*/  @P1 BRA `(.L_x_538) ;  /* 0xfffffff800c01947 */ /* 0x000ff6000383ffff */
[----:B------:R-:W-:-:S12]  /*7520*/  UIADD3 UR6, UR16, 0x3000, URZ ;  /* 0x0000300010067890 */ /* 0x000fd8000fffe03f */
.L_x_525:
        /* <DEDUP_REMOVED lines=10> */
[----:B------:R-:W-:Y:S01]  /*75d0*/  ULEA UR4, UP0, UR11, UR4, 0x2 ;  /* 0x000000040b047291 */ /* 0x000fe2000f80103f */
[----:B------:R-:W-:-:S03]  /*75e0*/  UMOV UR13, 0x14f00000 ;  /* 0x14f00000000d7882 */ /* 0x000fc60000000000 */
[----:B------:R-:W-:-:S03]  /*75f0*/  ULEA.HI.X UR5, UR11, UR5, UR12, 0x2, UP0 ;  /* 0x000000050b057291 */ /* 0x000fc600080f140c */
[----:B------:R-:W-:Y:S01]  /*7600*/  UMOV UR12, 0x0 ;  /* 0x00000000000c7882 */ /* 0x000fe20000000000 */
[----:B-1----:R-:W-:-:S03]  /*7610*/  ULEA UR7, UR10, UR7, 0x18 ;  /* 0x000000070a077291 */ /* 0x002fc6000f8ec03f */
[----:B------:R-:W-:Y:S01]  /*7620*/  UMOV UR10, 0x300 ;  /* 0x00000300000a7882 */ /* 0x000fe20000000000 */
[----:B------:R-:W-:-:S09]  /*7630*/  UIADD3 UR7, UR7, 0xc000, URZ ;  /* 0x0000c00007077890 */ /* 0x000fd2000fffe03f */
[----:B------:R1:W-:Y:S02]  /*7640*/  UBLKRED.G.S.ADD.F32.RN [UR4], [UR7], UR10, desc[UR12] ;  /* 0x00000c04070073bb */ /* 0x0003e400080a140a */
[----:B-1----:R0:W-:Y:S02]  /*7650*/  UTMACMDFLUSH ;  /* 0x00000000000079b7 */ /* 0x0021e40000000000 */
.L_x_540:
[----:B------:R-:W-:Y:S05]  /*7660*/  BSYNC B0 ;  /* 0x0000000000007941 */ /* 0x000fea0003800000 */
.L_x_539:
[----:B------:R-:W-:Y:S06]  /*7670*/  BAR.SYNC.DEFER_BLOCKING 0xe, 0xa0 ;  /* 0x0382800000007b1d */ /* 0x000fec0000010000 */
[----:B------:R-:W-:Y:S04]  /*7680*/  BSSY B0, `(.L_x_541) ;  /* 0x0000012000007945 */ /* 0x000fe80003800000 */
[----:B------:R-:W-:Y:S05]  /*7690*/  @!P0 BRA `(.L_x_542) ;  /* 0x0000000000408947 */ /* 0x000fea0003800000 */
[----:B------:R-:W1:Y:S01]  /*76a0*/  S2UR UR7, SR_CgaCtaId ;  /* 0x00000000000779c3 */ /* 0x000e620000008800 */
[----:B------:R-:W-:Y:S01]  /*76b0*/  UIADD3 UR4, UR6, 0xc00, URZ ;  /* 0x00000c0006047890 */ /* 0x000fe2000fffe03f */
[----:B------:R-:W-:Y:S01]  /*76c0*/  UMOV UR5, 0x400 ;  /* 0x0000040000057882 */ /* 0x000fe20000000000 */
[----:B------:R-:W-:Y:S02]  /*76d0*/  ULDC.64 UR10, c[0x0][0x2c0] ;  /* 0x0000b000000a7ab9 */ /* 0x000fe40000000a00 */
[----:B------:R-:W-:Y:S01]  /*76e0*/  UIADD3 UR12, UP0, UR4, UR8, URZ ;  /* 0x00000008040c7290 */ /* 0x000fe2000ff1e03f */
[----:B------:R-:W-:Y:S01]  /*76f0*/  UMOV UR13, 0x14f00000 ;  /* 0x14f00000000d7882 */ /* 0x000fe20000000000 */
[----:B-1----:R-:W-:Y:S02]  /*7700*/  ULEA UR7, UR7, UR5, 0x18 ;  /* 0x0000000507077291 */ /* 0x002fe4000f8ec03f */
[----:B------:R-:W-:Y:S02]  /*7710*/  ULEA.HI.X.SX32 UR5, UR4, UR19, 0x1, UP0 ;  /* 0x0000001304057291 */ /* 0x000fe400080f0e3f */
[----:B------:R-:W-:-:S02]  /*7720*/  ULEA UR4, UP0, UR12, UR10, 0x2 ;  /* 0x0000000a0c047291 */ /* 0x000fc4000f80103f */
[----:B------:R-:W-:Y:S02]  /*7730*/  UIADD3 UR7, UR7, 0xf000, URZ ;  /* 0x0000f00007077890 */ /* 0x000fe4000fffe03f */
[----:B------:R-:W-:Y:S01]  /*7740*/  ULEA.HI.X UR5, UR12, UR11, UR5, 0x2, UP0 ;  /* 0x0000000b0c057291 */ /* 0x000fe200080f1405 */
[----:B------:R-:W-:Y:S02]  /*7750*/  UMOV UR10, 0x300 ;  /* 0x00000300000a7882 */ /* 0x000fe40000000000 */
[----:B------:R-:W-:-:S06]  /*7760*/  UMOV UR12, 0x0 ;  /* 0x00000000000c7882 */ /* 0x000fcc0000000000 */
[----:B------:R1:W-:Y:S01]  /*7770*/  UBLKRED.G.S.ADD.F32.RN [UR4], [UR7], UR10, desc[UR12] ;  /* 0x00000c04070073bb */ /* 0x0003e200080a140a */
[----:B------:R0:W-:Y:S01]  /*7780*/  UTMACMDFLUSH ;  /* 0x00000000000079b7 */ /* 0x0001e20000000000 */
[----:B-1----:R-:W-:-:S04]  /*7790*/  DEPBAR.LE SB0, 0x1 ;  /* 0x000080400000791a */ /* 0x002fc80000000000 */
.L_x_542:
[----:B------:R-:W-:Y:S05]  /*77a0*/  BSYNC B0 ;  /* 0x0000000000007941 */ /* 0x000fea0003800000 */
.L_x_541:
[----:B------:R-:W-:Y:S06]  /*77b0*/  BAR.ARV 0xa, 0xa0 ;  /* 0x0282800000007b1d */ /* 0x000fec0000002000 */
[----:B------:R-:W-:Y:S04]  /*77c0*/  BSSY B0, `(.L_x_543) ;  /* 0x0000003000007945 */ /* 0x000fe80003800000 */
[----:B------:R-:W-:Y:S05]  /*77d0*/  @!P0 BRA `(.L_x_544) ;  /* 0x0000000000048947 */ /* 0x000fea0003800000 */
[----:B------:R-:W-:-:S04]  /*77e0*/  DEPBAR.LE SB0, 0x0 ;  /* 0x000080000000791a */ /* 0x000fc80000000000 */
.L_x_544:
[----:B------:R-:W-:Y:S05]  /*77f0*/  BSYNC B0 ;  /* 0x0000000000007941 */ /* 0x000fea0003800000 */
.L_x_543:
[----:B------:R-:W-:Y:S06]  /*7800*/  BAR.ARV 0xb, 0xa0 ;  /* 0x02c2800000007b1d */ /* 0x000fec0000002000 */
[----:B------:R-:W-:Y:S05]  /*7810*/  BRA `(.L_x_480) ;  /* 0x0000002800547947 */ /* 0x000fea0003800000 */
.L_x_520:
[----:B------:R-:W-:Y:S01]  /*7820*/  ULDC.64 UR4, c[0x0][0x8d8] ;  /* 0x0002360000047ab9 */ /* 0x000fe20000000a00 */
[----:B------:R-:W1:Y:S01]  /*7830*/  S2UR UR13, SR_CTAID.Z ;  /* 0x00000000000d79c3 */ /* 0x000e620000002700 */
[----:B------:R-:W-:-:S04]  /*7840*/  ISETP.NE.U32.AND P0, PT, RZ, UR4, PT ;  /* 0x00000004ff007c0c */ /* 0x000fc8000bf05070 */
[----:B------:R-:W-:-:S03]  /*7850*/  ISETP.NE.AND.EX P0, PT, RZ, UR5, PT, P0 ;  /* 0x00000005ff007c0c */ /* 0x000fc6000bf05300 */
[----:B------:R-:W2:Y:S10]  /*7860*/  S2UR UR20, SR_CTAID.Y ;  /* 0x00000000001479c3 */ /* 0x000eb40000002600 */
[----:B------:R-:W-:Y:S05]  /*7870*/  @!P0 BRA `(.L_x_545) ;  /* 0x00000000001c8947 */ /* 0x000fea0003800000 */
[----:B------:R-:W-:Y:S02]  /*7880*/  ULDC.64 UR4, c[0x0][0x8d8] ;  /* 0x0002360000047ab9 */ /* 0x000fe40000000a00 */
[----:B-1----:R-:W-:-:S06]  /*7890*/  UIMAD.WIDE UR4, UR13, 0x4, UR4 ;  /* 0x000000040d0478a5 */ /* 0x002fcc000f8e0204 */
[----:B------:R-:W-:Y:S02]  /*78a0*/  IMAD.U32 R2, RZ, RZ, UR4 ;  /* 0x00000004ff027e24 */ /* 0x000fe4000f8e00ff */
[----:B------:R-:W-:-:S05]  /*78b0*/  IMAD.U32 R3, RZ, RZ, UR5 ;  /* 0x00000005ff037e24 */ /* 0x000fca000f8e00ff */
[----:B------:R-:W3:Y:S02]  /*78c0*/  LDG.E R2, desc[UR46][R2.64] ;  /* 0x0000002e02027981 */ /* 0x000ee4000c1e1900 */
[----:B---3--:R-:W-:Y:S01]  /*78d0*/  R2UR UR4, R2 ;  /* 0x00000000020472ca */ /* 0x008fe200000e0000 */
[----:B------:R-:W-:-:S14]  /*78e0*/  BRA `(.L_x_546) ;  /* 0x00000000003c7947 */ /* 0x000fdc0003800000 */
.L_x_545:
        /* <DEDUP_REMOVED lines=8> */
[----:B------:R-:W3:Y:S04]  /*7970*/  LDG.E R0, desc[UR46][R2.64] ;  /* 0x0000002e02007981 */ /* 0x000ee8000c1e1900 */
[----:B------:R-:W4:Y:S01]  /*7980*/  LDG.E R4, desc[UR46][R2.64+0x4] ;  /* 0x0000042e02047981 */ /* 0x000f22000c1e1900 */
[----:B---3--:R-:W-:Y:S02]  /*7990*/  R2UR UR4, R0 ;  /* 0x00000000000472ca */ /* 0x008fe400000e0000 */
[----:B----4-:R-:W-:-:S13]  /*79a0*/  R2UR UR5, R4 ;  /* 0x00000000040572ca */ /* 0x010fda00000e0000 */
[----:B------:R-:W-:Y:S01]  /*79b0*/  UIADD3 UR4, -UR4, UR5, URZ ;  /* 0x0000000504047290 */ /* 0x000fe2000fffe13f */
[----:B------:R-:W-:Y:S11]  /*79c0*/  BRA `(.L_x_546) ;  /* 0x0000000000047947 */ /* 0x000ff60003800000 */
.L_x_547:
[----:B------:R-:W-:-:S05]  /*79d0*/  ULDC UR4, c[0x0][0x8bc] ;  /* 0x00022f0000047ab9 */ /* 0x000fca0000000800 */
.L_x_546:
[----:B------:R-:W3:Y:S01]  /*79e0*/  S2UR UR8, SR_CTAID.X ;  /* 0x00000000000879c3 */ /* 0x000ee20000002500 */
[----:B------:R-:W-:Y:S02]  /*79f0*/  IMAD.MOV.U32 R9, RZ, RZ, 0x1 ;  /* 0x00000001ff097424 */ /* 0x000fe400078e00ff */
[----:B------:R-:W-:Y:S01]  /*7a00*/  IMAD.MOV.U32 R0, RZ, RZ, RZ ;  /* 0x000000ffff007224 */ /* 0x000fe200078e00ff */
[----:B---3--:R-:W-:-:S04]  /*7a10*/  USHF.L.U32 UR8, UR8, 0x7, URZ ;  /* 0x0000000708087899 */ /* 0x008fc8000800063f */
[----:B------:R-:W-:-:S04]  /*7a20*/  UISETP.GE.AND UP0, UPT, UR8, UR4, UPT ;  /* 0x000000040800728c */ /* 0x000fc8000bf06270 */
[----:B-1----:R-:W-:-:S06]  /*7a30*/  USEL UR13, UR13, 0xffffffff, !UP0 ;  /* 0xffffffff0d0d7887 */ /* 0x002fcc000c000000 */
[----:B------:R-:W-:-:S13]  /*7a40*/  ISETP.LE.AND P0, PT, RZ, UR13, PT ;  /* 0x0000000dff007c0c */ /* 0x000fda000bf03270 */
[----:B------:R-:W-:Y:S05]  /*7a50*/  @!P0 BRA `(.L_x_548) ;  /* 0x0000002400308947 */ /* 0x000fea0003800000 */
[----:B------:R-:W-:Y:S01]  /*7a60*/  ULDC.64 UR14, c[0x0][0x770] ;  /* 0x0001dc00000e7ab9 */ /* 0x000fe20000000a00 */
[----:B------:R-:W-:Y:S01]  /*7a70*/  ULDC.64 UR4, c[0x0][0x778] ;  /* 0x0001de0000047ab9 */ /* 0x000fe20000000a00 */
[----:B------:R-:W-:Y:S01]  /*7a80*/  UISETP.NE.U32.AND UP1, UPT, UR14, URZ, UPT ;  /* 0x0000003f0e00728c */ /* 0x000fe2000bf25070 */
[----:B------:R-:W-:Y:S01]  /*7a90*/  ULDC.64 UR6, c[0x0][0x770] ;  /* 0x0001dc0000067ab9 */ /* 0x000fe20000000a00 */
[----:B------:R-:W-:Y:S02]  /*7aa0*/  UISETP.NE.U32.AND UP0, UPT, UR4, URZ, UPT ;  /* 0x0000003f0400728c */ /* 0x000fe4000bf05070 */
[----:B------:R-:W-:Y:S02]  /*7ab0*/  UISETP.NE.AND.EX UP1, UPT, UR15, URZ, UPT, UP1 ;  /* 0x0000003f0f00728c */ /* 0x000fe4000bf25310 */
[----:B------:R-:W-:Y:S02]  /*7ac0*/  UIMAD.WIDE UR6, UR13, 0x4, UR6 ;  /* 0x000000040d0678a5 */ /* 0x000fe4000f8e0206 */
[----:B------:R-:W-:-:S02]  /*7ad0*/  UISETP.NE.AND.EX UP0, UPT, UR5, URZ, UPT, UP0 ;  /* 0x0000003f0500728c */ /* 0x000fc4000bf05300 */
[----:B------:R-:W-:Y:S01]  /*7ae0*/  PLOP3.LUT P0, PT, PT, PT, UP1, 0x80, 0x0 ;  /* 0x000000000000781c */ /* 0x000fe20003f0f018 */
[----:B------:R-:W-:Y:S01]  /*7af0*/  ULDC.64 UR10, c[0x0][0x780] ;  /* 0x0001e000000a7ab9 */ /* 0x000fe20000000a00 */
[----:B------:R-:W-:Y:S02]  /*7b00*/  IMAD.U32 R2, RZ, RZ, UR6 ;  /* 0x00000006ff027e24 */ /* 0x000fe4000f8e00ff */
[----:B------:R-:W-:Y:S01]  /*7b10*/  IMAD.U32 R3, RZ, RZ, UR7 ;  /* 0x00000007ff037e24 */ /* 0x000fe2000f8e00ff */
[----:B------:R-:W-:-:S04]  /*7b20*/  UISETP.NE.U32.AND UP2, UPT, UR10, URZ, UPT ;  /* 0x0000003f0a00728c */ /* 0x000fc8000bf45070 */
[----:B------:R-:W-:Y:S01]  /*7b30*/  UISETP.NE.AND.EX UP2, UPT, UR11, URZ, UPT, UP2 ;  /* 0x0000003f0b00728c */ /* 0x000fe2000bf45320 */
[----:B------:R-:W-:-:S03]  /*7b40*/  @UP0 ULDC.64 UR4, c[0x0][0x778] ;  /* 0x0001de0000040ab9 */ /* 0x000fc60000000a00 */
[----:B------:R1:W3:Y:S01]  /*7b50*/  @P0 LDG.E R6, desc[UR46][R2.64] ;  /* 0x0000002e02060981 */ /* 0x0002e2000c1e1900 */
[----:B------:R-:W-:Y:S01]  /*7b60*/  @UP0 UIMAD.WIDE UR4, UR13, 0x4, UR4 ;  /* 0x000000040d0408a5 */ /* 0x000fe2000f8e0204 */
[----:B------:R-:W-:Y:S02]  /*7b70*/  PLOP3.LUT P1, PT, PT, PT, UP0, 0x80, 0x0 ;  /* 0x000000000000781c */ /* 0x000fe40003f2f008 */
[----:B------:R-:W-:-:S03]  /*7b80*/  PLOP3.LUT P2, PT, PT, PT, UP2, 0x80, 0x0 ;  /* 0x000000000000781c */ /* 0x000fc60003f4f028 */
[----:B-1----:R-:W-:Y:S02]  /*7b90*/  IMAD.U32 R2, RZ, RZ, UR4 ;  /* 0x00000004ff027e24 */ /* 0x002fe4000f8e00ff */
[----:B------:R-:W-:Y:S01]  /*7ba0*/  IMAD.U32 R3, RZ, RZ, UR5 ;  /* 0x00000005ff037e24 */ /* 0x000fe2000f8e00ff */
[----:B------:R-:W-:Y:S02]  /*7bb0*/  @UP2 ULDC.64 UR4, c[0x0][0x780] ;  /* 0x0001e00000042ab9 */ /* 0x000fe40000000a00 */
[----:B------:R-:W-:-:S03]  /*7bc0*/  @UP2 UIMAD.WIDE UR4, UR13, 0x4, UR4 ;  /* 0x000000040d0428a5 */ /* 0x000fc6000f8e0204 */
[----:B------:R1:W4:Y:S03]  /*7bd0*/  @P1 LDG.E R4, desc[UR46][R2.64] ;  /* 0x0000002e02041981 */ /* 0x000326000c1e1900 */
[----:B-1----:R-:W-:Y:S02]  /*7be0*/  IMAD.U32 R2, RZ, RZ, UR4 ;  /* 0x00000004ff027e24 */ /* 0x002fe4000f8e00ff */
[----:B------:R-:W-:-:S05]  /*7bf0*/  IMAD.U32 R3, RZ, RZ, UR5 ;  /* 0x00000005ff037e24 */ /* 0x000fca000f8e00ff */
[----:B------:R1:W2:Y:S02]  /*7c00*/  @P2 LDG.E R5, desc[UR46][R2.64] ;  /* 0x0000002e02052981 */ /* 0x0002a4000c1e1900 */
[----:B-1----:R-:W-:Y:S02]  /*7c10*/  IMAD.U32 R2, RZ, RZ, UR6 ;  /* 0x00000006ff027e24 */ /* 0x002fe4000f8e00ff */
[----:B------:R-:W-:-:S05]  /*7c20*/  IMAD.U32 R3, RZ, RZ, UR7 ;  /* 0x00000007ff037e24 */ /* 0x000fca000f8e00ff */
[----:B------:R1:W5:Y:S01]  /*7c30*/  @P0 LDG.E R0, desc[UR46][R2.64] ;  /* 0x0000002e02000981 */ /* 0x000362000c1e1900 */
[----:B------:R-:W-:Y:S01]  /*7c40*/  UMOV UR11, URZ ;  /* 0x0000003f000b7c82 */ /* 0x000fe20008000000 */
[----:B---3--:R-:W-:-:S13]  /*7c50*/  @P0 R2UR UR4, R6 ;  /* 0x00000000060402ca */ /* 0x008fda00000e0000 */
[----:B------:R-:W-:-:S04]  /*7c60*/  @UP1 ULEA UR4, UR13, UR4, 0x6 ;  /* 0x000000040d041291 */ /* 0x000fc8000f8e303f */
[----:B------:R-:W-:Y:S01]  /*7c70*/  @UP1 USHF.R.S32.HI UR5, URZ, 0x1f, UR4 ;  /* 0x0000001f3f051899 */ /* 0x000fe20008011404 */
[----:B----4-:R-:W-:Y:S02]  /*7c80*/  @P1 R2UR UR11, R4 ;  /* 0x00000000040b12ca */ /* 0x010fe400000e0000 */
[----:B------:R-:W-:Y:S01]  /*7c90*/  PLOP3.LUT P1, PT, PT, PT, UP1, 0x80, 0x0 ;  /* 0x000000000000781c */ /* 0x000fe20003f2f018 */
[----:B------:R-:W-:-:S03]  /*7ca0*/  @UP1 ULEA.HI UR4, UR5, UR4, URZ, 0x6 ;  /* 0x0000000405041291 */ /* 0x000fc6000f8f303f */
[----:B------:R-:W-:Y:S01]  /*7cb0*/  ULDC UR5, c[0x0][0x280] ;  /* 0x0000a00000057ab9 */ /* 0x000fe20000000800 */
[----:B--2---:R-:W-:Y:S01]  /*7cc0*/  @P2 R2UR UR5, R5 ;  /* 0x00000000050522ca */ /* 0x004fe200000e0000 */
[----:B-1----:R-:W-:-:S14]  /*7cd0*/  @P2 BRA `(.L_x_549) ;  /* 0x0000000000202947 */ /* 0x002fdc0003800000 */
[----:B------:R-:W-:Y:S05]  /*7ce0*/  @!P0 BRA `(.L_x_549) ;  /* 0x00000000001c8947 */ /* 0x000fea0003800000 */
[----:B------:R-:W-:Y:S02]  /*7cf0*/  IMAD.U32 R2, RZ, RZ, UR6 ;  /* 0x00000006ff027e24 */ /* 0x000fe4000f8e00ff */
[----:B------:R-:W-:-:S05]  /*7d00*/  IMAD.U32 R3, RZ, RZ, UR7 ;  /* 0x00000007ff037e24 */ /* 0x000fca000f8e00ff */
[----:B------:R-:W2:Y:S04]  /*7d10*/  LDG.E R4, desc[UR46][R2.64] ;  /* 0x0000002e02047981 */ /* 0x000ea8000c1e1900 */
[----:B------:R-:W3:Y:S01]  /*7d20*/  LDG.E R5, desc[UR46][R2.64+0x4] ;  /* 0x0000042e02057981 */ /* 0x000ee2000c1e1900 */
[----:B--2---:R-:W-:Y:S02]  /*7d30*/  R2UR UR6, R4 ;  /* 0x00000000040672ca */ /* 0x004fe400000e0000 */
[----:B---3--:R-:W-:-:S13]  /*7d40*/  R2UR UR5, R5 ;  /* 0x00000000050572ca */ /* 0x008fda00000e0000 */
[----:B------:R-:W-:-:S12]  /*7d50*/  UIADD3 UR5, -UR6, UR5, URZ ;  /* 0x0000000506057290 */ /* 0x000fd8000fffe13f */
.L_x_549:
[----:B------:R-:W-:Y:S02]  /*7d60*/  UISETP.GE.AND UP2, UPT, UR5, 0x1, UPT ;  /* 0x000000010500788c */ /* 0x000fe4000bf46270 */
[----:B------:R-:W-:Y:S01]  /*7d70*/  @UP1 ULOP3.LUT UR4, UR4, 0xffffffc0, URZ, 0xc0, !UPT ;  /* 0xffffffc004041892 */ /* 0x000fe2000f8ec03f */
[----:B------:R-:W-:Y:S01]  /*7d80*/  UMOV UR43, URZ ;  /* 0x0000003f002b7c82 */ /* 0x000fe20008000000 */
[----:B------:R-:W-:Y:S02]  /*7d90*/  UMOV UR6, URZ ;  /* 0x0000003f00067c82 */ /* 0x000fe40008000000 */
[----:B------:R-:W-:Y:S01]  /*7da0*/  PLOP3.LUT P0, PT, PT, PT, UP2, 0x80, 0x0 ;  /* 0x000000000000781c */ /* 0x000fe20003f0f028 */
[----:B------:R-:W-:Y:S01]  /*7db0*/  @UP1 USHF.R.S32.HI UR9, URZ, 0x1f, UR4 ;  /* 0x0000001f3f091899 */ /* 0x000fe20008011404 */
[----:B-----5:R-:W-:Y:S01]  /*7dc0*/  @P1 R2UR UR43, R0 ;  /* 0x00000000002b12ca */ /* 0x020fe200000e0000 */
[----:B------:R-:W-:Y:S01]  /*7dd0*/  UMOV UR7, URZ ;  /* 0x0000003f00077c82 */ /* 0x000fe20008000000 */
[----:B------:R-:W-:Y:S01]  /*7de0*/  @UP1 UMOV UR6, UR4 ;  /* 0x0000000400061c82 */ /* 0x000fe20008000000 */
[----:B------:R-:W-:-:S03]  /*7df0*/  IMAD.MOV.U32 R0, RZ, RZ, RZ ;  /* 0x000000ffff007224 */ /* 0x000fc600078e00ff */
[----:B------:R-:W-:-:S05]  /*7e00*/  @UP1 UMOV UR7, UR9 ;  /* 0x0000000900071c82 */ /* 0x000fca0008000000 */
[----:B------:R-:W-:Y:S05]  /*7e10*/  @!P0 BRA `(.L_x_548) ;  /* 0x0000002000408947 */ /* 0x000fea0003800000 */
[----:B------:R-:W-:Y:S01]  /*7e20*/  USHF.R.S32.HI UR10, URZ, 0x1f, UR20 ;  /* 0x0000001f3f0a7899 */ /* 0x000fe20008011414 */
[----:B------:R-:W-:Y:S01]  /*7e30*/  BSSY B0, `(.L_x_548) ;  /* 0x000020e000007945 */ /* 0x000fe20003800000 */
[----:B------:R-:W-:Y:S01]  /*7e40*/  ULDC.64 UR16, c[0x0][0x718] ;  /* 0x0001c60000107ab9 */ /* 0x000fe20000000a00 */
[----:B------:R-:W-:Y:S01]  /*7e50*/  UISETP.NE.U32.AND UP1, UPT, UR14, URZ, UPT ;  /* 0x0000003f0e00728c */ /* 0x000fe2000bf25070 */
[----:B------:R-:W-:Y:S01]  /*7e60*/  IMAD.MOV.U32 R0, RZ, RZ, RZ ;  /* 0x000000ffff007224 */ /* 0x000fe200078e00ff */
[----:B------:R-:W-:Y:S02]  /*7e70*/  UIMAD UR4, UR10, UR16, URZ ;  /* 0x000000100a0472a4 */ /* 0x000fe4000f8e023f */
[----:B------:R-:W-:Y:S02]  /*7e80*/  UISETP.NE.AND.EX UP1, UPT, UR15, URZ, UPT, UP1 ;  /* 0x0000003f0f00728c */ /* 0x000fe4000bf25310 */
[----:B------:R-:W-:Y:S02]  /*7e90*/  UIMAD UR9, UR20, UR17, UR4 ;  /* 0x00000011140972a4 */ /* 0x000fe4000f8e0204 */
[----:B------:R-:W-:Y:S01]  /*7ea0*/  USHF.R.S32.HI UR4, URZ, 0x1f, UR13 ;  /* 0x0000001f3f047899 */ /* 0x000fe2000801140d */
[----:B------:R-:W-:Y:S01]  /*7eb0*/  UMOV UR14, UR6 ;  /* 0x00000006000e7c82 */ /* 0x000fe20008000000 */
[----:B------:R-:W-:-:S02]  /*7ec0*/  UMOV UR15, UR7 ;  /* 0x00000007000f7c82 */ /* 0x000fc40008000000 */
[----:B------:R-:W-:Y:S02]  /*7ed0*/  USEL UR4, UR4, URZ, !UP1 ;  /* 0x0000003f04047287 */ /* 0x000fe4000c800000 */
[----:B------:R-:W-:Y:S02]  /*7ee0*/  UIMAD.WIDE.U32 UR6, UR20, UR16, UR14 ;  /* 0x00000010140672a5 */ /* 0x000fe4000f8e000e */
[----:B------:R-:W-:Y:S01]  /*7ef0*/  USEL UR21, UR13, URZ, !UP1 ;  /* 0x0000003f0d157287 */ /* 0x000fe2000c800000 */
[----:B------:R-:W-:Y:S01]  /*7f00*/  ULDC.64 UR16, c[0x0][0x720] ;  /* 0x0001c80000107ab9 */ /* 0x000fe20000000a00 */
[----:B------:R-:W-:Y:S02]  /*7f10*/  UIADD3 UR7, UR7, UR9, URZ ;  /* 0x0000000907077290 */ /* 0x000fe4000fffe03f */
[----:B------:R-:W-:Y:S01]  /*7f20*/  UIMAD UR9, UR4, UR16, URZ ;  /* 0x00000010040972a4 */ /* 0x000fe2000f8e023f */
[----:B------:R-:W-:Y:S01]  /*7f30*/  ULDC.64 UR22, c[0x0][0x730] ;  /* 0x0001cc0000167ab9 */ /* 0x000fe20000000a00 */
[----:B------:R-:W-:-:S02]  /*7f40*/  ELECT P0, URZ, PT ;  /* 0x00000000003f782f */ /* 0x000fc40003800000 */
[----:B------:R-:W-:Y:S02]  /*7f50*/  UIMAD UR9, UR17, UR21, UR9 ;  /* 0x00000015110972a4 */ /* 0x000fe4000f8e0209 */
[----:B------:R-:W-:Y:S02]  /*7f60*/  UIMAD.WIDE.U32 UR16, UR16, UR21, UR6 ;  /* 0x00000015101072a5 */ /* 0x000fe4000f8e0006 */
[----:B------:R-:W-:Y:S01]  /*7f70*/  UIMAD.WIDE.U32 UR18, UR20, UR22, UR14 ;  /* 0x00000016141272a5 */ /* 0x000fe2000f8e000e */
[----:B------:R-:W-:Y:S02]  /*7f80*/  ULDC UR6, c[0x0][0x2e8] ;  /* 0x0000ba0000067ab9 */ /* 0x000fe40000000800 */
[----:B------:R-:W-:Y:S01]  /*7f90*/  ULDC.64 UR14, c[0x0][0x700] ;  /* 0x0001c000000e7ab9 */ /* 0x000fe20000000a00 */
[----:B------:R-:W-:Y:S02]  /*7fa0*/  UISETP.NE.AND UP1, UPT, UR6, 0x1, UPT ;  /* 0x000000010600788c */ /* 0x000fe4000bf25270 */
[----:B------:R-:W-:-:S02]  /*7fb0*/  UIMAD UR10, UR10, UR22, URZ ;  /* 0x000000160a0a72a4 */ /* 0x000fc4000f8e023f */
[----:B------:R-:W-:Y:S02]  /*7fc0*/  UIADD3 UR9, UR17, UR9, URZ ;  /* 0x0000000911097290 */ /* 0x000fe4000fffe03f */
[----:B------:R-:W-:Y:S02]  /*7fd0*/  ULEA UR14, UP2, UR16, UR14, 0x2 ;  /* 0x0000000e100e7291 */ /* 0x000fe4000f84103f */
[----:B------:R-:W-:Y:S02]  /*7fe0*/  UIMAD UR10, UR20, UR23, UR10 ;  /* 0x00000017140a72a4 */ /* 0x000fe4000f8e020a */
[----:B------:R-:W-:Y:S01]  /*7ff0*/  ULEA.HI.X UR15, UR16, UR15, UR9, 0x2, UP2 ;  /* 0x0000000f100f7291 */ /* 0x000fe200090f1409 */
[----:B------:R-:W-:Y:S02]  /*8000*/  ULDC.64 UR22, c[0x0][0x738] ;  /* 0x0001ce0000167ab9 */ /* 0x000fe40000000a00 */
[----:B------:R-:W-:Y:S01]  /*8010*/  @UP1 ULDC UR16, c[0x0][0x2ec] ;  /* 0x0000bb0000101ab9 */ /* 0x000fe20000000800 */
[----:B------:R-:W-:-:S02]  /*8020*/  UIADD3 UR7, UR19, UR10, URZ ;  /* 0x0000000a13077290 */ /* 0x000fc4000fffe03f */
[----:B------:R-:W-:Y:S02]  /*8030*/  UIMAD UR4, UR4, UR22, URZ ;  /* 0x00000016040472a4 */ /* 0x000fe4000f8e023f */
[----:B------:R-:W-:Y:S02]  /*8040*/  UIMAD.WIDE.U32 UR16, UR20, UR16, URZ ;  /* 0x00000010141072a5 */ /* 0x000fe4000f8e003f */
[----:B------:R-:W-:Y:S01]  /*8050*/  UIADD3 UR11, UR8, UR11, URZ ;  /* 0x0000000b080b7290 */ /* 0x000fe2000fffe03f */
[----:B------:R-:W-:Y:S02]  /*8060*/  UMOV UR6, UR18 ;  /* 0x0000001200067c82 */ /* 0x000fe40008000000 */
[----:B------:R-:W-:Y:S01]  /*8070*/  @UP1 ULDC UR8, c[0x0][0x2f0] ;  /* 0x0000bc0000081ab9 */ /* 0x000fe20000000800 */
[----:B------:R-:W-:Y:S01]  /*8080*/  UMOV UR12, UR20 ;  /* 0x00000014000c7c82 */ /* 0x000fe20008000000 */
[----:B------:R-:W-:Y:S02]  /*8090*/  UIMAD UR4, UR23, UR21, UR4 ;  /* 0x00000015170472a4 */ /* 0x000fe4000f8e0204 */
[----:B------:R-:W-:-:S02]  /*80a0*/  UIMAD.WIDE.U32 UR6, UR22, UR21, UR6 ;  /* 0x00000015160672a5 */ /* 0x000fc4000f8e0006 */
[----:B------:R-:W-:Y:S02]  /*80b0*/  USEL UR13, UR13, URZ, !UP0 ;  /* 0x0000003f0d0d7287 */ /* 0x000fe4000c000000 */
[----:B------:R-:W-:Y:S01]  /*80c0*/  @UP1 USHF.R.U32.HI UR12, URZ, UR8, UR17 ;  /* 0x000000083f0c1299 */ /* 0x000fe20008011611 */
[----:B------:R-:W-:Y:S11]  /*80d0*/  @!P0 BRA `(.L_x_550) ;  /* 0x0000001c008c8947 */ /* 0x000ff60003800000 */
[----:B------:R-:W1:Y:S01]  /*80e0*/  S2R R3, SR_CgaCtaId ;  /* 0x0000000000037919 */ /* 0x000e620000008800 */
[----:B------:R-:W-:Y:S01]  /*80f0*/  MOV R0, 0x400 ;  /* 0x0000040000007802 */ /* 0x000fe20000000f00 */
[----:B------:R-:W-:-:S03]  /*8100*/  IMAD.MOV.U32 R2, RZ, RZ, 0x1 ;  /* 0x00000001ff027424 */ /* 0x000fc600078e00ff */
[----:B-1----:R-:W-:Y:S02]  /*8110*/  LEA R0, R3, R0, 0x18 ;  /* 0x0000000003007211 */ /* 0x002fe400078ec0ff */
[----:B------:R-:W-:-:S04]  /*8120*/  SHF.L.U32 R3, R2, 0x1f, RZ ;  /* 0x0000001f02037819 */ /* 0x000fc800000006ff */
[----:B------:R-:W1:Y:S02]  /*8130*/  SYNCS.PHASECHK.TRANS64.TRYWAIT P0, [R0+URZ+0x26820], R3 ;  /* 0x02682003000075a7 */ /* 0x000e64000800017f */
[----:B-1----:R-:W-:Y:S05]  /*8140*/  @!P0 BRA `(.L_x_551) ;  /* 0x0000002000748947 */ /* 0x002fea0003800000 */
.L_x_579:
[----:B------:R-:W2:Y:S01]  /*8150*/  S2R R2, SR_TID.X ;  /* 0x0000000000027919 */ /* 0x000ea20000002100 */
[----:B------:R-:W-:Y:S02]  /*8160*/  IMAD.U32 R8, RZ, RZ, UR7 ;  /* 0x00000007ff087e24 */ /* 0x000fe4000f8e00ff */
        /* <DEDUP_REMOVED lines=11> */
.L_x_552:
[----:B------:R-:W2:Y:S01]  /*8220*/  LDC.64 R6, c[0x0][0x198] ;  /* 0x00006600ff067b82 */ /* 0x000ea20000000a00 */
        /* <DEDUP_REMOVED lines=19> */
[----:B------:R-:W-:-:S02]  /*8360*/  UIADD3 UR16, UR8, 0x14000, URZ ;  /* 0x0001400008107890 */ /* 0x000fc4000fffe03f */
[----:B------:R-:W-:Y:S01]  /*8370*/  UIADD3 UR36, UR8, 0x1e000, URZ ;  /* 0x0001e00008247890 */ /* 0x000fe2000fffe03f */
[----:B--2---:R-:W-:Y:S01]  /*8380*/  IMAD.MOV.U32 R10, RZ, RZ, R6 ;  /* 0x000000ffff0a7224 */ /* 0x004fe200078e0006 */
[----:B------:R-:W-:Y:S01]  /*8390*/  UMOV UR25, UR41 ;  /* 0x0000002900197c82 */ /* 0x000fe20008000000 */
[----:B------:R-:W-:Y:S01]  /*83a0*/  IMAD.MOV.U32 R11, RZ, RZ, R7 ;  /* 0x000000ffff0b7224 */ /* 0x000fe200078e0007 */
[----:B------:R-:W-:Y:S01]  /*83b0*/  UMOV UR17, UR41 ;  /* 0x0000002900117c82 */ /* 0x000fe20008000000 */
[----:B------:R-:W-:Y:S01]  /*83c0*/  UMOV UR37, UR41 ;  /* 0x0000002900257c82 */ /* 0x000fe20008000000 */
[----:B------:R-:W-:Y:S01]  /*83d0*/  IADD3 R2, P1, R10, 0x2f0, RZ ;  /* 0x000002f00a027810 */ /* 0x000fe20007f3e0ff */
[----:B------:R-:W-:Y:S01]  /*83e0*/  UISETP.GE.AND UP0, UPT, UR5, 0x41, UPT ;  /* 0x000000410500788c */ /* 0x000fe2000bf06270 */
[----:B------:R-:W-:Y:S02]  /*83f0*/  UMOV UR10, UR42 ;  /* 0x0000002a000a7c82 */ /* 0x000fe40008000000 */
[----:B------:R-:W-:Y:S01]  /*8400*/  R2UR UR30, R2 ;  /* 0x00000000021e72ca */ /* 0x000fe200000e0000 */
[----:B------:R-:W-:Y:S01]  /*8410*/  UIADD3 UR56, UR8, 0x4000, URZ ;  /* 0x0000400008387890 */ /* 0x000fe2000fffe03f */
[----:B------:R-:W-:Y:S01]  /*8420*/  IADD3 R2, P2, R10, 0x3f0, RZ ;  /* 0x000003f00a027810 */ /* 0x000fe20007f5e0ff */
[----:B------:R-:W-:Y:S01]  /*8430*/  UIADD3 UR48, UR8, 0x5000, URZ ;  /* 0x0000500008307890 */ /* 0x000fe2000fffe03f */
[----:B------:R-:W-:-:S02]  /*8440*/  UMOV UR58, 0x40 ;  /* 0x00000040003a7882 */ /* 0x000fc40000000000 */
[----:B------:R-:W-:Y:S01]  /*8450*/  R2UR UR22, R2 ;  /* 0x00000000021672ca */ /* 0x000fe200000e0000 */
[--C-:B------:R-:W-:Y:S01]  /*8460*/  IMAD.X R2, RZ, RZ, R11.reuse, P1 ;  /* 0x000000ffff027224 */ /* 0x100fe200008e060b */
[----:B------:R-:W-:Y:S01]  /*8470*/  UMOV UR59, UR11 ;  /* 0x0000000b003b7c82 */ /* 0x000fe20008000000 */
[----:B------:R-:W-:Y:S01]  /*8480*/  UMOV UR60, UR12 ;  /* 0x0000000c003c7c82 */ /* 0x000fe20008000000 */
[----:B------:R-:W-:Y:S01]  /*8490*/  UMOV UR61, UR13 ;  /* 0x0000000d003d7c82 */ /* 0x000fe20008000000 */
[----:B------:R-:W-:Y:S01]  /*84a0*/  UMOV UR50, 0x50 ;  /* 0x0000005000327882 */ /* 0x000fe20000000000 */
[----:B------:R-:W-:Y:S01]  /*84b0*/  R2UR UR31, R2 ;  /* 0x00000000021f72ca */ /* 0x000fe200000e0000 */
[----:B------:R-:W-:Y:S01]  /*84c0*/  IMAD.X R2, RZ, RZ, R11, P2 ;  /* 0x000000ffff027224 */ /* 0x000fe200010e060b */
[----:B------:R-:W-:Y:S01]  /*84d0*/  UMOV UR51, UR11 ;  /* 0x0000000b00337c82 */ /* 0x000fe20008000000 */
[----:B------:R-:W-:Y:S01]  /*84e0*/  UMOV UR52, UR12 ;  /* 0x0000000c00347c82 */ /* 0x000fe20008000000 */
[----:B------:R-:W-:-:S02]  /*84f0*/  UMOV UR53, UR13 ;  /* 0x0000000d00357c82 */ /* 0x000fc40008000000 */
[----:B------:R-:W-:Y:S02]  /*8500*/  R2UR UR23, R2 ;  /* 0x00000000021772ca */ /* 0x000fe400000e0000 */
[----:B------:R-:W-:Y:S02]  /*8510*/  IADD3 R2, P1, R10, 0xf0, RZ ;  /* 0x000000f00a027810 */ /* 0x000fe40007f3e0ff */
[----:B------:R-:W-:Y:S02]  /*8520*/  MOV R12, UR22 ;  /* 0x00000016000c7c02 */ /* 0x000fe40008000f00 */
[----:B------:R-:W-:Y:S01]  /*8530*/  R2UR UR32, R2 ;  /* 0x00000000022072ca */ /* 0x000fe200000e0000 */
[----:B-1----:R-:W-:Y:S01]  /*8540*/  IMAD.X R3, RZ, RZ, R11, P1 ;  /* 0x000000ffff037224 */ /* 0x002fe200008e060b */
[----:B------:R-:W-:Y:S01]  /*8550*/  R2UR UR22, R12 ;  /* 0x000000000c1672ca */ /* 0x000fe200000e0000 */
[----:B------:R-:W-:Y:S01]  /*8560*/  IMAD.MOV.U32 R12, RZ, RZ, RZ ;  /* 0x000000ffff0c7224 */ /* 0x000fe200078e00ff */
[----:B------:R-:W-:-:S02]  /*8570*/  PLOP3.LUT P1, PT, PT, PT, UP0, 0x80, 0x0 ;  /* 0x000000000000781c */ /* 0x000fc40003f2f008 */
        /* <DEDUP_REMOVED lines=8> */
[----:B-1----:R-:W-:Y:S01]  /*8600*/  UMOV UR40, 0x0 ;  /* 0x0000000000287882 */ /* 0x002fe20000000000 */
[----:B------:R-:W-:Y:S01]  /*8610*/  UMOV UR41, 0x10000000 ;  /* 0x1000000000297882 */ /* 0x000fe20000000000 */
[----:B--2---:R-:W-:Y:S01]  /*8620*/  UIADD3 UR24, UR8, 0x2000, URZ ;  /* 0x0000200008187890 */ /* 0x004fe2000fffe03f */
[----:B----4-:R-:W-:Y:S01]  /*8630*/  IMAD.MOV.U32 R5, RZ, RZ, RZ ;  /* 0x000000ffff057224 */ /* 0x010fe200078e00ff */
[----:B------:R-:W-:Y:S01]  /*8640*/  UMOV UR27, UR11 ;  /* 0x0000000b001b7c82 */ /* 0x000fe20008000000 */
[----:B------:R-:W-:Y:S01]  /*8650*/  UMOV UR28, UR12 ;  /* 0x0000000c001c7c82 */ /* 0x000fe20008000000 */
[----:B------:R-:W-:Y:S01]  /*8660*/  UMOV UR29, UR13 ;  /* 0x0000000d001d7c82 */ /* 0x000fe20008000000 */
[----:B---3--:R-:W-:-:S02]  /*8670*/  UIADD3 UR9, UR8, 0x26800, URZ ;  /* 0x0002680008097890 */ /* 0x008fc4000fffe03f */
[----:B------:R-:W-:Y:S02]  /*8680*/  UIADD3 UR16, UR8, 0x1000, URZ ;  /* 0x0000100008107890 */ /* 0x000fe4000fffe03f */
[----:B------:R-:W-:Y:S01]  /*8690*/  UIADD3 UR32, UR8, 0x3000, URZ ;  /* 0x0000300008207890 */ /* 0x000fe2000fffe03f */
[----:B------:R-:W-:Y:S01]  /*86a0*/  UMOV UR18, 0x10 ;  /* 0x0000001000127882 */ /* 0x000fe20000000000 */
[----:B------:R-:W-:Y:S01]  /*86b0*/  UMOV UR19, UR11 ;  /* 0x0000000b00137c82 */ /* 0x000fe20008000000 */
[----:B------:R-:W-:Y:S01]  /*86c0*/  UMOV UR20, UR12 ;  /* 0x0000000c00147c82 */ /* 0x000fe20008000000 */
[----:B------:R-:W-:Y:S01]  /*86d0*/  UMOV UR21, UR13 ;  /* 0x0000000d00157c82 */ /* 0x000fe20008000000 */
[----:B------:R-:W-:Y:S01]  /*86e0*/  UMOV UR17, UR9 ;  /* 0x0000000900117c82 */ /* 0x000fe20008000000 */
[----:B------:R1:W-:Y:S01]  /*86f0*/  UTMALDG.4D [UR8], [UR30], desc[UR40] ;  /* 0x000028081e0075b4 */ /* 0x0003e20008019000 */
[----:B------:R-:W-:Y:S01]  /*8700*/  UMOV UR25, UR9 ;  /* 0x0000000900197c82 */ /* 0x000fe20008000000 */
[----:B------:R-:W-:Y:S01]  /*8710*/  UMOV UR34, 0x30 ;  /* 0x0000003000227882 */ /* 0x000fe20000000000 */
[----:B------:R-:W-:Y:S01]  /*8720*/  UMOV UR35, UR11 ;  /* 0x0000000b00237c82 */ /* 0x000fe20008000000 */
[----:B------:R-:W-:Y:S01]  /*8730*/  UMOV UR36, UR12 ;  /* 0x0000000c00247c82 */ /* 0x000fe20008000000 */
[----:B------:R-:W-:Y:S01]  /*8740*/  UMOV UR37, UR13 ;  /* 0x0000000d00257c82 */ /* 0x000fe20008000000 */
[----:B------:R-:W-:Y:S01]  /*8750*/  UMOV UR33, UR9 ;  /* 0x0000000900217c82 */ /* 0x000fe20008000000 */
[----:B------:R-:W-:Y:S01]  /*8760*/  UMOV UR57, UR9 ;  /* 0x0000000900397c82 */ /* 0x000fe20008000000 */
[----:B------:R2:W-:Y:S01]  /*8770*/  UTMALDG.4D [UR16], [UR30], desc[UR40] ;  /* 0x000028101e0075b4 */ /* 0x0005e20008019000 */
[----:B------:R-:W-:Y:S01]  /*8780*/  UMOV UR49, UR9 ;  /* 0x0000000900317c82 */ /* 0x000fe20008000000 */
[----:B------:R3:W-:Y:S01]  /*8790*/  UTMALDG.4D [UR24], [UR30], desc[UR40] ;  /* 0x000028181e0075b4 */ /* 0x0007e20008019000 */
[----:B------:R4:W-:Y:S01]  /*87a0*/  UTMALDG.4D [UR32], [UR30], desc[UR40] ;  /* 0x000028201e0075b4 */ /* 0x0009e20008019000 */
[----:B-1----:R-:W-:Y:S01]  /*87b0*/  UMOV UR10, 0x40 ;  /* 0x00000040000a7882 */ /* 0x002fe20000000000 */
[----:B------:R1:W-:Y:S01]  /*87c0*/  UTMALDG.4D [UR56], [UR30], desc[UR40] ;  /* 0x000028381e0075b4 */ /* 0x0003e20008019000 */
[----:B--2---:R-:W-:-:S02]  /*87d0*/  R2UR UR21, R13 ;  /* 0x000000000d1572ca */ /* 0x004fc400000e0000 */
[----:B------:R-:W-:Y:S01]  /*87e0*/  R2UR UR20, R14 ;  /* 0x000000000e1472ca */ /* 0x000fe200000e0000 */
[----:B------:R1:W-:Y:S01]  /*87f0*/  UTMALDG.4D [UR48], [UR30], desc[UR40] ;  /* 0x000028301e0075b4 */ /* 0x0003e20008019000 */
[----:B---3--:R-:W-:Y:S01]  /*8800*/  UIADD3 UR24, UR8, 0x6000, URZ ;  /* 0x0000600008187890 */ /* 0x008fe2000fffe03f */
[----:B------:R-:W-:Y:S01]  /*8810*/  UMOV UR26, UR42 ;  /* 0x0000002a001a7c82 */ /* 0x000fe20008000000 */
[----:B----4-:R-:W-:-:S07]  /*8820*/  UIADD3 UR32, UR8, 0x8000, URZ ;  /* 0x0000800008207890 */ /* 0x010fce000fffe03f */
[----:B------:R1:W-:Y:S01]  /*8830*/  UTMALDG.4D [UR24], [UR22], desc[UR40] ;  /* 0x00002818160075b4 */ /* 0x0003e20008019000 */
[----:B------:R-:W-:Y:S01]  /*8840*/  UIADD3 UR8, UR8, 0xa000, URZ ;  /* 0x0000a00008087890 */ /* 0x000fe2000fffe03f */
[----:B------:R-:W-:Y:S02]  /*8850*/  UMOV UR34, 0x20 ;  /* 0x0000002000227882 */ /* 0x000fe40000000000 */
[----:B------:R1:W-:Y:S06]  /*8860*/  UTMALDG.4D [UR32], [UR22], desc[UR40] ;  /* 0x00002820160075b4 */ /* 0x0003ec0008019000 */
[----:B------:R1:W-:Y:S02]  /*8870*/  UTMALDG.4D [UR8], [UR22], desc[UR40] ;  /* 0x00002808160075b4 */ /* 0x0003e40008019000 */
[----:B-1----:R-:W-:Y:S05]  /*8880*/  @!P1 BRA `(.L_x_553) ;  /* 0x0000001000a89947 */ /* 0x002fea0003800000 */
[----:B------:R-:W-:Y:S01]  /*8890*/  UIADD3 UR8, UR5, 0x3f, URZ ;  /* 0x0000003f05087890 */ /* 0x000fe2000fffe03f */
[----:B------:R-:W1:Y:S01]  /*88a0*/  S2R R15, SR_TID.X ;  /* 0x00000000000f7919 */ /* 0x000e620000002100 */
[----:B------:R-:W-:Y:S02]  /*88b0*/  IMAD.MOV.U32 R9, RZ, RZ, 0x1 ;  /* 0x00000001ff097424 */ /* 0x000fe400078e00ff */
[----:B------:R-:W-:Y:S01]  /*88c0*/  USHF.R.S32.HI UR9, URZ, 0x1f, UR8 ;  /* 0x0000001f3f097899 */ /* 0x000fe20008011408 */
[----:B------:R-:W-:Y:S02]  /*88d0*/  IMAD.MOV.U32 R12, RZ, RZ, RZ ;  /* 0x000000ffff0c7224 */ /* 0x000fe400078e00ff */
[----:B------:R-:W-:Y:S01]  /*88e0*/  IMAD.MOV.U32 R5, RZ, RZ, RZ ;  /* 0x000000ffff057224 */ /* 0x000fe200078e00ff */
[----:B------:R-:W-:Y:S01]  /*88f0*/  ULEA.HI UR9, UR9, UR8, URZ, 0x6 ;  /* 0x0000000809097291 */ /* 0x000fe2000f8f303f */
[----:B------:R-:W-:-:S03]  /*8900*/  IMAD.MOV.U32 R17, RZ, RZ, RZ ;  /* 0x000000ffff117224 */ /* 0x000fc600078e00ff */
[----:B------:R-:W-:-:S04]  /*8910*/  ULEA.HI.SX32 UR9, UR9, 0xffffffff, 0x1a ;  /* 0xffffffff09097891 */ /* 0x000fc8000f8fd23f */
[----:B------:R-:W-:-:S04]  /*8920*/  UISETP.LT.AND UP0, UPT, UR9, 0x1, UPT ;  /* 0x000000010900788c */ /* 0x000fc8000bf01270 */
[----:B------:R-:W-:Y:S02]  /*8930*/  USEL UR8, UR9, 0x1, !UP0 ;  /* 0x0000000109087887 */ /* 0x000fe4000c000000 */
[----:B------:R-:W-:-:S04]  /*8940*/  UISETP.GE.AND UP0, UPT, UR5, 0x81, UPT ;  /* 0x000000810500788c */ /* 0x000fc8000bf06270 */
[----:B------:R-:W-:Y:S02]  /*8950*/  IMAD.U32 R13, RZ, RZ, UR8 ;  /* 0x00000008ff0d7e24 */ /* 0x000fe4000f8e00ff */
[----:B------:R-:W-:-:S03]  /*8960*/  PLOP3.LUT P1, PT, PT, PT, UP0, 0x80, 0x0 ;  /* 0x000000000000781c */ /* 0x000fc60003f2f008 */
[----:B------:R-:W-:Y:S02]  /*8970*/  LOP3.LUT R13, R13, 0x1, RZ, 0xc0, !PT ;  /* 0x000000010d0d7812 */ /* 0x000fe400078ec0ff */
[----:B-1----:R-:W-:-:S08]  /*8980*/  LOP3.LUT R16, R15, 0x1f, RZ, 0xc0, !PT ;  /* 0x0000001f0f107812 */ /* 0x002fd000078ec0ff */
[----:B------:R-:W-:Y:S05]  /*8990*/  @!P1 BRA `(.L_x_554) ;  /* 0x0000000800f49947 */ /* 0x000fea0003800000 */
[----:B------:R-:W-:Y:S01]  /*89a0*/  R2UR UR9, R13 ;  /* 0x000000000d0972ca */ /* 0x000fe200000e0000 */
[----:B------:R-:W-:Y:S02]  /*89b0*/  IMAD.MOV.U32 R17, RZ, RZ, RZ ;  /* 0x000000ffff117224 */ /* 0x000fe400078e00ff */
[----:B------:R-:W-:-:S10]  /*89c0*/  IMAD.MOV.U32 R9, RZ, RZ, 0x1 ;  /* 0x00000001ff097424 */ /* 0x000fd400078e00ff */
[----:B------:R-:W-:-:S06]  /*89d0*/  UIADD3 UR8, UR8, -UR9, URZ ;  /* 0x8000000908087290 */ /* 0x000fcc000fffe03f */
[----:B------:R-:W-:-:S07]  /*89e0*/  IMAD.U32 R18, RZ, RZ, UR8 ;  /* 0x00000008ff127e24 */ /* 0x000fce000f8e00ff */
.L_x_563:
[----:B------:R-:W-:-:S04]  /*89f0*/  SHF.L.U32 R21, R9, 0x1f, RZ ;  /* 0x0000001f09157819 */ /* 0x000fc800000006ff */
[----:B-1----:R-:W1:Y:S02]  /*8a00*/  SYNCS.PHASECHK.TRANS64.TRYWAIT P1, [R0+URZ+0x26840], R21 ;  /* 0x02684015000075a7 */ /* 0x002e64000802017f */
[----:B-12---:R-:W-:Y:S05]  /*8a10*/  @!P1 BRA `(.L_x_555) ;  /* 0x0000001800549947 */ /* 0x006fea0003800000 */
.L_x_580:
[----:B------:R-:W-:Y:S05]  /*8a20*/  @P0 BRA `(.L_x_556) ;  /* 0x0000000000140947 */ /* 0x000fea0003800000 */
[----:B------:R-:W-:Y:S01]  /*8a30*/  ISETP.NE.AND P1, PT, R16, RZ, PT ;  /* 0x000000ff1000720c */ /* 0x000fe20003f25270 */
[----:B------:R-:W-:-:S04]  /*8a40*/  IMAD.MOV.U32 R3, RZ, RZ, 0x3100 ;  /* 0x00003100ff037424 */ /* 0x000fc800078e00ff */
[----:B------:R2:W-:Y:S08]  /*8a50*/  SYNCS.ARRIVE.TRANS64 RZ, [R0+URZ+0x26830], R3 ;  /* 0x0268300300ff79a7 */ /* 0x0005f0000800003f */
[----:B------:R-:W-:Y:S05]  /*8a60*/  @!P1 BRA `(.L_x_556) ;  /* 0x0000000000049947 */ /* 0x000fea0003800000 */
[----:B------:R-:W-:Y:S01]  /*8a70*/  BPT.TRAP 0x1 ;  /* 0x000000040000795c */ /* 0x000fe20000300000 */
.L_x_556:
        /* <DEDUP_REMOVED lines=18> */
[----:B------:R-:W-:Y:S02]  /*8ba0*/  UIADD3 UR19, UR19, UR43, URZ ;  /* 0x0000002b13137290 */ /* 0x000fe4000fffe03f */
        /* <DEDUP_REMOVED lines=14> */
[----:B------:R-:W-:Y:S01]  /*8c90*/  R2UR UR41, R2 ;  /* 0x00000000022972ca */ /* 0x000fe200000e0000 */
[----:B------:R-:W-:Y:S01]  /*8ca0*/  UMOV UR10, 0x10 ;  /* 0x00000010000a7882 */ /* 0x000fe20000000000 */
[----:B------:R-:W-:-:S02]  /*8cb0*/  UMOV UR31, UR17 ;  /* 0x00000011001f7c82 */ /* 0x000fc40008000000 */
[----:B------:R-:W-:-:S13]  /*8cc0*/  R2UR UR9, R5 ;  /* 0x00000000050972ca */ /* 0x000fda00000e0000 */
[----:B------:R2:W-:Y:S01]  /*8cd0*/  UTMALDG.4D [UR16], [UR8], desc[UR22] ;  /* 0x00001610080075b4 */ /* 0x0005e20008019000 */
[----:B------:R2:W-:Y:S01]  /*8ce0*/  UTMALDG.4D [UR32], [UR8], desc[UR22] ;  /* 0x00001620080075b4 */ /* 0x0005e20008019000 */
[----:B------:R2:W-:Y:S01]  /*8cf0*/  UTMALDG.4D [UR24], [UR8], desc[UR22] ;  /* 0x00001618080075b4 */ /* 0x0005e20008019000 */
[----:B------:R2:W-:Y:S01]  /*8d00*/  UBLKCP.S.G [UR30], [UR40], UR10 ;  /* 0x0000001e280073ba */ /* 0x0005e2000800020a */
[----:B------:R-:W3:Y:S02]  /*8d10*/  SYNCS.PHASECHK.TRANS64.TRYWAIT P1, [R0+URZ+0x26828], R21 ;  /* 0x02682815000075a7 */ /* 0x000ee4000802017f */
[----:B--23--:R-:W-:Y:S05]  /*8d20*/  @!P1 BRA `(.L_x_557) ;  /* 0x0000001400a49947 */ /* 0x00cfea0003800000 */
.L_x_581:
[----:B------:R-:W-:Y:S05]  /*8d30*/  @P0 BRA `(.L_x_558) ;  /* 0x0000000000140947 */ /* 0x000fea0003800000 */
[----:B------:R-:W-:Y:S01]  /*8d40*/  ISETP.NE.AND P1, PT, R16, RZ, PT ;  /* 0x000000ff1000720c */ /* 0x000fe20003f25270 */
[----:B------:R-:W-:-:S04]  /*8d50*/  IMAD.MOV.U32 R3, RZ, RZ, 0x3100 ;  /* 0x00003100ff037424 */ /* 0x000fc800078e00ff */
[----:B------:R3:W-:Y:S08]  /*8d60*/  SYNCS.ARRIVE.TRANS64 RZ, [R0+URZ+0x26818], R3 ;  /* 0x0268180300ff79a7 */ /* 0x0007f0000800003f */
[----:B------:R-:W-:Y:S05]  /*8d70*/  @!P1 BRA `(.L_x_558) ;  /* 0x0000000000049947 */ /* 0x000fea0003800000 */
[----:B------:R-:W-:Y:S01]  /*8d80*/  BPT.TRAP 0x1 ;  /* 0x000000040000795c */ /* 0x000fe20000300000 */
.L_x_558:
[----:B------:R-:W-:Y:S01]  /*8d90*/  VIADD R19, R19, 0x40 ;  /* 0x0000004013137836 */ /* 0x000fe20000000000 */
[----:B------:R-:W-:Y:S01]  /*8da0*/  IADD3 R2, P1, R10, 0xf0, RZ ;  /* 0x000000f00a027810 */ /* 0x000fe20007f3e0ff */
[----:B------:R-:W-:Y:S01]  /*8db0*/  UMOV UR30, 0x0 ;  /* 0x00000000001e7882 */ /* 0x000fe20000000000 */
[----:B------:R-:W-:Y:S01]  /*8dc0*/  R2UR UR16, R0 ;  /* 0x00000000001072ca */ /* 0x000fe200000e0000 */
[C---:B------:R-:W-:Y:S01]  /*8dd0*/  VIADD R20, R19.reuse, UR43 ;  /* 0x0000002b13147c36 */ /* 0x040fe20008000000 */
[----:B------:R-:W-:Y:S01]  /*8de0*/  R2UR UR8, R19 ;  /* 0x00000000130872ca */ /* 0x000fe200000e0000 */
[----:B---3--:R-:W-:Y:S01]  /*8df0*/  IMAD.X R3, RZ, RZ, R11, P1 ;  /* 0x000000ffff037224 */ /* 0x008fe200008e060b */
        /* <DEDUP_REMOVED lines=13> */
[----:B------:R-:W-:Y:S02]  /*8ed0*/  UIADD3 UR16, UR16, 0x17000, URZ ;  /* 0x0001700010107890 */ /* 0x000fe4000fffe03f */
[----:B------:R-:W-:Y:S01]  /*8ee0*/  UIMAD.WIDE UR8, UR8, 0x4, UR14 ;  /* 0x00000004080878a5 */ /* 0x000fe2000f8e020e */
[----:B------:R3:W-:Y:S01]  /*8ef0*/  UTMALDG.4D [UR32], [UR22], desc[UR30] ;  /* 0x00001e20160075b4 */ /* 0x0007e20008019000 */
[----:B------:R-:W-:Y:S01]  /*8f00*/  UMOV UR29, UR21 ;  /* 0x00000015001d7c82 */ /* 0x000fe20008000000 */
[----:B------:R-:W-:Y:S01]  /*8f10*/  UMOV UR25, UR33 ;  /* 0x0000002100197c82 */ /* 0x000fe20008000000 */
[----:B------:R-:W-:Y:S01]  /*8f20*/  UMOV UR27, UR35 ;  /* 0x00000023001b7c82 */ /* 0x000fe20008000000 */
[----:B------:R-:W-:Y:S01]  /*8f30*/  UMOV UR18, 0x40 ;  /* 0x0000004000127882 */ /* 0x000fe20000000000 */
[----:B------:R-:W-:Y:S01]  /*8f40*/  UMOV UR17, UR33 ;  /* 0x0000002100117c82 */ /* 0x000fe20008000000 */
[----:B------:R-:W-:Y:S01]  /*8f50*/  UMOV UR19, UR35 ;  /* 0x0000002300137c82 */ /* 0x000fe20008000000 */
[----:B------:R-:W-:Y:S01]  /*8f60*/  UMOV UR41, UR33 ;  /* 0x0000002100297c82 */ /* 0x000fe20008000000 */
[----:B------:R3:W-:Y:S01]  /*8f70*/  UTMALDG.4D [UR24], [UR22], desc[UR30] ;  /* 0x00001e18160075b4 */ /* 0x0007e20008019000 */
[----:B------:R-:W-:Y:S01]  /*8f80*/  UMOV UR10, 0x10 ;  /* 0x00000010000a7882 */ /* 0x000fe20000000000 */
[----:B------:R3:W-:Y:S01]  /*8f90*/  UTMALDG.4D [UR16], [UR22], desc[UR30] ;  /* 0x00001e10160075b4 */ /* 0x0007e20008019000 */
[----:B------:R3:W-:Y:S01]  /*8fa0*/  UBLKCP.S.G [UR40], [UR8], UR10 ;  /* 0x00000028080073ba */ /* 0x0007e2000800020a */
[----:B------:R-:W4:Y:S02]  /*8fb0*/  SYNCS.PHASECHK.TRANS64.TRYWAIT P1, [R0+URZ+0x26848], R21 ;  /* 0x02684815000075a7 */ /* 0x000f24000802017f */
[----:B---34-:R-:W-:Y:S05]  /*8fc0*/  @!P1 BRA `(.L_x_559) ;  /* 0x0000001400109947 */ /* 0x018fea0003800000 */
.L_x_582:
[----:B-123--:R-:W-:Y:S01]  /*8fd0*/  SHF.R.S32.HI R21, RZ, 0x1f, R19 ;  /* 0x0000001fff157819 */ /* 0x00efe20000011413 */
[----:B------:R-:W-:Y:S06]  /*8fe0*/  @P0 BRA `(.L_x_560) ;  /* 0x00000000001c0947 */ /* 0x000fec0003800000 */
[----:B------:R-:W-:-:S04]  /*8ff0*/  IMAD.MOV.U32 R16, RZ, RZ, 0x3100 ;  /* 0x00003100ff107424 */ /* 0x000fc800078e00ff */
[----:B------:R1:W-:Y:S02]  /*9000*/  SYNCS.ARRIVE.TRANS64 RZ, [R0+URZ+0x26838], R16 ;  /* 0x0268381000ff79a7 */ /* 0x0003e4000800003f */
[----:B-1----:R-:W1:Y:S02]  /*9010*/  S2R R16, SR_TID.X ;  /* 0x0000000000107919 */ /* 0x002e640000002100 */
[----:B-1----:R-:W-:-:S04]  /*9020*/  LOP3.LUT R16, R16, 0x1f, RZ, 0xc0, !PT ;  /* 0x0000001f10107812 */ /* 0x002fc800078ec0ff */
[----:B------:R-:W-:-:S13]  /*9030*/  ISETP.NE.AND P1, PT, R16, RZ, PT ;  /* 0x000000ff1000720c */ /* 0x000fda0003f25270 */
[----:B------:R-:W-:Y:S05]  /*9040*/  @!P1 BRA `(.L_x_560) ;  /* 0x0000000000049947 */ /* 0x000fea0003800000 */
[----:B------:R-:W-:Y:S01]  /*9050*/  BPT.TRAP 0x1 ;  /* 0x000000040000795c */ /* 0x000fe20000300000 */
.L_x_560:
[----:B------:R-:W-:Y:S01]  /*9060*/  IADD3 R19, P1, R19, UR6, RZ ;  /* 0x0000000613137c10 */ /* 0x000fe2000ff3e0ff */
[----:B------:R-:W-:Y:S01]  /*9070*/  UMOV UR22, 0x0 ;  /* 0x0000000000167882 */ /* 0x000fe20000000000 */
[----:B------:R-:W-:Y:S01]  /*9080*/  R2UR UR30, R0 ;  /* 0x00000000001e72ca */ /* 0x000fe200000e0000 */
[----:B------:R-:W-:Y:S01]  /*9090*/  UMOV UR23, 0x14f00000 ;  /* 0x14f0000000177882 */ /* 0x000fe20000000000 */
[----:B------:R-:W-:Y:S01]  /*90a0*/  R2UR UR8, R4 ;  /* 0x00000000040872ca */ /* 0x000fe200000e0000 */
[----:B------:R-:W-:Y:S01]  /*90b0*/  IMAD.X R4, R21, 0x1, R8, P1 ;  /* 0x0000000115047824 */ /* 0x000fe200008e0608 */
[C---:B------:R-:W-:Y:S01]  /*90c0*/  LEA R14, P1, R19.reuse, R14, 0x2 ;  /* 0x0000000e130e7211 */ /* 0x040fe200078210ff */
[----:B------:R-:W-:Y:S01]  /*90d0*/  UMOV UR34, URZ ;  /* 0x0000003f00227c82 */ /* 0x000fe20008000000 */
[----:B------:R-:W-:Y:S01]  /*90e0*/  R2UR UR35, R20 ;  /* 0x00000000142372ca */ /* 0x000fe200000e0000 */
[----:B------:R-:W-:Y:S01]  /*90f0*/  UMOV UR36, UR20 ;  /* 0x0000001400247c82 */ /* 0x000fe20008000000 */
[----:B------:R-:W-:Y:S01]  /*9100*/  LEA.HI.X R15, R19, R15, R4, 0x2, P1 ;  /* 0x0000000f130f7211 */ /* 0x000fe200008f1404 */
[----:B------:R-:W-:Y:S01]  /*9110*/  UMOV UR37, UR21 ;  /* 0x0000001500257c82 */ /* 0x000fe20008000000 */
[----:B------:R-:W-:Y:S01]  /*9120*/  R2UR UR9, R5 ;  /* 0x00000000050972ca */ /* 0x000fe200000e0000 */
[----:B------:R-:W-:Y:S01]  /*9130*/  UMOV UR26, 0x20 ;  /* 0x00000020001a7882 */ /* 0x000fe20000000000 */
[----:B------:R-:W-:Y:S01]  /*9140*/  R2UR UR40, R14 ;  /* 0x000000000e2872ca */ /* 0x000fe200000e0000 */
[----:B------:R-:W-:Y:S01]  /*9150*/  UIADD3 UR32, UR30, 0x1b000, URZ ;  /* 0x0001b0001e207890 */ /* 0x000fe2000fffe03f */
[----:B------:R-:W-:Y:S01]  /*9160*/  R2UR UR41, R15 ;  /* 0x000000000f2972ca */ /* 0x000fe200000e0000 */
[----:B------:R-:W-:Y:S01]  /*9170*/  UIADD3 UR33, UR30, 0x26838, URZ ;  /* 0x000268381e217890 */ /* 0x000fe2000fffe03f */
[----:B------:R-:W-:Y:S01]  /*9180*/  LOP3.LUT R9, R9, 0x1, RZ, 0x3c, !PT ;  /* 0x0000000109097812 */ /* 0x000fe200078e3cff */
[----:B------:R-:W-:-:S02]  /*9190*/  UIADD3 UR24, UR30, 0x1c000, URZ ;  /* 0x0001c0001e187890 */ /* 0x000fc4000fffe03f */
[----:B------:R-:W-:Y:S01]  /*91a0*/  UIADD3 UR16, UR30, 0x1d000, URZ ;  /* 0x0001d0001e107890 */ /* 0x000fe2000fffe03f */
[----:B------:R-:W-:Y:S01]  /*91b0*/  SHF.L.U32 R5, R9, 0x1f, RZ ;  /* 0x0000001f09057819 */ /* 0x000fe200000006ff */
[----:B------:R-:W-:Y:S01]  /*91c0*/  UIADD3 UR30, UR30, 0x1e300, URZ ;  /* 0x0001e3001e1e7890 */ /* 0x000fe2000fffe03f */
[----:B------:R-:W-:Y:S01]  /*91d0*/  UMOV UR28, UR20 ;  /* 0x00000014001c7c82 */ /* 0x000fe20008000000 */
        /* <DEDUP_REMOVED lines=12> */
[----:B------:R-:W2:Y:S02]  /*92a0*/  SYNCS.PHASECHK.TRANS64.TRYWAIT P1, [R0+URZ+0x26820], R5 ;  /* 0x02682005000075a7 */ /* 0x000ea4000802017f */
[----:B-12---:R-:W-:Y:S05]  /*92b0*/  @!P1 BRA `(.L_x_561) ;  /* 0x0000001000689947 */ /* 0x006fea0003800000 */
.L_x_584:
[----:B------:R-:W-:Y:S05]  /*92c0*/  @P0 BRA `(.L_x_562) ;  /* 0x0000000000140947 */ /* 0x000fea0003800000 */
[----:B------:R-:W-:Y:S01]  /*92d0*/  ISETP.NE.AND P1, PT, R16, RZ, PT ;  /* 0x000000ff1000720c */ /* 0x000fe20003f25270 */
[----:B-1----:R-:W-:-:S04]  /*92e0*/  IMAD.MOV.U32 R5, RZ, RZ, 0x3100 ;  /* 0x00003100ff057424 */ /* 0x002fc800078e00ff */
[----:B------:R2:W-:Y:S08]  /*92f0*/  SYNCS.ARRIVE.TRANS64 RZ, [R0+URZ+0x26810], R5 ;  /* 0x0268100500ff79a7 */ /* 0x0005f0000800003f */
[----:B------:R-:W-:Y:S05]  /*9300*/  @!P1 BRA `(.L_x_562) ;  /* 0x0000000000049947 */ /* 0x000fea0003800000 */
[----:B------:R-:W-:Y:S01]  /*9310*/  BPT.TRAP 0x1 ;  /* 0x000000040000795c */ /* 0x000fe20000300000 */
.L_x_562:
        /* <DEDUP_REMOVED lines=18> */
[----:B------:R-:W-:Y:S02]  /*9440*/  UIADD3 UR35, UR40, UR43, URZ ;  /* 0x0000002b28237290 */ /* 0x000fe4000fffe03f */
[----:B------:R-:W-:Y:S02]  /*9450*/  UIADD3 UR24, UR16, 0x13000, URZ ;  /* 0x0001300010187890 */ /* 0x000fe4000fffe03f */
[----:B------:R-:W-:-:S02]  /*9460*/  UIADD3 UR44, UR16, 0x1e000, URZ ;  /* 0x0001e000102c7890 */ /* 0x000fc4000fffe03f */
        /* <DEDUP_REMOVED lines=13> */
[----:B------:R3:W-:Y:S02]  /*9540*/  UBLKCP.S.G [UR44], [UR8], UR39 ;  /* 0x0000002c080073ba */ /* 0x0007e40008000227 */
[----:B---3--:R-:W-:Y:S05]  /*9550*/  @P1 BRA `(.L_x_563) ;  /* 0xfffffff400241947 */ /* 0x008fea000383ffff */
[----:B-12---:R-:W-:-:S07]  /*9560*/  IMAD.U32 R5, RZ, RZ, UR40 ;  /* 0x00000028ff057e24 */ /* 0x006fce000f8e00ff */
.L_x_554:
[----:B------:R-:W-:-:S13]  /*9570*/  ISETP.NE.AND P1, PT, R13, RZ, PT ;  /* 0x000000ff0d00720c */ /* 0x000fda0003f25270 */
[----:B------:R-:W-:Y:S05]  /*9580*/  @!P1 BRA `(.L_x_553) ;  /* 0x0000000400689947 */ /* 0x000fea0003800000 */
[----:B------:R-:W-:-:S04]  /*9590*/  SHF.L.U32 R7, R9, 0x1f, RZ ;  /* 0x0000001f09077819 */ /* 0x000fc800000006ff */
[----:B------:R-:W1:Y:S02]  /*95a0*/  SYNCS.PHASECHK.TRANS64.TRYWAIT P1, [R0+URZ+0x26840], R7 ;  /* 0x02684007000075a7 */ /* 0x000e64000802017f */
[----:B-1----:R-:W-:Y:S05]  /*95b0*/  @!P1 BRA `(.L_x_564) ;  /* 0x0000000c00c09947 */ /* 0x002fea0003800000 */
.L_x_585:
[----:B------:R-:W-:Y:S05]  /*95c0*/  @P0 BRA `(.L_x_565) ;  /* 0x0000000000140947 */ /* 0x000fea0003800000 */
[----:B------:R-:W-:Y:S01]  /*95d0*/  ISETP.NE.AND P1, PT, R16, RZ, PT ;  /* 0x000000ff1000720c */ /* 0x000fe20003f25270 */
[----:B------:R-:W-:-:S04]  /*95e0*/  IMAD.MOV.U32 R5, RZ, RZ, 0x3100 ;  /* 0x00003100ff057424 */ /* 0x000fc800078e00ff */
[----:B------:R2:W-:Y:S08]  /*95f0*/  SYNCS.ARRIVE.TRANS64 RZ, [R0+URZ+0x26830], R5 ;  /* 0x0268300500ff79a7 */ /* 0x0005f0000800003f */
[----:B------:R-:W-:Y:S05]  /*9600*/  @!P1 BRA `(.L_x_565) ;  /* 0x0000000000049947 */ /* 0x000fea0003800000 */
[----:B------:R-:W-:Y:S01]  /*9610*/  BPT.TRAP 0x1 ;  /* 0x000000040000795c */ /* 0x000fe20000300000 */
.L_x_565:
[----:B--2---:R-:W2:Y:S01]  /*9620*/  LDC.64 R4, c[0x0][0x728] ;  /* 0x0001ca00ff047b82 */ /* 0x004ea20000000a00 */
        /* <DEDUP_REMOVED lines=31> */
[----:B------:R-:W-:Y:S01]  /*9820*/  UMOV UR41, UR33 ;  /* 0x0000002100297c82 */ /* 0x000fe20008000000 */
[----:B------:R-:W-:-:S02]  /*9830*/  UMOV UR10, 0x10 ;  /* 0x00000010000a7882 */ /* 0x000fc40000000000 */
[----:B------:R-:W-:-:S13]  /*9840*/  R2UR UR9, R4 ;  /* 0x00000000040972ca */ /* 0x000fda00000e0000 */
[----:B------:R2:W-:Y:S01]  /*9850*/  UTMALDG.4D [UR32], [UR8], desc[UR22] ;  /* 0x00001620080075b4 */ /* 0x0005e20008019000 */
[----:B------:R2:W-:Y:S01]  /*9860*/  UTMALDG.4D [UR24], [UR8], desc[UR22] ;  /* 0x00001618080075b4 */ /* 0x0005e20008019000 */
[----:B------:R2:W-:Y:S01]  /*9870*/  UTMALDG.4D [UR16], [UR8], desc[UR22] ;  /* 0x00001610080075b4 */ /* 0x0005e20008019000 */
[----:B------:R2:W-:Y:S01]  /*9880*/  UBLKCP.S.G [UR40], [UR30], UR10 ;  /* 0x000000281e0073ba */ /* 0x0005e2000800020a */
[----:B------:R-:W3:Y:S02]  /*9890*/  SYNCS.PHASECHK.TRANS64.TRYWAIT P1, [R0+URZ+0x26828], R7 ;  /* 0x02682807000075a7 */ /* 0x000ee4000802017f */
[----:B--23--:R-:W-:Y:S05]  /*98a0*/  @!P1 BRA `(.L_x_566) ;  /* 0x0000000c00189947 */ /* 0x00cfea0003800000 */
.L_x_586:
[----:B------:R-:W-:Y:S05]  /*98b0*/  @P0 BRA `(.L_x_567) ;  /* 0x0000000000140947 */ /* 0x000fea0003800000 */
[----:B------:R-:W-:Y:S01]  /*98c0*/  ISETP.NE.AND P0, PT, R16, RZ, PT ;  /* 0x000000ff1000720c */ /* 0x000fe20003f05270 */
[----:B------:R-:W-:-:S04]  /*98d0*/  IMAD.MOV.U32 R5, RZ, RZ, 0x3100 ;  /* 0x00003100ff057424 */ /* 0x000fc800078e00ff */
[----:B------:R3:W-:Y:S08]  /*98e0*/  SYNCS.ARRIVE.TRANS64 RZ, [R0+URZ+0x26818], R5 ;  /* 0x0268180500ff79a7 */ /* 0x0007f0000800003f */
[----:B------:R-:W-:Y:S05]  /*98f0*/  @!P0 BRA `(.L_x_567) ;  /* 0x0000000000048947 */ /* 0x000fea0003800000 */
[----:B------:R-:W-:Y:S01]  /*9900*/  BPT.TRAP 0x1 ;  /* 0x000000040000795c */ /* 0x000fe20000300000 */
.L_x_567:
        /* <DEDUP_REMOVED lines=17> */
[----:B------:R-:W-:Y:S02]  /*9a20*/  UIADD3 UR35, UR10, UR43, URZ ;  /* 0x0000002b0a237290 */ /* 0x000fe4000fffe03f */
[----:B---3--:R-:W-:Y:S01]  /*9a30*/  IMAD.U32 R5, RZ, RZ, UR10 ;  /* 0x0000000aff057e24 */ /* 0x008fe2000f8e00ff */
        /* <DEDUP_REMOVED lines=13> */
[----:B------:R3:W-:Y:S02]  /*9b10*/  UBLKCP.S.G [UR40], [UR8], UR39 ;  /* 0x00000028080073ba */ /* 0x0007e40008000227 */
[----:B---3--:R-:W-:Y:S01]  /*9b20*/  NOP ;  /* 0x0000000000007918 */ /* 0x008fe20000000000 */
.L_x_553:
[----:B------:R-:W3:Y:S01]  /*9b30*/  S2R R2, SR_TID.X ;  /* 0x0000000000027919 */ /* 0x000ee20000002100 */
[----:B------:R-:W-:Y:S01]  /*9b40*/  IMAD R3, R12, 0x8, R0 ;  /* 0x000000080c037824 */ /* 0x000fe200078e0200 */
[----:B---3--:R-:W-:Y:S02]  /*9b50*/  LOP3.LUT R4, R2, 0x7f, RZ, 0xc0, !PT ;  /* 0x0000007f02047812 */ /* 0x008fe400078ec0ff */
[----:B------:R-:W-:Y:S02]  /*9b60*/  SHF.L.U32 R2, R9, 0x1f, RZ ;  /* 0x0000001f09027819 */ /* 0x000fe400000006ff */
[----:B------:R-:W-:Y:S02]  /*9b70*/  ISETP.NE.AND P1, PT, R4, RZ, PT ;  /* 0x000000ff0400720c */ /* 0x000fe40003f25270 */
[----:B------:R-:W3:Y:S02]  /*9b80*/  SYNCS.PHASECHK.TRANS64.TRYWAIT P0, [R3+URZ+0x26840], R2 ;  /* 0x02684002030075a7 */ /* 0x000ee4000800017f */
[----:B---3--:R-:W-:Y:S09]  /*9b90*/  @!P0 BRA `(.L_x_568) ;  /* 0x0000000800708947 */ /* 0x008ff20003800000 */
.L_x_587:
[----:B------:R-:W-:Y:S05]  /*9ba0*/  @P1 BRA `(.L_x_569) ;  /* 0x0000000000181947 */ /* 0x000fea0003800000 */
[----:B------:R-:W4:Y:S01]  /*9bb0*/  S2R R4, SR_TID.X ;  /* 0x0000000000047919 */ /* 0x000f220000002100 */
[----:B---3--:R-:W-:-:S04]  /*9bc0*/  IMAD.MOV.U32 R2, RZ, RZ, 0x3100 ;  /* 0x00003100ff027424 */ /* 0x008fc800078e00ff */
[----:B------:R3:W-:Y:S01]  /*9bd0*/  SYNCS.ARRIVE.TRANS64 RZ, [R3+URZ+0x26830], R2 ;  /* 0x0268300203ff79a7 */ /* 0x0007e2000800003f */
[----:B----4-:R-:W-:-:S13]  /*9be0*/  LOP3.LUT P0, RZ, R4, 0x1f, RZ, 0xc0, !PT ;  /* 0x0000001f04ff7812 */ /* 0x010fda000780c0ff */
[----:B---3--:R-:W-:Y:S05]  /*9bf0*/  @!P0 BRA `(.L_x_569) ;  /* 0x0000000000048947 */ /* 0x008fea0003800000 */
[----:B------:R-:W-:Y:S01]  /*9c00*/  BPT.TRAP 0x1 ;  /* 0x000000040000795c */ /* 0x000fe20000300000 */
.L_x_569:
[----:B------:R-:W-:Y:S01]  /*9c10*/  R2UR UR35, R5 ;  /* 0x00000000052372ca */ /* 0x000fe200000e0000 */
[C-C-:B---3--:R-:W-:Y:S01]  /*9c20*/  IMAD R2, R12.reuse, 0x3000, R0.reuse ;  /* 0x000030000c027824 */ /* 0x148fe200078e0200 */
[----:B------:R-:W-:Y:S01]  /*9c30*/  R2UR UR33, R3 ;  /* 0x00000000032172ca */ /* 0x000fe200000e0000 */
[----:B-12---:R-:W-:Y:S01]  /*9c40*/  IMAD R0, R12, 0x100, R0 ;  /* 0x000001000c007824 */ /* 0x006fe200078e0200 */
        /* <DEDUP_REMOVED lines=11> */
[----:B------:R-:W-:-:S02]  /*9d00*/  UIADD3 UR35, UR35, UR43, URZ ;  /* 0x0000002b23237290 */ /* 0x000fc4000fffe03f */
[----:B------:R-:W-:Y:S02]  /*9d10*/  UIADD3 UR33, UR33, 0x26830, URZ ;  /* 0x0002683021217890 */ /* 0x000fe4000fffe03f */
        /* <DEDUP_REMOVED lines=13> */
[----:B------:R-:W-:Y:S01]  /*9df0*/  UMOV UR25, UR33 ;  /* 0x0000002100197c82 */ /* 0x000fe20008000000 */
[----:B------:R-:W-:Y:S01]  /*9e00*/  UMOV UR27, UR35 ;  /* 0x00000023001b7c82 */ /* 0x000fe20008000000 */
[----:B------:R-:W-:Y:S01]  /*9e10*/  R2UR UR23, R11 ;  /* 0x000000000b1772ca */ /* 0x000fe200000e0000 */
[----:B------:R-:W-:Y:S01]  /*9e20*/  UMOV UR19, UR35 ;  /* 0x0000002300137c82 */ /* 0x000fe20008000000 */
[----:B------:R-:W-:Y:S01]  /*9e30*/  UMOV UR41, UR33 ;  /* 0x0000002100297c82 */ /* 0x000fe20008000000 */
[----:B------:R-:W-:Y:S01]  /*9e40*/  UMOV UR10, 0x10 ;  /* 0x00000010000a7882 */ /* 0x000fe20000000000 */
[----:B------:R-:W-:Y:S01]  /*9e50*/  ISETP.NE.AND P0, PT, R0, 0x2, PT ;  /* 0x000000020000780c */ /* 0x000fe20003f05270 */
[----:B------:R-:W-:-:S03]  /*9e60*/  ULEA.HI.X UR9, UR17, UR9, UR18, 0x2, UP0 ;  /* 0x0000000911097291 */ /* 0x000fc600080f1412 */
[----:B------:R-:W-:Y:S01]  /*9e70*/  UMOV UR18, 0x40 ;  /* 0x0000004000127882 */ /* 0x000fe20000000000 */
[----:B------:R-:W-:Y:S01]  /*9e80*/  UMOV UR17, UR33 ;  /* 0x0000002100117c82 */ /* 0x000fe20008000000 */
[----:B------:R-:W-:Y:S02]  /*9e90*/  SEL R2, RZ, 0x1, P0 ;  /* 0x00000001ff027807 */ /* 0x000fe40000000000 */
[----:B------:R-:W-:Y:S01]  /*9ea0*/  SEL R0, R0, RZ, P0 ;  /* 0x000000ff00007207 */ /* 0x000fe20000000000 */
[----:B------:R1:W-:Y:S01]  /*9eb0*/  UTMALDG.4D [UR32], [UR22], desc[UR30] ;  /* 0x00001e20160075b4 */ /* 0x0003e20008019000 */
[----:B------:R-:W-:Y:S01]  /*9ec0*/  LOP3.LUT R9, R9, R2, RZ, 0x3c, !PT ;  /* 0x0000000209097212 */ /* 0x000fe200078e3cff */
[----:B------:R1:W-:Y:S01]  /*9ed0*/  UTMALDG.4D [UR24], [UR22], desc[UR30] ;  /* 0x00001e18160075b4 */ /* 0x0003e20008019000 */
[----:B------:R1:W-:Y:S01]  /*9ee0*/  UTMALDG.4D [UR16], [UR22], desc[UR30] ;  /* 0x00001e10160075b4 */ /* 0x0003e20008019000 */
[----:B------:R1:W-:Y:S02]  /*9ef0*/  UBLKCP.S.G [UR40], [UR8], UR10 ;  /* 0x00000028080073ba */ /* 0x0003e4000800020a */
[----:B-1----:R-:W-:-:S02]  /*9f00*/  NOP ;  /* 0x0000000000007918 */ /* 0x002fc40000000000 */
.L_x_550:
[----:B------:R-:W-:Y:S05]  /*9f10*/  BSYNC B0 ;  /* 0x0000000000007941 */ /* 0x000fea0003800000 */
.L_x_548:
[----:B------:R-:W-:-:S03]  /*9f20*/  UMOV UR8, 0xffffffff ;  /* 0xffffffff00087882 */ /* 0x000fc60000000000 */
[----:B------:R-:W-:Y:S05]  /*9f30*/  BRA.DIV UR8, `(.L_x_570) ;  /* 0x00000006089c7947 */ /* 0x000fea000b800000 */
[----:B------:R-:W-:-:S13]  /*9f40*/  ELECT P0, URZ, PT ;  /* 0x00000000003f782f */ /* 0x000fda0003800000 */
.L_x_590:
[----:B------:R-:W-:Y:S05]  /*9f50*/  @!P0 BRA `(.L_x_480) ;  /* 0x0000000000848947 */ /* 0x000fea0003800000 */
[----:B------:R-:W-:-:S06]  /*9f60*/  ULOP3.LUT UR8, UR38, 0x2, URZ, 0xfc, !UPT ;  /* 0x0000000226087892 */ /* 0x000fcc000f8efc3f */
[----:B------:R-:W-:-:S05]  /*9f70*/  IMAD.U32 R2, RZ, RZ, UR8 ;  /* 0x00000008ff027e24 */ /* 0x000fca000f8e00ff */
[----:B------:R-:W-:-:S13]  /*9f80*/  ISETP.NE.AND P2, PT, R2, 0x3, PT ;  /* 0x000000030200780c */ /* 0x000fda0003f45270 */
[----:B------:R-:W-:Y:S05]  /*9f90*/  @!P2 BRA `(.L_x_571) ;  /* 0x000000000004a947 */ /* 0x000fea0003800000 */
[----:B--2---:R-:W-:Y:S01]  /*9fa0*/  BPT.TRAP 0x1 ;  /* 0x000000040000795c */ /* 0x004fe20000300000 */
.L_x_571:
        /* <DEDUP_REMOVED lines=15> */
.L_x_591:
[----:B------:R-:W3:Y:S02]  /*a0a0*/  SYNCS.PHASECHK.TRANS64.TRYWAIT P0, [R3+URZ], R2 ;  /* 0x00000002030075a7 */ /* 0x000ee4000800017f */
[----:B---3--:R-:W-:Y:S05]  /*a0b0*/  @!P0 BRA `(.L_x_573) ;  /* 0x0000000400748947 */ /* 0x008fea0003800000 */
.L_x_592:
[----:B------:R-:W-:Y:S05]  /*a0c0*/  @!P2 BRA `(.L_x_574) ;  /* 0x000000000004a947 */ /* 0x000fea0003800000 */
[----:B--2---:R-:W-:Y:S01]  /*a0d0*/  BPT.TRAP 0x1 ;  /* 0x000000040000795c */ /* 0x004fe20000300000 */
.L_x_574:
[----:B---3--:R-:W-:-:S04]  /*a0e0*/  VIADD R3, R7, 0x26840 ;  /* 0x0002684007037836 */ /* 0x008fc80000000000 */
[----:B------:R-:W-:-:S04]  /*a0f0*/  IMAD R0, R0, 0x8, R3 ;  /* 0x0000000800007824 */ /* 0x000fc800078e0203 */
[----:B------:R-:W3:Y:S02]  /*a100*/  SYNCS.PHASECHK.TRANS64.TRYWAIT P0, [R0+URZ], R5 ;  /* 0x00000005000075a7 */ /* 0x000ee4000800017f */
[----:B---3--:R-:W-:Y:S05]  /*a110*/  @!P0 BRA `(.L_x_575) ;  /* 0x0000000400708947 */ /* 0x008fea0003800000 */
.L_x_593:
[----:B------:R-:W-:-:S07]  /*a120*/  IMAD R3, R4, 0x8, R3 ;  /* 0x0000000804037824 */ /* 0x000fce00078e0203 */
.L_x_576:
[----:B----4-:R4:W1:Y:S02]  /*a130*/  SYNCS.PHASECHK.TRANS64.TRYWAIT P0, [R3+URZ], R2 ;  /* 0x00000002030075a7 */ /* 0x010864000800017f */
[----:B-1----:R-:W-:Y:S05]  /*a140*/  @!P0 NANOSLEEP.SYNCS 0x989680 ;  /* 0x009896800000895d */ /* 0x002fea0003900000 */
[----:B------:R-:W1:Y:S02]  /*a150*/  @!P0 SYNCS.PHASECHK.TRANS64 P0, [R3+URZ], R2 ;  /* 0x00000002030085a7 */ /* 0x000e64000800007f */
[----:B-1----:R-:W-:Y:S05]  /*a160*/  @!P0 BRA `(.L_x_576) ;  /* 0xfffffffc00f08947 */ /* 0x002fea000383ffff */
.L_x_480:
[----:B--2---:R-:W-:Y:S05]  /*a170*/  BSYNC B6 ;  /* 0x0000000000067941 */ /* 0x004fea0003800000 */
.L_x_474:
[----:B------:R-:W-:Y:S05]  /*a180*/  EXIT ;  /* 0x000000000000794d */ /* 0x000fea0003800000 */
.L_x_490:
[----:B------:R-:W-:Y:S02]  /*a190*/  IMAD.MOV.U32 R13, RZ, RZ, R16 ;  /* 0x000000ffff0d7224 */ /* 0x000fe400078e0010 */
[----:B------:R-:W-:Y:S02]  /*a1a0*/  IMAD.MOV.U32 R12, RZ, RZ, RZ ;  /* 0x000000ffff0c7224 */ /* 0x000fe400078e00ff */
[----:B------:R-:W-:Y:S02]  /*a1b0*/  IMAD.MOV.U32 R11, RZ, RZ, 0x1f ;  /* 0x0000001fff0b7424 */ /* 0x000fe400078e00ff */
[----:B------:R-:W-:-:S07]  /*a1c0*/  IMAD.MOV.U32 R15, RZ, RZ, -0x1 ;  /* 0xffffffffff0f7424 */ /* 0x000fce00078e00ff */
[----:B-1---5:R-:W-:Y:S05]  /*a1d0*/  WARPSYNC.COLLECTIVE R15, `(.L_x_577) ;  /* 0x000000000f087348 */ /* 0x022fea0003c00000 */
[----:B------:R2:W3:Y:S02]  /*a1e0*/  SHFL.IDX P6, R14, R13, R12, R11 ;  /* 0x0000000c0d0e7389 */ /* 0x0004e400000c000b */
[----:B-123-5:R-:W-:Y:S01]  /*a1f0*/  ENDCOLLECTIVE ;  /* 0x000000000000791b */ /* 0x02efe20003800000 */
.L_x_577:
[----:B------:R-:W-:Y:S05]  /*a200*/  BRA `(.L_x_578) ;  /* 0xffffff7000587947 */ /* 0x000fea000383ffff */
.L_x_492:
[----:B-1----:R1:W3:Y:S02]  /*a210*/  SYNCS.PHASECHK.TRANS64.TRYWAIT P0, [R18+URZ+0x26800], R5 ;  /* 0x02680005120075a7 */ /* 0x0022e4000800017f */
[----:B---3--:R-:W-:Y:S05]  /*a220*/  @!P0 NANOSLEEP.SYNCS 0x989680 ;  /* 0x009896800000895d */ /* 0x008fea0003900000 */
[----:B------:R-:W3:Y:S02]  /*a230*/  @!P0 SYNCS.PHASECHK.TRANS64 P0, [R18+URZ+0x26800], R5 ;  /* 0x02680005120085a7 */ /* 0x000ee4000800007f */
[----:B---3--:R-:W-:Y:S05]  /*a240*/  @!P0 BRA `(.L_x_492) ;  /* 0xfffffffc00f08947 */ /* 0x008fea000383ffff */
[----:B------:R-:W-:Y:S05]  /*a250*/  BRA `(.L_x_491) ;  /* 0xffffff70007c7947 */ /* 0x000fea000383ffff */
.L_x_497:
[----:B--2---:R-:W-:-:S04]  /*a260*/  IMAD.U32 R5, RZ, RZ, UR10 ;  /* 0x0000000aff057e24 */ /* 0x004fc8000f8e00ff */
[----:B------:R2:W3:Y:S03]  /*a270*/  SYNCS.PHASECHK.TRANS64.TRYWAIT P1, [R5+URZ+0x26810], R16 ;  /* 0x02681010050075a7 */ /* 0x0004e6000802017f */
[----:B---3--:R-:W-:Y:S05]  /*a280*/  @!P1 NANOSLEEP.SYNCS 0x989680 ;  /* 0x009896800000995d */ /* 0x008fea0003900000 */
[----:B------:R-:W3:Y:S02]  /*a290*/  @!P1 SYNCS.PHASECHK.TRANS64 P1, [R5+URZ+0x26810], R16 ;  /* 0x02681010050095a7 */ /* 0x000ee4000802007f */
[----:B---3--:R-:W-:Y:S05]  /*a2a0*/  @!P1 BRA `(.L_x_497) ;  /* 0xfffffffc00ec9947 */ /* 0x008fea000383ffff */
[----:B------:R-:W-:Y:S05]  /*a2b0*/  BRA `(.L_x_496) ;  /* 0xffffff7800e07947 */ /* 0x000fea000383ffff */
.L_x_501:
[----:B------:R-:W-:-:S04]  /*a2c0*/  IMAD.U32 R121, RZ, RZ, UR10 ;  /* 0x0000000aff797e24 */ /* 0x000fc8000f8e00ff */
[----:B------:R1:W1:Y:S03]  /*a2d0*/  SYNCS.PHASECHK.TRANS64.TRYWAIT P1, [R121+URZ+0x26830], R16 ;  /* 0x02683010790075a7 */ /* 0x000266000802017f */
[----:B-1----:R-:W-:Y:S05]  /*a2e0*/  @!P1 NANOSLEEP.SYNCS 0x989680 ;  /* 0x009896800000995d */ /* 0x002fea0003900000 */
[----:B------:R-:W1:Y:S02]  /*a2f0*/  @!P1 SYNCS.PHASECHK.TRANS64 P1, [R121+URZ+0x26830], R16 ;  /* 0x02683010790095a7 */ /* 0x000e64000802007f */
[----:B-1----:R-:W-:Y:S05]  /*a300*/  @!P1 BRA `(.L_x_501) ;  /* 0xfffffffc00ec9947 */ /* 0x002fea000383ffff */
[----:B------:R-:W-:Y:S05]  /*a310*/  BRA `(.L_x_500) ;  /* 0xffffff7c00ec7947 */ /* 0x000fea000383ffff */
.L_x_551:
[----:B-1----:R1:W2:Y:S02]  /*a320*/  SYNCS.PHASECHK.TRANS64.TRYWAIT P0, [R0+URZ+0x26820], R3 ;  /* 0x02682003000075a7 */ /* 0x0022a4000800017f */
[----:B--2---:R-:W-:Y:S05]  /*a330*/  @!P0 NANOSLEEP.SYNCS 0x989680 ;  /* 0x009896800000895d */ /* 0x004fea0003900000 */
[----:B------:R-:W2:Y:S02]  /*a340*/  @!P0 SYNCS.PHASECHK.TRANS64 P0, [R0+URZ+0x26820], R3 ;  /* 0x02682003000085a7 */ /* 0x000ea4000800007f */
[----:B--2---:R-:W-:Y:S05]  /*a350*/  @!P0 BRA `(.L_x_551) ;  /* 0xfffffffc00f08947 */ /* 0x004fea000383ffff */
[----:B------:R-:W-:Y:S05]  /*a360*/  BRA `(.L_x_579) ;  /* 0xffffffdc00787947 */ /* 0x000fea000383ffff */
.L_x_555:
[----:B-1----:R1:W2:Y:S02]  /*a370*/  SYNCS.PHASECHK.TRANS64.TRYWAIT P1, [R0+URZ+0x26840], R21 ;  /* 0x02684015000075a7 */ /* 0x0022a4000802017f */
[----:B--2---:R-:W-:Y:S05]  /*a380*/  @!P1 NANOSLEEP.SYNCS 0x989680 ;  /* 0x009896800000995d */ /* 0x004fea0003900000 */
[----:B------:R-:W2:Y:S02]  /*a390*/  @!P1 SYNCS.PHASECHK.TRANS64 P1, [R0+URZ+0x26840], R21 ;  /* 0x02684015000095a7 */ /* 0x000ea4000802007f */
[----:B--2---:R-:W-:Y:S05]  /*a3a0*/  @!P1 BRA `(.L_x_555) ;  /* 0xfffffffc00f09947 */ /* 0x004fea000383ffff */
[----:B------:R-:W-:Y:S05]  /*a3b0*/  BRA `(.L_x_580) ;  /* 0xffffffe400987947 */ /* 0x000fea000383ffff */
.L_x_557:
[----:B--2---:R2:W3:Y:S02]  /*a3c0*/  SYNCS.PHASECHK.TRANS64.TRYWAIT P1, [R0+URZ+0x26828], R21 ;  /* 0x02682815000075a7 */ /* 0x0044e4000802017f */
[----:B---3--:R-:W-:Y:S05]  /*a3d0*/  @!P1 NANOSLEEP.SYNCS 0x989680 ;  /* 0x009896800000995d */ /* 0x008fea0003900000 */
[----:B------:R-:W3:Y:S02]  /*a3e0*/  @!P1 SYNCS.PHASECHK.TRANS64 P1, [R0+URZ+0x26828], R21 ;  /* 0x02682815000095a7 */ /* 0x000ee4000802007f */
[----:B---3--:R-:W-:Y:S05]  /*a3f0*/  @!P1 BRA `(.L_x_557) ;  /* 0xfffffffc00f09947 */ /* 0x008fea000383ffff */
[----:B------:R-:W-:Y:S05]  /*a400*/  BRA `(.L_x_581) ;  /* 0xffffffe800487947 */ /* 0x000fea000383ffff */
.L_x_559:
[----:B---3--:R3:W4:Y:S02]  /*a410*/  SYNCS.PHASECHK.TRANS64.TRYWAIT P1, [R0+URZ+0x26848], R21 ;  /* 0x02684815000075a7 */ /* 0x008724000802017f */
[----:B----4-:R-:W-:Y:S05]  /*a420*/  @!P1 NANOSLEEP.SYNCS 0x989680 ;  /* 0x009896800000995d */ /* 0x010fea0003900000 */
[----:B------:R-:W4:Y:S02]  /*a430*/  @!P1 SYNCS.PHASECHK.TRANS64 P1, [R0+URZ+0x26848], R21 ;  /* 0x02684815000095a7 */ /* 0x000f24000802007f */
[----:B----4-:R-:W-:Y:S05]  /*a440*/  @!P1 BRA `(.L_x_559) ;  /* 0xfffffffc00f09947 */ /* 0x010fea000383ffff */
[----:B------:R-:W-:Y:S05]  /*a450*/  BRA `(.L_x_582) ;  /* 0xffffffe800dc7947 */ /* 0x000fea000383ffff */
.L_x_561:
[----:B------:R-:W-:-:S07]  /*a460*/  SHF.L.U32 R5, R9, 0x1f, RZ ;  /* 0x0000001f09057819 */ /* 0x000fce00000006ff */
.L_x_583:
[----:B-1----:R1:W2:Y:S02]  /*a470*/  SYNCS.PHASECHK.TRANS64.TRYWAIT P1, [R0+URZ+0x26820], R5 ;  /* 0x02682005000075a7 */ /* 0x0022a4000802017f */
[----:B--2---:R-:W-:Y:S05]  /*a480*/  @!P1 NANOSLEEP.SYNCS 0x989680 ;  /* 0x009896800000995d */ /* 0x004fea0003900000 */
[----:B------:R-:W2:Y:S02]  /*a490*/  @!P1 SYNCS.PHASECHK.TRANS64 P1, [R0+URZ+0x26820], R5 ;  /* 0x02682005000095a7 */ /* 0x000ea4000802007f */
[----:B--2---:R-:W-:Y:S05]  /*a4a0*/  @!P1 BRA `(.L_x_583) ;  /* 0xfffffffc00f09947 */ /* 0x004fea000383ffff */
[----:B------:R-:W-:Y:S05]  /*a4b0*/  BRA `(.L_x_584) ;  /* 0xffffffec00807947 */ /* 0x000fea000383ffff */
.L_x_564:
[----:B-1----:R1:W2:Y:S02]  /*a4c0*/  SYNCS.PHASECHK.TRANS64.TRYWAIT P1, [R0+URZ+0x26840], R7 ;  /* 0x02684007000075a7 */ /* 0x0022a4000802017f */
[----:B--2---:R-:W-:Y:S05]  /*a4d0*/  @!P1 NANOSLEEP.SYNCS 0x989680 ;  /* 0x009896800000995d */ /* 0x004fea0003900000 */
[----:B------:R-:W2:Y:S02]  /*a4e0*/  @!P1 SYNCS.PHASECHK.TRANS64 P1, [R0+URZ+0x26840], R7 ;  /* 0x02684007000095a7 */ /* 0x000ea4000802007f */
[----:B--2---:R-:W-:Y:S05]  /*a4f0*/  @!P1 BRA `(.L_x_564) ;  /* 0xfffffffc00f09947 */ /* 0x004fea000383ffff */
[----:B------:R-:W-:Y:S05]  /*a500*/  BRA `(.L_x_585) ;  /* 0xfffffff0002c7947 */ /* 0x000fea000383ffff */
.L_x_566:
[----:B--2---:R2:W3:Y:S02]  /*a510*/  SYNCS.PHASECHK.TRANS64.TRYWAIT P1, [R0+URZ+0x26828], R7 ;  /* 0x02682807000075a7 */ /* 0x0044e4000802017f */
[----:B---3--:R-:W-:Y:S05]  /*a520*/  @!P1 NANOSLEEP.SYNCS 0x989680 ;  /* 0x009896800000995d */ /* 0x008fea0003900000 */
[----:B------:R-:W3:Y:S02]  /*a530*/  @!P1 SYNCS.PHASECHK.TRANS64 P1, [R0+URZ+0x26828], R7 ;  /* 0x02682807000095a7 */ /* 0x000ee4000802007f */
[----:B---3--:R-:W-:Y:S05]  /*a540*/  @!P1 BRA `(.L_x_566) ;  /* 0xfffffffc00f09947 */ /* 0x008fea000383ffff */
[----:B------:R-:W-:Y:S05]  /*a550*/  BRA `(.L_x_586) ;  /* 0xfffffff000d47947 */ /* 0x000fea000383ffff */
.L_x_568:
[----:B---3--:R3:W4:Y:S02]  /*a560*/  SYNCS.PHASECHK.TRANS64.TRYWAIT P0, [R3+URZ+0x26840], R2 ;  /* 0x02684002030075a7 */ /* 0x008724000800017f */
[----:B----4-:R-:W-:Y:S05]  /*a570*/  @!P0 NANOSLEEP.SYNCS 0x989680 ;  /* 0x009896800000895d */ /* 0x010fea0003900000 */
[----:B------:R-:W4:Y:S02]  /*a580*/  @!P0 SYNCS.PHASECHK.TRANS64 P0, [R3+URZ+0x26840], R2 ;  /* 0x02684002030085a7 */ /* 0x000f24000800007f */
[----:B----4-:R-:W-:Y:S05]  /*a590*/  @!P0 BRA `(.L_x_568) ;  /* 0xfffffffc00f08947 */ /* 0x010fea000383ffff */
[----:B------:R-:W-:Y:S05]  /*a5a0*/  BRA `(.L_x_587) ;  /* 0xfffffff4007c7947 */ /* 0x000fea000383ffff */
.L_x_570:
[----:B------:R-:W-:Y:S01]  /*a5b0*/  BSSY B0, `(.L_x_588) ;  /* 0x0000006000007945 */ /* 0x000fe20003800000 */
[----:B------:R-:W-:-:S07]  /*a5c0*/  IMAD.MOV.U32 R15, RZ, RZ, -0x1 ;  /* 0xffffffffff0f7424 */ /* 0x000fce00078e00ff */
[----:B--2---:R-:W-:Y:S05]  /*a5d0*/  WARPSYNC.COLLECTIVE R15, `(.L_x_589) ;  /* 0x000000000f0c7348 */ /* 0x004fea0003c00000 */
[----:B------:R-:W-:Y:S02]  /*a5e0*/  ELECT P6, UR62, PT ;  /* 0x00000000003e782f */ /* 0x000fe400038c0000 */
[----:B------:R-:W-:Y:S01]  /*a5f0*/  MOV R14, UR62 ;  /* 0x0000003e000e7c02 */ /* 0x000fe20008000f00 */
[----:B--2---:R-:W-:Y:S10]  /*a600*/  ENDCOLLECTIVE ;  /* 0x000000000000791b */ /* 0x004ff40003800000 */
.L_x_589:
[----:B------:R-:W-:Y:S05]  /*a610*/  BSYNC B0 ;  /* 0x0000000000007941 */ /* 0x000fea0003800000 */
.L_x_588:
[----:B------:R-:W-:Y:S01]  /*a620*/  PLOP3.LUT P0, PT, P6, PT, PT, 0x80, 0x0 ;  /* 0x000000000000781c */ /* 0x000fe2000370f070 */
[----:B------:R-:W-:-:S12]  /*a630*/  BRA `(.L_x_590) ;  /* 0xfffffff800447947 */ /* 0x000fd8000383ffff */
.L_x_572:
[----:B-1----:R1:W3:Y:S02]  /*a640*/  SYNCS.PHASECHK.TRANS64.TRYWAIT P0, [R6+URZ], R5 ;  /* 0x00000005060075a7 */ /* 0x0022e4000800017f */
[----:B---3--:R-:W-:Y:S05]  /*a650*/  @!P0 NANOSLEEP.SYNCS 0x989680 ;  /* 0x009896800000895d */ /* 0x008fea0003900000 */
[----:B------:R-:W3:Y:S02]  /*a660*/  @!P0 SYNCS.PHASECHK.TRANS64 P0, [R6+URZ], R5 ;  /* 0x00000005060085a7 */ /* 0x000ee4000800007f */
[----:B---3--:R-:W-:Y:S05]  /*a670*/  @!P0 BRA `(.L_x_572) ;  /* 0xfffffffc00f08947 */ /* 0x008fea000383ffff */
[----:B------:R-:W-:Y:S05]  /*a680*/  BRA `(.L_x_591) ;  /* 0xfffffff800847947 */ /* 0x000fea000383ffff */
.L_x_573:
[----:B---3--:R3:W4:Y:S02]  /*a690*/  SYNCS.PHASECHK.TRANS64.TRYWAIT P0, [R3+URZ], R2 ;  /* 0x00000002030075a7 */ /* 0x008724000800017f */
[----:B----4-:R-:W-:Y:S05]  /*a6a0*/  @!P0 NANOSLEEP.SYNCS 0x989680 ;  /* 0x009896800000895d */ /* 0x010fea0003900000 */
[----:B------:R-:W4:Y:S02]  /*a6b0*/  @!P0 SYNCS.PHASECHK.TRANS64 P0, [R3+URZ], R2 ;  /* 0x00000002030085a7 */ /* 0x000f24000800007f */
[----:B----4-:R-:W-:Y:S05]  /*a6c0*/  @!P0 BRA `(.L_x_573) ;  /* 0xfffffffc00f08947 */ /* 0x010fea000383ffff */
[----:B------:R-:W-:Y:S05]  /*a6d0*/  BRA `(.L_x_592) ;  /* 0xfffffff800787947 */ /* 0x000fea000383ffff */
.L_x_575:
[----:B---3--:R3:W4:Y:S02]  /*a6e0*/  SYNCS.PHASECHK.TRANS64.TRYWAIT P0, [R0+URZ], R5 ;  /* 0x00000005000075a7 */ /* 0x008724000800017f */
[----:B----4-:R-:W-:Y:S05]  /*a6f0*/  @!P0 NANOSLEEP.SYNCS 0x989680 ;  /* 0x009896800000895d */ /* 0x010fea0003900000 */
[----:B------:R-:W4:Y:S02]  /*a700*/  @!P0 SYNCS.PHASECHK.TRANS64 P0, [R0+URZ], R5 ;  /* 0x00000005000085a7 */ /* 0x000f24000800007f */
[----:B----4-:R-:W-:Y:S05]  /*a710*/  @!P0 BRA `(.L_x_575) ;  /* 0xfffffffc00f08947 */ /* 0x010fea000383ffff */
[----:B------:R-:W-:Y:S05]  /*a720*/  BRA `(.L_x_593) ;  /* 0xfffffff8007c7947 */ /* 0x000fea000383ffff */
.L_x_594:
        /* <DEDUP_REMOVED lines=13> */
.L_x_3297:


//--------------------- .text._ZN7cutlass13device_kernelIN5flash11enable_sm90INS1_16FlashAttnBwdSm90INS1_25CollectiveMainloopBwdSm90ILi2ELi2ELi2EN4cute5tupleIJNS5_1CILi1EEES8_S8_EEENS6_IJNS7_ILi64EEENS7_ILi128EEENS7_ILi96EEEEEENS_10bfloat16_tEfNS_4arch4Sm90ELb0ELb0ELb1ELb1ELb1ELb1ELb0ELb0ELi2ELi1ELi2ELi1ELb1EEENS1_21CollectiveEpilogueBwdISD_SE_SG_Li256ELb1ELb0ELi1EEENS1_19SingleTileSchedulerILb1ELb0ELb0ELi128EEEEEEEEEvNT_6ParamsE --------------------------
	.section	.text._ZN7cutlass13device_kernelIN5flash11enable_sm90INS1_16FlashAttnBwdSm90INS1_25CollectiveMainloopBwdSm90ILi2ELi2ELi2EN4cute5tupleIJNS5_1CILi1EEES8_S8_EEENS6_IJNS7_ILi64EEENS7_ILi128EEENS7_ILi96EEEEEENS_10bfloat16_tEfNS_4arch4Sm90ELb0ELb0ELb1ELb1ELb1ELb1ELb0ELb0ELi2ELi1ELi2ELi1ELb1EEENS1_21CollectiveEpilogueBwdISD_SE_SG_Li256ELb1ELb0ELi1EEENS1_19SingleTileSchedulerILb1ELb0ELb0ELi128EEEEEEEEEvNT_6ParamsE,"ax",@progbits
	.align	128
.text._ZN7cutlass13device_kernelIN5flash11enable_sm90INS1_16FlashAttnBwdSm90INS1_25CollectiveMainloopBwdSm90ILi2ELi2ELi2EN4cute5tupleIJNS5_1CILi1EEES8_S8_EEENS6_IJNS7_ILi64EEENS7_ILi128EEENS7_ILi96EEEEEENS_10bfloat16_tEfNS_4arch4Sm90ELb0ELb0ELb1ELb1ELb1ELb1ELb0ELb0ELi2ELi1ELi2ELi1ELb1EEENS1_21CollectiveEpilogueBwdISD_SE_SG_Li256ELb1ELb0ELi1EEENS1_19SingleTileSchedulerILb1ELb0ELb0ELi128EEEEEEEEEvNT_6ParamsE:
        .type           _ZN7cutlass13device_kernelIN5flash11enable_sm90INS1_16FlashAttnBwdSm90INS1_25CollectiveMainloopBwdSm90ILi2ELi2ELi2EN4cute5tupleIJNS5_1CILi1EEES8_S8_EEENS6_IJNS7_ILi64EEENS7_ILi128EEENS7_ILi96EEEEEENS_10bfloat16_tEfNS_4arch4Sm90ELb0ELb0ELb1ELb1ELb1ELb1ELb0ELb0ELi2ELi1ELi2ELi1ELb1EEENS1_21CollectiveEpilogueBwdISD_SE_SG_Li256ELb1ELb0ELi1EEENS1_19SingleTileSchedulerILb1ELb0ELb0ELi128EEEEEEEEEvNT_6ParamsE,@function
        .size           _ZN7cutlass13device_kernelIN5flash11enable_sm90INS1_16FlashAttnBwdSm90INS1_25CollectiveMainloopBwdSm90ILi2ELi2ELi2EN4cute5tupleIJNS5_1CILi1EEES8_S8_EEENS6_IJNS7_ILi64EEENS7_ILi128EEENS7_ILi96EEEEEENS_10bfloat16_tEfNS_4arch4Sm90ELb0ELb0ELb1ELb1ELb1ELb1ELb0ELb0ELi2ELi1ELi2ELi1ELb1EEENS1_21CollectiveEpilogueBwdISD_SE_SG_Li256ELb1ELb0ELi1EEENS1_19SingleTileSchedulerILb1ELb0ELb0ELi128EEEEEEEEEvNT_6ParamsE,(.L_x_3298 - _ZN7cutlass13device_kernelIN5flash11enable_sm90INS1_16FlashAttnBwdSm90INS1_25CollectiveMainloopBwdSm90ILi2ELi2ELi2EN4cute5tupleIJNS5_1CILi1EEES8_S8_EEENS6_IJNS7_ILi64EEENS7_ILi128EEENS7_ILi96EEEEEENS_10bfloat16_tEfNS_4arch4Sm90ELb0ELb0ELb1ELb1ELb1ELb1ELb0ELb0ELi2ELi1ELi2ELi1ELb1EEENS1_21CollectiveEpilogueBwdISD_SE_SG_Li256ELb1ELb0ELi1EEENS1_19SingleTileSchedulerILb1ELb0ELb0ELi128EEEEEEEEEvNT_6ParamsE)
        .other          _ZN7cutlass13device_kernelIN5flash11enable_sm90INS1_16FlashAttnBwdSm90INS1_25CollectiveMainloopBwdSm90ILi2ELi2ELi2EN4cute5tupleIJNS5_1CILi1EEES8_S8_EEENS6_IJNS7_ILi64EEENS7_ILi128EEENS7_ILi96EEEEEENS_10bfloat16_tEfNS_4arch4Sm90ELb0ELb0ELb1ELb1ELb1ELb1ELb0ELb0ELi2ELi1ELi2ELi1ELb1EEENS1_21CollectiveEpilogueBwdISD_SE_SG_Li256ELb1ELb0ELi1EEENS1_19SingleTileSchedulerILb1ELb0ELb0ELi128EEEEEEEEEvNT_6ParamsE,@"STO_CUDA_ENTRY STV_DEFAULT"
_ZN7cutlass13device_kernelIN5flash11enable_sm90INS1_16FlashAttnBwdSm90INS1_25CollectiveMainloopBwdSm90ILi2ELi2ELi2EN4cute5tupleIJNS5_1CILi1EEES8_S8_EEENS6_IJNS7_ILi64EEENS7_ILi128EEENS7_ILi96EEEEEENS_10bfloat16_tEfNS_4arch4Sm90ELb0ELb0ELb1ELb1ELb1ELb1ELb0ELb0ELi2ELi1ELi2ELi1ELb1EEENS1_21CollectiveEpilogueBwdISD_SE_SG_Li256ELb1ELb0ELi1EEENS1_19SingleTileSchedulerILb1ELb0ELb0ELi128EEEEEEEEEvNT_6ParamsE:
        /* <DEDUP_REMOVED lines=23> */
.L_x_596:
[----:B------:R-:W-:Y:S05]  /*0170*/  BSYNC B0 ;  /* 0x0000000000007941 */ /* 0x000fea0003800000 */
.L_x_595:
        /* <DEDUP_REMOVED lines=37> */
.L_x_597:
        /* <DEDUP_REMOVED lines=22> */
.L_x_598:
[----:B------:R-:W-:Y:S01]  /*0530*/  PLOP3.LUT P0, PT, PT, PT, UP0, 0x80, 0x0 ;  /* 0x000000000000781c */ /* 0x000fe20003f0f008 */
[----:B------:R-:W-:Y:S01]  /*0540*/  NOP ;  /* 0x0000000000007918 */ /* 0x000fe20000000000 */
[----:B------:R-:W-:Y:S01]  /*0550*/  ULDC.64 UR46, c[0x0][0x208] ;  /* 0x00008200002e7ab9 */ /* 0x000fe20000000a00 */
[----:B------:R-:W-:Y:S01]  /*0560*/  BSSY B6, `(.L_x_599) ;  /* 0x0000a46000067945 */ /* 0x000fe20003800000 */
[----:B-12-4-:R-:W-:Y:S09]  /*0570*/  BAR.SYNC.DEFER_BLOCKING 0x0 ;  /* 0x0000000000007b1d */ /* 0x016ff20000010000 */
[----:B------:R-:W-:Y:S05]  /*0580*/  @!P0 BRA `(.L_x_600) ;  /* 0x0000006000b88947 */ /* 0x000fea0003800000 */
.L_x_601:
        /* <DEDUP_REMOVED lines=21> */
.L_x_602:
        /* <DEDUP_REMOVED lines=14> */
.L_x_604:
[----:B------:R-:W-:-:S05]  /*07c0*/  ULDC UR4, c[0x0][0x8bc] ;  /* 0x00022f0000047ab9 */ /* 0x000fca0000000800 */
.L_x_603:
        /* <DEDUP_REMOVED lines=21> */
.L_x_606:
        /* <DEDUP_REMOVED lines=14> */
.L_x_607:
        /* <DEDUP_REMOVED lines=10> */
.L_x_608:
        /* <DEDUP_REMOVED lines=11> */
.L_x_609:
        /* <DEDUP_REMOVED lines=72> */
.L_x_612:
        /* <DEDUP_REMOVED lines=15> */
.L_x_611:
        /* <DEDUP_REMOVED lines=22> */
.L_x_614:
        /* <DEDUP_REMOVED lines=15> */
.L_x_613:
[----:B------:R-:W-:Y:S01]  /*1310*/  SHF.R.S32.HI R25, RZ, 0x1f, R22 ;  /* 0x0000001fff197819 */ /* 0x000fe20000011416 */
[----:B------:R-:W-:-:S03]  /*1320*/  UMOV UR4, 0xffffffff ;  /* 0xffffffff00047882 */ /* 0x000fc60000000000 */
[----:B------:R-:W-:-:S04]  /*1330*/  LEA.HI R0, R25, R22, RZ, 0x7 ;  /* 0x0000001619007211 */ /* 0x000fc800078f38ff */
[----:B------:R-:W-:Y:S01]  /*1340*/  SHF.R.S32.HI R16, RZ, 0x7, R0 ;  /* 0x00000007ff107819 */ /* 0x000fe20000011400 */
[----:B------:R-:W-:Y:S06]  /*1350*/  BRA.DIV UR4, `(.L_x_615) ;  /* 0x0000009604a07947 */ /* 0x000fec000b800000 */
[----:B------:R2:W3:Y:S02]  /*1360*/  SHFL.IDX PT, R14, R16, RZ, 0x1f ;  /* 0x00001fff100e7589 */ /* 0x0004e400000e0000 */
.L_x_719:
        /* <DEDUP_REMOVED lines=14> */
.L_x_616:
        /* <DEDUP_REMOVED lines=19> */
.L_x_618:
        /* <DEDUP_REMOVED lines=126> */
.L_x_629:
[----:B------:R-:W-:-:S06]  /*1d60*/  UISETP.NE.AND UP0, UPT, UR20, 0x3, UPT ;  /* 0x000000031400788c */ /* 0x000fcc000bf05270 */
[----:B------:R-:W-:-:S13]  /*1d70*/  PLOP3.LUT P0, PT, PT, PT, UP0, 0x80, 0x0 ;  /* 0x000000000000781c */ /* 0x000fda0003f0f008 */
[----:B-1----:R-:W-:Y:S05]  /*1d80*/  @!P0 BRA `(.L_x_619) ;  /* 0x0000000000048947 */ /* 0x002fea0003800000 */
[----:B------:R-:W-:Y:S01]  /*1d90*/  BPT.TRAP 0x1 ;  /* 0x000000040000795c */ /* 0x000fe20000300000 */
.L_x_619:
[----:B------:R-:W-:Y:S01]  /*1da0*/  R2UR UR10, R18 ;  /* 0x00000000120a72ca */ /* 0x000fe200000e0000 */
[----:B------:R-:W-:-:S05]  /*1db0*/  IMAD.U32 R16, RZ, RZ, UR5 ;  /* 0x00000005ff107e24 */ /* 0x000fca000f8e00ff */
[----:B------:R-:W-:-:S07]  /*1dc0*/  SHF.L.U32 R16, R16, 0x1f, RZ ;  /* 0x0000001f10107819 */ /* 0x000fce00000006ff */
[----:B------:R-:W-:-:S09]  /*1dd0*/  ULEA UR10, UR6, UR10, 0x3 ;  /* 0x0000000a060a7291 */ /* 0x000fd2000f8e183f */
[----:B------:R1:W2:Y:S01]  /*1de0*/  SYNCS.PHASECHK.TRANS64.TRYWAIT P1, [UR10+0x26810], R16 ;  /* 0x02681010ff0075a7 */ /* 0x0002a2000802014a */
[----:B------:R-:W-:Y:S05]  /*1df0*/  @!P0 BRA `(.L_x_620) ;  /* 0x0000000000048947 */ /* 0x000fea0003800000 */
[----:B------:R-:W-:Y:S01]  /*1e00*/  BPT.TRAP 0x1 ;  /* 0x000000040000795c */ /* 0x000fe20000300000 */
.L_x_620:
[----:B--2---:R-:W-:Y:S05]  /*1e10*/  @P1 BRA `(.L_x_621) ;  /* 0x0000000000081947 */ /* 0x004fea0003800000 */
[----:B------:R-:W2:Y:S02]  /*1e20*/  SYNCS.PHASECHK.TRANS64.TRYWAIT P1, [UR10+0x26810], R16 ;  /* 0x02681010ff0075a7 */ /* 0x000ea4000802014a */
[----:B--2---:R-:W-:Y:S05]  /*1e30*/  @!P1 BRA `(.L_x_622) ;  /* 0x0000008c001c9947 */ /* 0x004fea0003800000 */
.L_x_621:
        /* <DEDUP_REMOVED lines=67> */
.L_x_623:
[----:B------:R1:W1:Y:S01]  /*2270*/  SYNCS.PHASECHK.TRANS64.TRYWAIT P1, [UR10+0x26830], R16 ;  /* 0x02683010ff0075a7 */ /* 0x000262000802014a */
[----:B------:R-:W-:Y:S05]  /*2280*/  @!P0 BRA `(.L_x_624) ;  /* 0x0000000000048947 */ /* 0x000fea0003800000 */
[----:B------:R-:W-:Y:S01]  /*2290*/  BPT.TRAP 0x1 ;  /* 0x000000040000795c */ /* 0x000fe20000300000 */
.L_x_624:
[----:B-1----:R-:W-:Y:S05]  /*22a0*/  @P1 BRA `(.L_x_625) ;  /* 0x0000000000081947 */ /* 0x002fea0003800000 */
[----:B------:R-:W1:Y:S02]  /*22b0*/  SYNCS.PHASECHK.TRANS64.TRYWAIT P1, [UR10+0x26830], R16 ;  /* 0x02683010ff0075a7 */ /* 0x000e64000802014a */
[----:B-1----:R-:W-:Y:S05]  /*22c0*/  @!P1 BRA `(.L_x_626) ;  /* 0x0000008800109947 */ /* 0x002fea0003800000 */
.L_x_625:
        /* <DEDUP_REMOVED lines=565> */
.L_x_627:
        /* <DEDUP_REMOVED lines=44> */
.L_x_628:
        /* <DEDUP_REMOVED lines=62> */
.L_x_610:
        /* <DEDUP_REMOVED lines=150> */
.L_x_631:
        /* <DEDUP_REMOVED lines=60> */
.L_x_633:
[----:B------:R-:W-:Y:S05]  /*59e0*/  BSYNC B0 ;  /* 0x0000000000007941 */ /* 0x000fea0003800000 */
.L_x_632:
        /* <DEDUP_REMOVED lines=22> */
.L_x_635:
[----:B------:R-:W-:Y:S05]  /*5b50*/  BSYNC B0 ;  /* 0x0000000000007941 */ /* 0x000fea0003800000 */
.L_x_634:
        /* <DEDUP_REMOVED lines=26> */
.L_x_637:
[----:B------:R-:W-:Y:S05]  /*5d00*/  BSYNC B0 ;  /* 0x0000000000007941 */ /* 0x000fea0003800000 */
.L_x_636:
        /* <DEDUP_REMOVED lines=23> */
.L_x_630:
        /* <DEDUP_REMOVED lines=41> */
.L_x_638:
        /* <DEDUP_REMOVED lines=47> */
.L_x_640:
[----:B------:R-:W-:Y:S05]  /*6400*/  BSYNC B0 ;  /* 0x0000000000007941 */ /* 0x000fea0003800000 */
.L_x_639:
        /* <DEDUP_REMOVED lines=21> */
.L_x_642:
[----:B------:R-:W-:Y:S05]  /*6560*/  BSYNC B0 ;  /* 0x0000000000007941 */ /* 0x000fea0003800000 */
.L_x_641:
        /* <DEDUP_REMOVED lines=25> */
.L_x_644:
[----:B------:R-:W-:Y:S05]  /*6700*/  BSYNC B0 ;  /* 0x0000000000007941 */ /* 0x000fea0003800000 */
.L_x_643:
        /* <DEDUP_REMOVED lines=22> */
.L_x_600:
        /* <DEDUP_REMOVED lines=9> */
[----:B------:R-:W1:Y:S01]  /*6900*/  S2UR UR25, SR_CTAID.X ;  /* 0x00000000001979c3 */ /* 0x000e620000002500 */
[----:B------:R-:W-:-:S04]  /*6910*/  ISETP.NE.U32.AND P0, PT, RZ, UR4, PT ;  /* 0x00000004ff007c0c */ /* 0x000fc8000bf05070 */
[----:B------:R-:W-:-:S03]  /*6920*/  ISETP.NE.AND.EX P0, PT, RZ, UR5, PT, P0 ;  /* 0x00000005ff007c0c */ /* 0x000fc6000bf05300 */
[----:B------:R-:W2:Y:S10]  /*6930*/  S2UR UR12, SR_CTAID.Z ;  /* 0x00000000000c79c3 */ /* 0x000eb40000002700 */
[----:B------:R-:W-:Y:S05]  /*6940*/  @!P0 BRA `(.L_x_646) ;  /* 0x00000000001c8947 */ /* 0x000fea0003800000 */
[----:B------:R-:W-:Y:S02]  /*6950*/  ULDC.64 UR4, c[0x0][0x8d8] ;  /* 0x0002360000047ab9 */ /* 0x000fe40000000a00 */
[----:B--2---:R-:W-:-:S06]  /*6960*/  UIMAD.WIDE UR4, UR12, 0x4, UR4 ;  /* 0x000000040c0478a5 */ /* 0x004fcc000f8e0204 */
[----:B------:R-:W-:Y:S02]  /*6970*/  IMAD.U32 R2, RZ, RZ, UR4 ;  /* 0x00000004ff027e24 */ /* 0x000fe4000f8e00ff */
[----:B------:R-:W-:-:S05]  /*6980*/  IMAD.U32 R3, RZ, RZ, UR5 ;  /* 0x00000005ff037e24 */ /* 0x000fca000f8e00ff */
[----:B------:R-:W2:Y:S02]  /*6990*/  LDG.E R2, desc[UR46][R2.64] ;  /* 0x0000002e02027981 */ /* 0x000ea4000c1e1900 */
[----:B--2---:R-:W-:Y:S01]  /*69a0*/  R2UR UR4, R2 ;  /* 0x00000000020472ca */ /* 0x004fe200000e0000 */
[----:B------:R-:W-:-:S14]  /*69b0*/  BRA `(.L_x_647) ;  /* 0x0000000000387947 */ /* 0x000fdc0003800000 */
.L_x_646:
[----:B------:R-:W-:Y:S02]  /*69c0*/  ULDC.64 UR4, c[0x0][0x8d0] ;  /* 0x0002340000047ab9 */ /* 0x000fe40000000a00 */
[----:B------:R-:W-:-:S04]  /*69d0*/  ISETP.NE.U32.AND P0, PT, RZ, UR4, PT ;  /* 0x00000004ff007c0c */ /* 0x000fc8000bf05070 */
[----:B------:R-:W-:-:S13]  /*69e0*/  ISETP.NE.AND.EX P0, PT, RZ, UR5, PT, P0 ;  /* 0x00000005ff007c0c */ /* 0x000fda000bf05300 */
[----:B------:R-:W-:Y:S05]  /*69f0*/  @!P0 BRA `(.L_x_648) ;  /* 0x0000000000248947 */ /* 0x000fea0003800000 */
[----:B------:R-:W-:Y:S02]  /*6a00*/  ULDC.64 UR4, c[0x0][0x8d0] ;  /* 0x0002340000047ab9 */ /* 0x000fe40000000a00 */
[----:B--2---:R-:W-:-:S06]  /*6a10*/  UIMAD.WIDE UR4, UR12, 0x4, UR4 ;  /* 0x000000040c0478a5 */ /* 0x004fcc000f8e0204 */
[----:B------:R-:W-:Y:S02]  /*6a20*/  IMAD.U32 R2, RZ, RZ, UR4 ;  /* 0x00000004ff027e24 */ /* 0x000fe4000f8e00ff */
[----:B------:R-:W-:-:S05]  /*6a30*/  IMAD.U32 R3, RZ, RZ, UR5 ;  /* 0x00000005ff037e24 */ /* 0x000fca000f8e00ff */
[----:B------:R-:W2:Y:S04]  /*6a40*/  LDG.E R0, desc[UR46][R2.64] ;  /* 0x0000002e02007981 */ /* 0x000ea8000c1e1900 */
[----:B------:R-:W2:Y:S02]  /*6a50*/  LDG.E R5, desc[UR46][R2.64+0x4] ;  /* 0x0000042e02057981 */ /* 0x000ea4000c1e1900 */
[----:B--2---:R-:W-:-:S05]  /*6a60*/  IMAD.IADD R0, R5, 0x1, -R0 ;  /* 0x0000000105007824 */ /* 0x004fca00078e0a00 */
[----:B------:R-:W-:Y:S01]  /*6a70*/  R2UR UR4, R0 ;  /* 0x00000000000472ca */ /* 0x000fe200000e0000 */
[----:B------:R-:W-:-:S14]  /*6a80*/  BRA `(.L_x_647) ;  /* 0x0000000000047947 */ /* 0x000fdc0003800000 */
.L_x_648:
[----:B------:R-:W-:-:S05]  /*6a90*/  ULDC UR4, c[0x0][0x8bc] ;  /* 0x00022f0000047ab9 */ /* 0x000fca0000000800 */
.L_x_647:
[----:B-1----:R-:W-:-:S04]  /*6aa0*/  USHF.L.U32 UR5, UR25, 0x7, URZ ;  /* 0x0000000719057899 */ /* 0x002fc8000800063f */
[----:B------:R-:W-:-:S04]  /*6ab0*/  UISETP.GE.AND UP0, UPT, UR5, UR4, UPT ;  /* 0x000000040500728c */ /* 0x000fc8000bf06270 */
[----:B--2---:R-:W-:-:S06]  /*6ac0*/  USEL UR12, UR12, 0xffffffff, !UP0 ;  /* 0xffffffff0c0c7887 */ /* 0x004fcc000c000000 */
        /* <DEDUP_REMOVED lines=10> */
[----:B------:R-:W-:Y:S02]  /*6b70*/  ULDC.64 UR4, c[0x0][0x780] ;  /* 0x0001e00000047ab9 */ /* 0x000fe40000000a00 */
[----:B------:R-:W-:-:S03]  /*6b80*/  UISETP.NE.U32.AND UP1, UPT, UR4, URZ, UPT ;  /* 0x0000003f0400728c */ /* 0x000fc6000bf25070 */
[----:B------:R-:W2:Y:S01]  /*6b90*/  @P0 LDG.E R0, desc[UR46][R2.64] ;  /* 0x0000002e02000981 */ /* 0x000ea2000c1e1900 */
[----:B------:R-:W-:-:S06]  /*6ba0*/  UISETP.NE.AND.EX UP1, UPT, UR5, URZ, UPT, UP1 ;  /* 0x0000003f0500728c */ /* 0x000fcc000bf25310 */
[----:B------:R-:W-:-:S05]  /*6bb0*/  PLOP3.LUT P1, PT, PT, PT, UP1, 0x80, 0x0 ;  /* 0x000000000000781c */ /* 0x000fca0003f2f018 */
[----:B------:R-:W-:Y:S02]  /*6bc0*/  @UP1 ULDC.64 UR4, c[0x0][0x780] ;  /* 0x0001e00000041ab9 */ /* 0x000fe40000000a00 */
[----:B------:R-:W-:-:S06]  /*6bd0*/  @UP1 UIMAD.WIDE UR4, UR12, 0x4, UR4 ;  /* 0x000000040c0418a5 */ /* 0x000fcc000f8e0204 */
[----:B------:R-:W-:Y:S02]  /*6be0*/  IMAD.U32 R4, RZ, RZ, UR4 ;  /* 0x00000004ff047e24 */ /* 0x000fe4000f8e00ff */
[----:B------:R-:W-:-:S05]  /*6bf0*/  IMAD.U32 R5, RZ, RZ, UR5 ;  /* 0x00000005ff057e24 */ /* 0x000fca000f8e00ff */
[----:B------:R-:W3:Y:S01]  /*6c00*/  @P1 LDG.E R4, desc[UR46][R4.64] ;  /* 0x0000002e04041981 */ /* 0x000ee2000c1e1900 */
[----:B------:R-:W-:Y:S01]  /*6c10*/  PLOP3.LUT P2, PT, PT, PT, UP0, 0x80, 0x0 ;  /* 0x000000000000781c */ /* 0x000fe20003f4f008 */
[----:B------:R-:W1:-:S12]  /*6c20*/  S2UR UR19, SR_CTAID.Y ;  /* 0x00000000001379c3 */ /* 0x000e580000002600 */
[----:B--2---:R-:W-:-:S13]  /*6c30*/  @P2 R2UR UR4, R0 ;  /* 0x00000000000422ca */ /* 0x004fda00000e0000 */
[----:B------:R-:W-:-:S04]  /*6c40*/  @UP0 ULEA UR4, UR12, UR4, 0x6 ;  /* 0x000000040c040291 */ /* 0x000fc8000f8e303f */
[----:B------:R-:W-:-:S04]  /*6c50*/  @UP0 USHF.R.S32.HI UR5, URZ, 0x1f, UR4 ;  /* 0x0000001f3f050899 */ /* 0x000fc80008011404 */
[----:B------:R-:W-:-:S03]  /*6c60*/  @UP0 ULEA.HI UR5, UR5, UR4, URZ, 0x6 ;  /* 0x0000000405050291 */ /* 0x000fc6000f8f303f */
[----:B------:R-:W-:Y:S01]  /*6c70*/  ULDC UR4, c[0x0][0x280] ;  /* 0x0000a00000047ab9 */ /* 0x000fe20000000800 */
[----:B------:R-:W-:Y:S01]  /*6c80*/  @UP0 USHF.R.S32.HI UR5, URZ, 0x6, UR5 ;  /* 0x000000063f050899 */ /* 0x000fe20008011405 */
[----:B---3--:R-:W-:Y:S01]  /*6c90*/  @P1 R2UR UR4, R4 ;  /* 0x00000000040412ca */ /* 0x008fe200000e0000 */
[----:B-1----:R-:W-:-:S14]  /*6ca0*/  @P1 BRA `(.L_x_649) ;  /* 0x0000000000181947 */ /* 0x002fdc0003800000 */
[----:B------:R-:W-:Y:S05]  /*6cb0*/  @!P0 BRA `(.L_x_649) ;  /* 0x0000000000148947 */ /* 0x000fea0003800000 */
[----:B------:R-:W2:Y:S04]  /*6cc0*/  LDG.E R4, desc[UR46][R2.64] ;  /* 0x0000002e02047981 */ /* 0x000ea8000c1e1900 */
[----:B------:R-:W3:Y:S01]  /*6cd0*/  LDG.E R0, desc[UR46][R2.64+0x4] ;  /* 0x0000042e02007981 */ /* 0x000ee2000c1e1900 */
[----:B--2---:R-:W-:Y:S02]  /*6ce0*/  R2UR UR6, R4 ;  /* 0x00000000040672ca */ /* 0x004fe400000e0000 */
[----:B---3--:R-:W-:-:S13]  /*6cf0*/  R2UR UR4, R0 ;  /* 0x00000000000472ca */ /* 0x008fda00000e0000 */
[----:B------:R-:W-:-:S12]  /*6d00*/  UIADD3 UR4, -UR6, UR4, URZ ;  /* 0x0000000406047290 */ /* 0x000fd8000fffe13f */
.L_x_649:
[----:B------:R-:W-:Y:S02]  /*6d10*/  UISETP.GE.AND UP1, UPT, UR4, 0x1, UPT ;  /* 0x000000010400788c */ /* 0x000fe4000bf26270 */
[----:B------:R-:W-:Y:S01]  /*6d20*/  @UP0 UIMAD UR5, UR5, 0x1800, URZ ;  /* 0x00001800050508a4 */ /* 0x000fe2000f8e023f */
[----:B------:R-:W-:Y:S01]  /*6d30*/  UMOV UR6, URZ ;  /* 0x0000003f00067c82 */ /* 0x000fe20008000000 */
[----:B------:R-:W-:Y:S02]  /*6d40*/  UMOV UR7, URZ ;  /* 0x0000003f00077c82 */ /* 0x000fe40008000000 */
[----:B------:R-:W-:Y:S01]  /*6d50*/  PLOP3.LUT P0, PT, PT, PT, UP1, 0x80, 0x0 ;  /* 0x000000000000781c */ /* 0x000fe20003f0f018 */
[----:B------:R-:W-:Y:S02]  /*6d60*/  @UP0 USHF.R.S32.HI UR8, URZ, 0x1f, UR5 ;  /* 0x0000001f3f080899 */ /* 0x000fe40008011405 */
[----:B------:R-:W-:Y:S01]  /*6d70*/  USHF.R.S32.HI UR20, URZ, 0x1f, UR19 ;  /* 0x0000001f3f147899 */ /* 0x000fe20008011413 */
[----:B------:R-:W-:-:S04]  /*6d80*/  @UP0 UMOV UR6, UR5 ;  /* 0x0000000500060c82 */ /* 0x000fc80008000000 */
[----:B------:R-:W-:-:S05]  /*6d90*/  @UP0 UMOV UR7, UR8 ;  /* 0x0000000800070c82 */ /* 0x000fca0008000000 */
[----:B------:R-:W-:Y:S05]  /*6da0*/  @!P0 BRA `(.L_x_605) ;  /* 0x0000003c00048947 */ /* 0x000fea0003800000 */
[----:B------:R-:W1:Y:S01]  /*6db0*/  S2R R0, SR_TID.X ;  /* 0x0000000000007919 */ /* 0x000e620000002100 */
[----:B------:R-:W-:Y:S01]  /*6dc0*/  ULDC.64 UR10, c[0x0][0x2d8] ;  /* 0x0000b600000a7ab9 */ /* 0x000fe20000000a00 */
[----:B------:R-:W-:Y:S02]  /*6dd0*/  UIADD3 UR5, UR4, 0x3f, URZ ;  /* 0x0000003f04057890 */ /* 0x000fe4000fffe03f */
[----:B------:R-:W-:Y:S02]  /*6de0*/  UIMAD UR8, UR20, UR10, URZ ;  /* 0x0000000a140872a4 */ /* 0x000fe4000f8e023f */
[----:B------:R-:W-:Y:S02]  /*6df0*/  UISETP.GE.AND UP1, UPT, UR4, 0x41, UPT ;  /* 0x000000410400788c */ /* 0x000fe4000bf26270 */
[----:B------:R-:W-:Y:S02]  /*6e00*/  USHF.R.S32.HI UR4, URZ, 0x1f, UR5 ;  /* 0x0000001f3f047899 */ /* 0x000fe40008011405 */
[----:B------:R-:W-:-:S02]  /*6e10*/  UIMAD UR9, UR19, UR11, UR8 ;  /* 0x0000000b130972a4 */ /* 0x000fc4000f8e0208 */
[----:B------:R-:W-:Y:S01]  /*6e20*/  USHF.R.S32.HI UR8, URZ, 0x1f, UR12 ;  /* 0x0000001f3f087899 */ /* 0x000fe2000801140c */
[----:B------:R-:W-:Y:S01]  /*6e30*/  PLOP3.LUT P1, PT, PT, PT, UP1, 0x80, 0x0 ;  /* 0x000000000000781c */ /* 0x000fe20003f2f018 */
[----:B------:R-:W-:Y:S02]  /*6e40*/  UIMAD.WIDE.U32 UR14, UR19, UR10, URZ ;  /* 0x0000000a130e72a5 */ /* 0x000fe4000f8e003f */
[----:B------:R-:W-:Y:S02]  /*6e50*/  ULEA.HI UR4, UR4, UR5, URZ, 0x6 ;  /* 0x0000000504047291 */ /* 0x000fe4000f8f303f */
[----:B------:R-:W-:Y:S02]  /*6e60*/  USEL UR13, UR8, URZ, !UP0 ;  /* 0x0000003f080d7287 */ /* 0x000fe4000c000000 */
[----:B------:R-:W-:Y:S02]  /*6e70*/  UIADD3 UR8, UP2, UR6, UR14, URZ ;  /* 0x0000000e06087290 */ /* 0x000fe4000ff5e03f */
[----:B------:R-:W-:-:S02]  /*6e80*/  UIADD3 UR5, UR15, UR9, URZ ;  /* 0x000000090f057290 */ /* 0x000fc4000fffe03f */
[----:B------:R-:W-:Y:S01]  /*6e90*/  USHF.R.S32.HI UR4, URZ, 0x6, UR4 ;  /* 0x000000063f047899 */ /* 0x000fe20008011404 */
[----:B------:R-:W-:Y:S01]  /*6ea0*/  ULDC UR10, c[0x0][0x288] ;  /* 0x0000a200000a7ab9 */ /* 0x000fe20000000800 */
[----:B------:R-:W-:Y:S01]  /*6eb0*/  USEL UR18, UR12, URZ, !UP0 ;  /* 0x0000003f0c127287 */ /* 0x000fe2000c000000 */
[----:B------:R-:W-:Y:S01]  /*6ec0*/  ULDC.64 UR16, c[0x0][0x2e0] ;  /* 0x0000b80000107ab9 */ /* 0x000fe20000000a00 */
[----:B------:R-:W-:Y:S02]  /*6ed0*/  UIMAD UR12, UR12, UR10, URZ ;  /* 0x0000000a0c0c72a4 */ /* 0x000fe4000f8e023f */
[----:B------:R-:W-:Y:S01]  /*6ee0*/  UIADD3.X UR9, UR7, UR5, URZ, UP2, !UPT ;  /* 0x0000000507097290 */ /* 0x000fe200097fe43f */
[----:B-1----:R-:W-:Y:S01]  /*6ef0*/  LOP3.LUT R0, R0, 0x1f, RZ, 0xc0, !PT ;  /* 0x0000001f00007812 */ /* 0x002fe200078ec0ff */
[----:B------:R-:W-:Y:S01]  /*6f00*/  ULDC UR11, c[0x0][0x760] ;  /* 0x0001d800000b7ab9 */ /* 0x000fe20000000800 */
[----:B------:R-:W-:Y:S02]  /*6f10*/  UIMAD UR13, UR13, UR16, URZ ;  /* 0x000000100d0d72a4 */ /* 0x000fe4000f8e023f */
[----:B------:R-:W-:-:S02]  /*6f20*/  UISETP.LT.AND UP2, UPT, UR4, 0x1, UPT ;  /* 0x000000010400788c */ /* 0x000fc4000bf41270 */
[----:B------:R-:W-:Y:S02]  /*6f30*/  UIMAD UR10, UR10, UR11, URZ ;  /* 0x0000000b0a0a72a4 */ /* 0x000fe4000f8e023f */
[----:B------:R-:W-:Y:S02]  /*6f40*/  UIADD3 UR11, UP0, UR12, UR19, URZ ;  /* 0x000000130c0b7290 */ /* 0x000fe4000ff1e03f */
[----:B------:R-:W-:Y:S02]  /*6f50*/  UIMAD UR13, UR18, UR17, UR13 ;  /* 0x00000011120d72a4 */ /* 0x000fe4000f8e020d */
[----:B------:R-:W-:Y:S02]  /*6f60*/  USEL UR19, UR4, 0x1, !UP2 ;  /* 0x0000000104137887 */ /* 0x000fe4000d000000 */
[----:B------:R-:W-:Y:S01]  /*6f70*/  UIMAD.WIDE.U32 UR8, UR18, UR16, UR8 ;  /* 0x00000010120872a5 */ /* 0x000fe2000f8e0008 */
[----:B------:R-:W-:Y:S01]  /*6f80*/  ELECT P0, URZ, PT ;  /* 0x00000000003f782f */ /* 0x000fe20003800000 */
[----:B------:R-:W-:-:S02]  /*6f90*/  ULEA.HI.X.SX32 UR12, UR12, UR20, 0x1, UP0 ;  /* 0x000000140c0c7291 */ /* 0x000fc400080f0e3f */
[----:B------:R-:W-:Y:S02]  /*6fa0*/  ULOP3.LUT UR32, UR19, 0x1, URZ, 0xc0, !UPT ;  /* 0x0000000113207892 */ /* 0x000fe4000f8ec03f */
[----:B------:R-:W-:Y:S01]  /*6fb0*/  UIADD3 UR27, UR9, UR13, URZ ;  /* 0x0000000d091b7290 */ /* 0x000fe2000fffe03f */
[----:B------:R-:W-:Y:S01]  /*6fc0*/  UMOV UR4, URZ ;  /* 0x0000003f00047c82 */ /* 0x000fe20008000000 */
[----:B------:R-:W-:Y:S10]  /*6fd0*/  @!P1 BRA `(.L_x_650) ;  /* 0x0000000800bc9947 */ /* 0x000ff40003800000 */
[----:B------:R-:W-:Y:S01]  /*6fe0*/  UMOV UR15, UR5 ;  /* 0x00000005000f7c82 */ /* 0x000fe20008000000 */
[----:B------:R-:W-:Y:S01]  /*6ff0*/  ULDC.64 UR4, c[0x0][0x2c0] ;  /* 0x0000b00000047ab9 */ /* 0x000fe20000000a00 */
[----:B------:R-:W-:-:S04]  /*7000*/  UIMAD.WIDE.U32 UR16, UR18, UR16, UR14 ;  /* 0x00000010121072a5 */ /* 0x000fc8000f8e000e */
[----:B------:R-:W-:-:S04]  /*7010*/  UIADD3 UR23, UP0, UR6, UR16, URZ ;  /* 0x0000001006177290 */ /* 0x000fc8000ff1e03f */
[----:B------:R-:W-:Y:S02]  /*7020*/  UIADD3.X UR6, UR7, UR13, UR17, UP0, !UPT ;  /* 0x0000000d07067290 */ /* 0x000fe400087fe411 */
[----:B------:R-:W-:Y:S02]  /*7030*/  ULEA UR22, UP0, UR23, UR4, 0x2 ;  /* 0x0000000417167291 */ /* 0x000fe4000f80103f */
[----:B------:R-:W-:Y:S02]  /*7040*/  UIADD3 UR13, UR19, -UR32, URZ ;  /* 0x80000020130d7290 */ /* 0x000fe4000fffe03f */
[----:B------:R-:W-:Y:S02]  /*7050*/  ULEA.HI.X UR23, UR23, UR5, UR6, 0x2, UP0 ;  /* 0x0000000517177291 */ /* 0x000fe400080f1406 */
[----:B------:R-:W-:Y:S02]  /*7060*/  UIADD3 UR18, UP0, UR22, 0x3000, URZ ;  /* 0x0000300016127890 */ /* 0x000fe4000ff1e03f */
[----:B------:R-:W-:-:S02]  /*7070*/  UIADD3 UR20, UP1, UR22, 0x6000, URZ ;  /* 0x0000600016147890 */ /* 0x000fc4000ff3e03f */
[----:B------:R-:W-:Y:S02]  /*7080*/  UIADD3 UR22, UP2, UR22, 0x9000, URZ ;  /* 0x0000900016167890 */ /* 0x000fe4000ff5e03f */
[----:B------:R-:W-:Y:S02]  /*7090*/  UIADD3.X UR19, URZ, UR23, URZ, UP0, !UPT ;  /* 0x000000173f137290 */ /* 0x000fe400087fe43f */
[----:B------:R-:W-:Y:S02]  /*70a0*/  UIADD3.X UR21, URZ, UR23, URZ, UP1, !UPT ;  /* 0x000000173f157290 */ /* 0x000fe40008ffe43f */
[----:B------:R-:W-:Y:S01]  /*70b0*/  UIADD3.X UR23, URZ, UR23, URZ, UP2, !UPT ;  /* 0x000000173f177290 */ /* 0x000fe200097fe43f */
[----:B------:R-:W-:Y:S01]  /*70c0*/  UMOV UR5, URZ ;  /* 0x0000003f00057c82 */ /* 0x000fe20008000000 */
[----:B------:R-:W-:-:S10]  /*70d0*/  UMOV UR4, URZ ;  /* 0x0000003f00047c82 */ /* 0x000fd40008000000 */
.L_x_675:
        /* <DEDUP_REMOVED lines=17> */
.L_x_653:
[----:B------:R-:W2:Y:S04]  /*71f0*/  LDG.E.STRONG.GPU R4, desc[UR46][R2.64] ;  /* 0x0000002e02047981 */ /* 0x000ea8000c1ef900 */
[----:B--2---:R-:W-:Y:S01]  /*7200*/  CCTL.IVALL ;  /* 0x00000000ff00798f */ /* 0x004fe20002000000 */
[----:B------:R-:W-:Y:S05]  /*7210*/  YIELD ;  /* 0x0000000000007946 */ /* 0x000fea0003800000 */
[----:B------:R-:W-:-:S13]  /*7220*/  ISETP.NE.AND P2, PT, R4, UR25, PT ;  /* 0x0000001904007c0c */ /* 0x000fda000bf45270 */
[----:B------:R-:W-:Y:S05]  /*7230*/  @P2 BRA `(.L_x_653) ;  /* 0xfffffffc00ec2947 */ /* 0x000fea000383ffff */
.L_x_652:
[----:B------:R-:W-:Y:S05]  /*7240*/  BSYNC B0 ;  /* 0x0000000000007941 */ /* 0x000fea0003800000 */
.L_x_651:
[----:B------:R-:W-:-:S03]  /*7250*/  UMOV UR16, 0xffffffff ;  /* 0xffffffff00107882 */ /* 0x000fc60000000000 */
[----:B------:R-:W-:Y:S05]  /*7260*/  BRA.DIV UR16, `(.L_x_654) ;  /* 0x0000003a10407947 */ /* 0x000fea000b800000 */
[----:B------:R-:W-:Y:S01]  /*7270*/  NOP ;  /* 0x0000000000007918 */ /* 0x000fe20000000000 */
.L_x_722:
        /* <DEDUP_REMOVED lines=19> */
.L_x_656:
[----:B------:R-:W-:Y:S05]  /*73b0*/  BSYNC B0 ;  /* 0x0000000000007941 */ /* 0x000fea0003800000 */
.L_x_655:
        /* <DEDUP_REMOVED lines=13> */
.L_x_658:
[----:B------:R-:W-:Y:S05]  /*7490*/  BSYNC B0 ;  /* 0x0000000000007941 */ /* 0x000fea0003800000 */
.L_x_657:
[----:B------:R-:W-:Y:S06]  /*74a0*/  BAR.ARV 0xa, 0xa0 ;  /* 0x0282800000007b1d */ /* 0x000fec0000002000 */
[----:B------:R-:W-:Y:S04]  /*74b0*/  BSSY B0, `(.L_x_659) ;  /* 0x0000003000007945 */ /* 0x000fe80003800000 */
[----:B------:R-:W-:Y:S05]  /*74c0*/  @!P0 BRA `(.L_x_660) ;  /* 0x0000000000048947 */ /* 0x000fea0003800000 */
[----:B------:R-:W-:-:S04]  /*74d0*/  DEPBAR.LE SB0, 0x0 ;  /* 0x000080000000791a */ /* 0x000fc80000000000 */
.L_x_660:
[----:B------:R-:W-:Y:S05]  /*74e0*/  BSYNC B0 ;  /* 0x0000000000007941 */ /* 0x000fea0003800000 */
.L_x_659:
        /* <DEDUP_REMOVED lines=19> */
.L_x_662:
[----:B------:R-:W-:Y:S05]  /*7620*/  BSYNC B0 ;  /* 0x0000000000007941 */ /* 0x000fea0003800000 */
.L_x_661:
        /* <DEDUP_REMOVED lines=9> */
.L_x_665:
[----:B------:R-:W2:Y:S04]  /*76c0*/  LDG.E.STRONG.GPU R4, desc[UR46][R2.64] ;  /* 0x0000002e02047981 */ /* 0x000ea8000c1ef900 */
[----:B--2---:R-:W-:Y:S01]  /*76d0*/  CCTL.IVALL ;  /* 0x00000000ff00798f */ /* 0x004fe20002000000 */
[----:B------:R-:W-:Y:S05]  /*76e0*/  YIELD ;  /* 0x0000000000007946 */ /* 0x000fea0003800000 */
[----:B------:R-:W-:-:S13]  /*76f0*/  ISETP.NE.AND P2, PT, R4, UR25, PT ;  /* 0x0000001904007c0c */ /* 0x000fda000bf45270 */
[----:B------:R-:W-:Y:S05]  /*7700*/  @P2 BRA `(.L_x_665) ;  /* 0xfffffffc00ec2947 */ /* 0x000fea000383ffff */
.L_x_664:
[----:B------:R-:W-:Y:S05]  /*7710*/  BSYNC B0 ;  /* 0x0000000000007941 */ /* 0x000fea0003800000 */
.L_x_663:
[----:B------:R-:W-:-:S03]  /*7720*/  UMOV UR6, 0xffffffff ;  /* 0xffffffff00067882 */ /* 0x000fc60000000000 */
[----:B------:R-:W-:Y:S05]  /*7730*/  BRA.DIV UR6, `(.L_x_666) ;  /* 0x0000003606287947 */ /* 0x000fea000b800000 */
[----:B------:R-:W-:Y:S01]  /*7740*/  NOP ;  /* 0x0000000000007918 */ /* 0x000fe20000000000 */
.L_x_725:
        /* <DEDUP_REMOVED lines=13> */
.L_x_668:
[----:B------:R-:W-:Y:S05]  /*7820*/  BSYNC B0 ;  /* 0x0000000000007941 */ /* 0x000fea0003800000 */
.L_x_667:
        /* <DEDUP_REMOVED lines=13> */
.L_x_670:
[----:B------:R-:W-:Y:S05]  /*7900*/  BSYNC B0 ;  /* 0x0000000000007941 */ /* 0x000fea0003800000 */
.L_x_669:
[----:B------:R-:W-:Y:S06]  /*7910*/  BAR.ARV 0xa, 0xa0 ;  /* 0x0282800000007b1d */ /* 0x000fec0000002000 */
[----:B------:R-:W-:Y:S04]  /*7920*/  BSSY B0, `(.L_x_671) ;  /* 0x0000003000007945 */ /* 0x000fe80003800000 */
[----:B------:R-:W-:Y:S05]  /*7930*/  @!P0 BRA `(.L_x_672) ;  /* 0x0000000000048947 */ /* 0x000fea0003800000 */
[----:B------:R-:W-:-:S04]  /*7940*/  DEPBAR.LE SB0, 0x0 ;  /* 0x000080000000791a */ /* 0x000fc80000000000 */
.L_x_672:
[----:B------:R-:W-:Y:S05]  /*7950*/  BSYNC B0 ;  /* 0x0000000000007941 */ /* 0x000fea0003800000 */
.L_x_671:
        /* <DEDUP_REMOVED lines=19> */
.L_x_674:
[----:B------:R-:W-:Y:S05]  /*7a90*/  BSYNC B0 ;  /* 0x0000000000007941 */ /* 0x000fea0003800000 */
.L_x_673:
[----:B------:R-:W-:Y:S02]  /*7aa0*/  UIADD3 UR4, UR4, 0x2, URZ ;  /* 0x0000000204047890 */ /* 0x000fe4000fffe03f */
[----:B------:R-:W-:Y:S01]  /*7ab0*/  UIADD3 UR5, UR5, 0x1, URZ ;  /* 0x0000000105057890 */ /* 0x000fe2000fffe03f */
[----:B------:R-:W-:Y:S11]  /*7ac0*/  @P1 BRA `(.L_x_675) ;  /* 0xfffffff400841947 */ /* 0x000ff6000383ffff */
.L_x_650:
        /* <DEDUP_REMOVED lines=13> */
.L_x_678:
[----:B------:R-:W2:Y:S04]  /*7ba0*/  LDG.E.STRONG.GPU R0, desc[UR46][R2.64] ;  /* 0x0000002e02007981 */ /* 0x000ea8000c1ef900 */
[----:B--2---:R-:W-:Y:S01]  /*7bb0*/  CCTL.IVALL ;  /* 0x00000000ff00798f */ /* 0x004fe20002000000 */
[----:B------:R-:W-:Y:S05]  /*7bc0*/  YIELD ;  /* 0x0000000000007946 */ /* 0x000fea0003800000 */
[----:B------:R-:W-:-:S13]  /*7bd0*/  ISETP.NE.AND P1, PT, R0, UR25, PT ;  /* 0x0000001900007c0c */ /* 0x000fda000bf25270 */
[----:B------:R-:W-:Y:S05]  /*7be0*/  @P1 BRA `(.L_x_678) ;  /* 0xfffffffc00ec1947 */ /* 0x000fea000383ffff */
.L_x_677:
[----:B------:R-:W-:Y:S05]  /*7bf0*/  BSYNC B0 ;  /* 0x0000000000007941 */ /* 0x000fea0003800000 */
.L_x_676:
[----:B------:R-:W-:-:S03]  /*7c00*/  UMOV UR5, 0xffffffff ;  /* 0xffffffff00057882 */ /* 0x000fc60000000000 */
[----:B------:R-:W-:Y:S05]  /*7c10*/  BRA.DIV UR5, `(.L_x_679) ;  /* 0x00000032050c7947 */ /* 0x000fea000b800000 */
[----:B------:R-:W-:Y:S01]  /*7c20*/  NOP ;  /* 0x0000000000007918 */ /* 0x000fe20000000000 */
.L_x_728:
        /* <DEDUP_REMOVED lines=22> */
.L_x_681:
[----:B------:R-:W-:Y:S05]  /*7d90*/  BSYNC B0 ;  /* 0x0000000000007941 */ /* 0x000fea0003800000 */
.L_x_680:
[----:B------:R-:W-:Y:S06]  /*7da0*/  BAR.SYNC.DEFER_BLOCKING 0xe, 0xa0 ;  /* 0x0382800000007b1d */ /* 0x000fec0000010000 */
[----:B------:R-:W-:Y:S04]  /*7db0*/  BSSY B0, `(.L_x_682) ;  /* 0x0000013000007945 */ /* 0x000fe80003800000 */
[----:B------:R-:W-:Y:S05]  /*7dc0*/  @!P0 BRA `(.L_x_683) ;  /* 0x0000000000448947 */ /* 0x000fea0003800000 */
[----:B------:R-:W1:Y:S01]  /*7dd0*/  S2UR UR14, SR_CgaCtaId ;  /* 0x00000000000e79c3 */ /* 0x000e620000008800 */
[----:B------:R-:W-:Y:S01]  /*7de0*/  R2UR UR5, R6 ;  /* 0x00000000060572ca */ /* 0x000fe200000e0000 */
[----:B------:R-:W-:Y:S01]  /*7df0*/  UMOV UR13, 0x400 ;  /* 0x00000400000d7882 */ /* 0x000fe20000000000 */
[----:B------:R-:W-:-:S11]  /*7e00*/  ULDC.64 UR6, c[0x0][0x2c0] ;  /* 0x0000b00000067ab9 */ /* 0x000fd60000000a00 */
[----:B------:R-:W-:-:S04]  /*7e10*/  UIADD3 UR5, UR5, 0xc00, URZ ;  /* 0x00000c0005057890 */ /* 0x000fc8000fffe03f */
[----:B------:R-:W-:-:S04]  /*7e20*/  UIADD3 UR15, UP0, UR5, UR8, URZ ;  /* 0x00000008050f7290 */ /* 0x000fc8000ff1e03f */
[----:B------:R-:W-:Y:S02]  /*7e30*/  ULEA.HI.X.SX32 UR5, UR5, UR27, 0x1, UP0 ;  /* 0x0000001b05057291 */ /* 0x000fe400080f0e3f */
[----:B-1----:R-:W-:Y:S02]  /*7e40*/  ULEA UR13, UR14, UR13, 0x18 ;  /* 0x0000000d0e0d7291 */ /* 0x002fe4000f8ec03f */
[----:B------:R-:W-:Y:S02]  /*7e50*/  ULEA UR6, UP0, UR15, UR6, 0x2 ;  /* 0x000000060f067291 */ /* 0x000fe4000f80103f */
[----:B------:R-:W-:Y:S02]  /*7e60*/  UIADD3 UR13, UR13, 0xf000, URZ ;  /* 0x0000f0000d0d7890 */ /* 0x000fe4000fffe03f */
[----:B------:R-:W-:Y:S01]  /*7e70*/  ULEA.HI.X UR7, UR15, UR7, UR5, 0x2, UP0 ;  /* 0x000000070f077291 */ /* 0x000fe200080f1405 */
[----:B------:R-:W-:Y:S02]  /*7e80*/  UMOV UR14, 0x0 ;  /* 0x00000000000e7882 */ /* 0x000fe40000000000 */
[----:B------:R-:W-:Y:S01]  /*7e90*/  UMOV UR5, 0x300 ;  /* 0x0000030000057882 */ /* 0x000fe20000000000 */
[----:B------:R-:W-:-:S05]  /*7ea0*/  UMOV UR15, 0x14f00000 ;  /* 0x14f00000000f7882 */ /* 0x000fca0000000000 */
[----:B------:R1:W-:Y:S01]  /*7eb0*/  UBLKRED.G.S.ADD.F32.RN [UR6], [UR13], UR5, desc[UR14] ;  /* 0x00000e060d0073bb */ /* 0x0003e200080a1405 */
[----:B------:R0:W-:Y:S01]  /*7ec0*/  UTMACMDFLUSH ;  /* 0x00000000000079b7 */ /* 0x0001e20000000000 */
[----:B-1----:R-:W-:-:S04]  /*7ed0*/  DEPBAR.LE SB0, 0x1 ;  /* 0x000080400000791a */ /* 0x002fc80000000000 */
.L_x_683:
[----:B------:R-:W-:Y:S05]  /*7ee0*/  BSYNC B0 ;  /* 0x0000000000007941 */ /* 0x000fea0003800000 */
.L_x_682:
[----:B------:R-:W-:Y:S06]  /*7ef0*/  BAR.ARV 0xa, 0xa0 ;  /* 0x0282800000007b1d */ /* 0x000fec0000002000 */
[----:B------:R-:W-:Y:S04]  /*7f00*/  BSSY B0, `(.L_x_684) ;  /* 0x0000003000007945 */ /* 0x000fe80003800000 */
[----:B------:R-:W-:Y:S05]  /*7f10*/  @!P0 BRA `(.L_x_685) ;  /* 0x0000000000048947 */ /* 0x000fea0003800000 */
[----:B------:R-:W-:-:S04]  /*7f20*/  DEPBAR.LE SB0, 0x0 ;  /* 0x000080000000791a */ /* 0x000fc80000000000 */
.L_x_685:
[----:B------:R-:W-:Y:S05]  /*7f30*/  BSYNC B0 ;  /* 0x0000000000007941 */ /* 0x000fea0003800000 */
.L_x_684:
        /* <DEDUP_REMOVED lines=19> */
.L_x_645:
        /* <DEDUP_REMOVED lines=13> */
.L_x_686:
        /* <DEDUP_REMOVED lines=14> */
.L_x_688:
[----:B------:R-:W-:-:S05]  /*8220*/  ULDC UR4, c[0x0][0x8bc] ;  /* 0x00022f0000047ab9 */ /* 0x000fca0000000800 */
.L_x_687:
        /* <DEDUP_REMOVED lines=56> */
.L_x_690:
        /* <DEDUP_REMOVED lines=63> */
.L_x_729:
        /* <DEDUP_REMOVED lines=13> */
.L_x_693:
        /* <DEDUP_REMOVED lines=125> */
.L_x_704:
[----:B------:R-:W-:-:S04]  /*9240*/  SHF.L.U32 R21, R9, 0x1f, RZ ;  /* 0x0000001f09157819 */ /* 0x000fc800000006ff */
[----:B-1----:R-:W1:Y:S02]  /*9250*/  SYNCS.PHASECHK.TRANS64.TRYWAIT P1, [R0+URZ+0x26840], R21 ;  /* 0x02684015000075a7 */ /* 0x002e64000802017f */
[----:B-12---:R-:W-:Y:S05]  /*9260*/  @!P1 BRA `(.L_x_696) ;  /* 0x0000001800a89947 */ /* 0x006fea0003800000 */
.L_x_730:
[----:B------:R-:W-:Y:S05]  /*9270*/  @P0 BRA `(.L_x_697) ;  /* 0x0000000000140947 */ /* 0x000fea0003800000 */
[----:B------:R-:W-:Y:S01]  /*9280*/  ISETP.NE.AND P1, PT, R16, RZ, PT ;  /* 0x000000ff1000720c */ /* 0x000fe20003f25270 */
[----:B------:R-:W-:-:S04]  /*9290*/  IMAD.MOV.U32 R3, RZ, RZ, 0x3100 ;  /* 0x00003100ff037424 */ /* 0x000fc800078e00ff */
[----:B------:R2:W-:Y:S08]  /*92a0*/  SYNCS.ARRIVE.TRANS64 RZ, [R0+URZ+0x26830], R3 ;  /* 0x0268300300ff79a7 */ /* 0x0005f0000800003f */
[----:B------:R-:W-:Y:S05]  /*92b0*/  @!P1 BRA `(.L_x_697) ;  /* 0x0000000000049947 */ /* 0x000fea0003800000 */
[----:B------:R-:W-:Y:S01]  /*92c0*/  BPT.TRAP 0x1 ;  /* 0x000000040000795c */ /* 0x000fe20000300000 */
.L_x_697:
        /* <DEDUP_REMOVED lines=43> */
.L_x_731:
[----:B------:R-:W-:Y:S05]  /*9580*/  @P0 BRA `(.L_x_699) ;  /* 0x0000000000140947 */ /* 0x000fea0003800000 */
[----:B------:R-:W-:Y:S01]  /*9590*/  ISETP.NE.AND P1, PT, R16, RZ, PT ;  /* 0x000000ff1000720c */ /* 0x000fe20003f25270 */
[----:B------:R-:W-:-:S04]  /*95a0*/  IMAD.MOV.U32 R3, RZ, RZ, 0x3100 ;  /* 0x00003100ff037424 */ /* 0x000fc800078e00ff */
[----:B------:R3:W-:Y:S08]  /*95b0*/  SYNCS.ARRIVE.TRANS64 RZ, [R0+URZ+0x26818], R3 ;  /* 0x0268180300ff79a7 */ /* 0x0007f0000800003f */
[----:B------:R-:W-:Y:S05]  /*95c0*/  @!P1 BRA `(.L_x_699) ;  /* 0x0000000000049947 */ /* 0x000fea0003800000 */
[----:B------:R-:W-:Y:S01]  /*95d0*/  BPT.TRAP 0x1 ;  /* 0x000000040000795c */ /* 0x000fe20000300000 */
.L_x_699:
        /* <DEDUP_REMOVED lines=36> */
.L_x_732:
        /* <DEDUP_REMOVED lines=9> */
.L_x_701:
        /* <DEDUP_REMOVED lines=38> */
.L_x_734:
[----:B------:R-:W-:Y:S05]  /*9b10*/  @P0 BRA `(.L_x_703) ;  /* 0x0000000000140947 */ /* 0x000fea0003800000 */
[----:B------:R-:W-:Y:S01]  /*9b20*/  ISETP.NE.AND P1, PT, R16, RZ, PT ;  /* 0x000000ff1000720c */ /* 0x000fe20003f25270 */
[----:B-1----:R-:W-:-:S04]  /*9b30*/  IMAD.MOV.U32 R5, RZ, RZ, 0x3100 ;  /* 0x00003100ff057424 */ /* 0x002fc800078e00ff */
[----:B------:R2:W-:Y:S08]  /*9b40*/  SYNCS.ARRIVE.TRANS64 RZ, [R0+URZ+0x26810], R5 ;  /* 0x0268100500ff79a7 */ /* 0x0005f0000800003f */
[----:B------:R-:W-:Y:S05]  /*9b50*/  @!P1 BRA `(.L_x_703) ;  /* 0x0000000000049947 */ /* 0x000fea0003800000 */
[----:B------:R-:W-:Y:S01]  /*9b60*/  BPT.TRAP 0x1 ;  /* 0x000000040000795c */ /* 0x000fe20000300000 */
.L_x_703:
        /* <DEDUP_REMOVED lines=37> */
.L_x_695:
[----:B------:R-:W-:-:S13]  /*9dc0*/  ISETP.NE.AND P1, PT, R13, RZ, PT ;  /* 0x000000ff0d00720c */ /* 0x000fda0003f25270 */
[----:B------:R-:W-:Y:S05]  /*9dd0*/  @!P1 BRA `(.L_x_694) ;  /* 0x0000000400689947 */ /* 0x000fea0003800000 */
[----:B------:R-:W-:-:S04]  /*9de0*/  SHF.L.U32 R7, R9, 0x1f, RZ ;  /* 0x0000001f09077819 */ /* 0x000fc800000006ff */
[----:B------:R-:W1:Y:S02]  /*9df0*/  SYNCS.PHASECHK.TRANS64.TRYWAIT P1, [R0+URZ+0x26840], R7 ;  /* 0x02684007000075a7 */ /* 0x000e64000802017f */
[----:B-1----:R-:W-:Y:S05]  /*9e00*/  @!P1 BRA `(.L_x_705) ;  /* 0x0000001000149947 */ /* 0x002fea0003800000 */
.L_x_735:
[----:B------:R-:W-:Y:S05]  /*9e10*/  @P0 BRA `(.L_x_706) ;  /* 0x0000000000140947 */ /* 0x000fea0003800000 */
[----:B------:R-:W-:Y:S01]  /*9e20*/  ISETP.NE.AND P1, PT, R16, RZ, PT ;  /* 0x000000ff1000720c */ /* 0x000fe20003f25270 */
[----:B------:R-:W-:-:S04]  /*9e30*/  IMAD.MOV.U32 R5, RZ, RZ, 0x3100 ;  /* 0x00003100ff057424 */ /* 0x000fc800078e00ff */
[----:B------:R2:W-:Y:S08]  /*9e40*/  SYNCS.ARRIVE.TRANS64 RZ, [R0+URZ+0x26830], R5 ;  /* 0x0268300500ff79a7 */ /* 0x0005f0000800003f */
[----:B------:R-:W-:Y:S05]  /*9e50*/  @!P1 BRA `(.L_x_706) ;  /* 0x0000000000049947 */ /* 0x000fea0003800000 */
[----:B------:R-:W-:Y:S01]  /*9e60*/  BPT.TRAP 0x1 ;  /* 0x000000040000795c */ /* 0x000fe20000300000 */
.L_x_706:
        /* <DEDUP_REMOVED lines=41> */
.L_x_736:
[----:B------:R-:W-:Y:S05]  /*a100*/  @P0 BRA `(.L_x_708) ;  /* 0x0000000000140947 */ /* 0x000fea0003800000 */
[----:B------:R-:W-:Y:S01]  /*a110*/  ISETP.NE.AND P0, PT, R16, RZ, PT ;  /* 0x000000ff1000720c */ /* 0x000fe20003f05270 */
[----:B------:R-:W-:-:S04]  /*a120*/  IMAD.MOV.U32 R5, RZ, RZ, 0x3100 ;  /* 0x00003100ff057424 */ /* 0x000fc800078e00ff */
[----:B------:R3:W-:Y:S08]  /*a130*/  SYNCS.ARRIVE.TRANS64 RZ, [R0+URZ+0x26818], R5 ;  /* 0x0268180500ff79a7 */ /* 0x0007f0000800003f */
[----:B------:R-:W-:Y:S05]  /*a140*/  @!P0 BRA `(.L_x_708) ;  /* 0x0000000000048947 */ /* 0x000fea0003800000 */
[----:B------:R-:W-:Y:S01]  /*a150*/  BPT.TRAP 0x1 ;  /* 0x000000040000795c */ /* 0x000fe20000300000 */
.L_x_708:
        /* <DEDUP_REMOVED lines=34> */
.L_x_694:
[----:B------:R-:W3:Y:S01]  /*a380*/  S2R R2, SR_TID.X ;  /* 0x0000000000027919 */ /* 0x000ee20000002100 */
[----:B------:R-:W-:Y:S01]  /*a390*/  IMAD R3, R12, 0x8, R0 ;  /* 0x000000080c037824 */ /* 0x000fe200078e0200 */
[----:B---3--:R-:W-:Y:S02]  /*a3a0*/  LOP3.LUT R4, R2, 0x7f, RZ, 0xc0, !PT ;  /* 0x0000007f02047812 */ /* 0x008fe400078ec0ff */
[----:B------:R-:W-:Y:S02]  /*a3b0*/  SHF.L.U32 R2, R9, 0x1f, RZ ;  /* 0x0000001f09027819 */ /* 0x000fe400000006ff */
[----:B------:R-:W-:Y:S02]  /*a3c0*/  ISETP.NE.AND P1, PT, R4, RZ, PT ;  /* 0x000000ff0400720c */ /* 0x000fe40003f25270 */
[----:B------:R-:W3:Y:S02]  /*a3d0*/  SYNCS.PHASECHK.TRANS64.TRYWAIT P0, [R3+URZ+0x26840], R2 ;  /* 0x02684002030075a7 */ /* 0x000ee4000800017f */
[----:B---3--:R-:W-:Y:S09]  /*a3e0*/  @!P0 BRA `(.L_x_709) ;  /* 0x0000000800c48947 */ /* 0x008ff20003800000 */
.L_x_737:
[----:B------:R-:W-:Y:S05]  /*a3f0*/  @P1 BRA `(.L_x_710) ;  /* 0x0000000000181947 */ /* 0x000fea0003800000 */
[----:B------:R-:W4:Y:S01]  /*a400*/  S2R R4, SR_TID.X ;  /* 0x0000000000047919 */ /* 0x000f220000002100 */
[----:B---3--:R-:W-:-:S04]  /*a410*/  IMAD.MOV.U32 R2, RZ, RZ, 0x3100 ;  /* 0x00003100ff027424 */ /* 0x008fc800078e00ff */
[----:B------:R3:W-:Y:S01]  /*a420*/  SYNCS.ARRIVE.TRANS64 RZ, [R3+URZ+0x26830], R2 ;  /* 0x0268300203ff79a7 */ /* 0x0007e2000800003f */
[----:B----4-:R-:W-:-:S13]  /*a430*/  LOP3.LUT P0, RZ, R4, 0x1f, RZ, 0xc0, !PT ;  /* 0x0000001f04ff7812 */ /* 0x010fda000780c0ff */
[----:B---3--:R-:W-:Y:S05]  /*a440*/  @!P0 BRA `(.L_x_710) ;  /* 0x0000000000048947 */ /* 0x008fea0003800000 */
[----:B------:R-:W-:Y:S01]  /*a450*/  BPT.TRAP 0x1 ;  /* 0x000000040000795c */ /* 0x000fe20000300000 */
.L_x_710:
        /* <DEDUP_REMOVED lines=48> */
.L_x_691:
[----:B------:R-:W-:Y:S05]  /*a760*/  BSYNC B0 ;  /* 0x0000000000007941 */ /* 0x000fea0003800000 */
.L_x_689:
[----:B------:R-:W-:-:S03]  /*a770*/  UMOV UR8, 0xffffffff ;  /* 0xffffffff00087882 */ /* 0x000fc60000000000 */
[----:B------:R-:W-:Y:S05]  /*a780*/  BRA.DIV UR8, `(.L_x_711) ;  /* 0x0000000608f07947 */ /* 0x000fea000b800000 */
[----:B------:R-:W-:-:S13]  /*a790*/  ELECT P0, URZ, PT ;  /* 0x00000000003f782f */ /* 0x000fda0003800000 */
.L_x_740:
[----:B------:R-:W-:Y:S05]  /*a7a0*/  @!P0 BRA `(.L_x_605) ;  /* 0x0000000000848947 */ /* 0x000fea0003800000 */
[----:B------:R-:W-:-:S06]  /*a7b0*/  ULOP3.LUT UR8, UR38, 0x2, URZ, 0xfc, !UPT ;  /* 0x0000000226087892 */ /* 0x000fcc000f8efc3f */
[----:B------:R-:W-:-:S05]  /*a7c0*/  IMAD.U32 R2, RZ, RZ, UR8 ;  /* 0x00000008ff027e24 */ /* 0x000fca000f8e00ff */
[----:B------:R-:W-:-:S13]  /*a7d0*/  ISETP.NE.AND P2, PT, R2, 0x3, PT ;  /* 0x000000030200780c */ /* 0x000fda0003f45270 */
[----:B------:R-:W-:Y:S05]  /*a7e0*/  @!P2 BRA `(.L_x_712) ;  /* 0x000000000004a947 */ /* 0x000fea0003800000 */
[----:B--2---:R-:W-:Y:S01]  /*a7f0*/  BPT.TRAP 0x1 ;  /* 0x000000040000795c */ /* 0x004fe20000300000 */
.L_x_712:
        /* <DEDUP_REMOVED lines=15> */
.L_x_741:
[----:B------:R-:W3:Y:S02]  /*a8f0*/  SYNCS.PHASECHK.TRANS64.TRYWAIT P0, [R3+URZ], R2 ;  /* 0x00000002030075a7 */ /* 0x000ee4000800017f */
[----:B---3--:R-:W-:Y:S05]  /*a900*/  @!P0 BRA `(.L_x_714) ;  /* 0x0000000400c88947 */ /* 0x008fea0003800000 */
.L_x_742:
[----:B------:R-:W-:Y:S05]  /*a910*/  @!P2 BRA `(.L_x_715) ;  /* 0x000000000004a947 */ /* 0x000fea0003800000 */
[----:B--2---:R-:W-:Y:S01]  /*a920*/  BPT.TRAP 0x1 ;  /* 0x000000040000795c */ /* 0x004fe20000300000 */
.L_x_715:
[----:B---3--:R-:W-:-:S04]  /*a930*/  VIADD R3, R7, 0x26840 ;  /* 0x0002684007037836 */ /* 0x008fc80000000000 */
[----:B------:R-:W-:-:S04]  /*a940*/  IMAD R0, R0, 0x8, R3 ;  /* 0x0000000800007824 */ /* 0x000fc800078e0203 */
[----:B------:R-:W3:Y:S02]  /*a950*/  SYNCS.PHASECHK.TRANS64.TRYWAIT P0, [R0+URZ], R5 ;  /* 0x00000005000075a7 */ /* 0x000ee4000800017f */
[----:B---3--:R-:W-:Y:S05]  /*a960*/  @!P0 BRA `(.L_x_716) ;  /* 0x0000000400c48947 */ /* 0x008fea0003800000 */
.L_x_743:
[----:B------:R-:W-:-:S07]  /*a970*/  IMAD R3, R4, 0x8, R3 ;  /* 0x0000000804037824 */ /* 0x000fce00078e0203 */
.L_x_717:
[----:B----4-:R4:W1:Y:S02]  /*a980*/  SYNCS.PHASECHK.TRANS64.TRYWAIT P0, [R3+URZ], R2 ;  /* 0x00000002030075a7 */ /* 0x010864000800017f */
[----:B-1----:R-:W-:Y:S05]  /*a990*/  @!P0 NANOSLEEP.SYNCS 0x989680 ;  /* 0x009896800000895d */ /* 0x002fea0003900000 */
[----:B------:R-:W1:Y:S02]  /*a9a0*/  @!P0 SYNCS.PHASECHK.TRANS64 P0, [R3+URZ], R2 ;  /* 0x00000002030085a7 */ /* 0x000e64000800007f */
[----:B-1----:R-:W-:Y:S05]  /*a9b0*/  @!P0 BRA `(.L_x_717) ;  /* 0xfffffffc00f08947 */ /* 0x002fea000383ffff */
.L_x_605:
[----:B--2---:R-:W-:Y:S05]  /*a9c0*/  BSYNC B6 ;  /* 0x0000000000067941 */ /* 0x004fea0003800000 */
.L_x_599:
[----:B------:R-:W-:Y:S05]  /*a9d0*/  EXIT ;  /* 0x000000000000794d */ /* 0x000fea0003800000 */
.L_x_615:
[----:B------:R-:W-:Y:S02]  /*a9e0*/  IMAD.MOV.U32 R13, RZ, RZ, R16 ;  /* 0x000000ffff0d7224 */ /* 0x000fe400078e0010 */
[----:B------:R-:W-:Y:S02]  /*a9f0*/  IMAD.MOV.U32 R12, RZ, RZ, RZ ;  /* 0x000000ffff0c7224 */ /* 0x000fe400078e00ff */
[----:B------:R-:W-:Y:S02]  /*aa00*/  IMAD.MOV.U32 R11, RZ, RZ, 0x1f ;  /* 0x0000001fff0b7424 */ /* 0x000fe400078e00ff */
[----:B------:R-:W-:-:S07]  /*aa10*/  IMAD.MOV.U32 R15, RZ, RZ, -0x1 ;  /* 0xffffffffff0f7424 */ /* 0x000fce00078e00ff */
[----:B-1---5:R-:W-:Y:S05]  /*aa20*/  WARPSYNC.COLLECTIVE R15, `(.L_x_718) ;  /* 0x000000000f087348 */ /* 0x022fea0003c00000 */
[----:B------:R2:W3:Y:S02]  /*aa30*/  SHFL.IDX P6, R14, R13, R12, R11 ;  /* 0x0000000c0d0e7389 */ /* 0x0004e400000c000b */
[----:B-123-5:R-:W-:Y:S01]  /*aa40*/  ENDCOLLECTIVE ;  /* 0x000000000000791b */ /* 0x02efe20003800000 */
.L_x_718:
[----:B------:R-:W-:Y:S05]  /*aa50*/  BRA `(.L_x_719) ;  /* 0xffffff6800447947 */ /* 0x000fea000383ffff */
.L_x_617:
[----:B-1----:R1:W3:Y:S02]  /*aa60*/  SYNCS.PHASECHK.TRANS64.TRYWAIT P0, [R18+URZ+0x26800], R5 ;  /* 0x02680005120075a7 */ /* 0x0022e4000800017f */
[----:B---3--:R-:W-:Y:S05]  /*aa70*/  @!P0 NANOSLEEP.SYNCS 0x989680 ;  /* 0x009896800000895d */ /* 0x008fea0003900000 */
[----:B------:R-:W3:Y:S02]  /*aa80*/  @!P0 SYNCS.PHASECHK.TRANS64 P0, [R18+URZ+0x26800], R5 ;  /* 0x02680005120085a7 */ /* 0x000ee4000800007f */
[----:B---3--:R-:W-:Y:S05]  /*aa90*/  @!P0 BRA `(.L_x_617) ;  /* 0xfffffffc00f08947 */ /* 0x008fea000383ffff */
[----:B------:R-:W-:Y:S05]  /*aaa0*/  BRA `(.L_x_616) ;  /* 0xffffff6800687947 */ /* 0x000fea000383ffff */
.L_x_622:
[----:B--2---:R-:W-:-:S04]  /*aab0*/  IMAD.U32 R5, RZ, RZ, UR10 ;  /* 0x0000000aff057e24 */ /* 0x004fc8000f8e00ff */
[----:B------:R2:W3:Y:S03]  /*aac0*/  SYNCS.PHASECHK.TRANS64.TRYWAIT P1, [R5+URZ+0x26810], R16 ;  /* 0x02681010050075a7 */ /* 0x0004e6000802017f */
[----:B---3--:R-:W-:Y:S05]  /*aad0*/  @!P1 NANOSLEEP.SYNCS 0x989680 ;  /* 0x009896800000995d */ /* 0x008fea0003900000 */
[----:B------:R-:W3:Y:S02]  /*aae0*/  @!P1 SYNCS.PHASECHK.TRANS64 P1, [R5+URZ+0x26810], R16 ;  /* 0x02681010050095a7 */ /* 0x000ee4000802007f */
[----:B---3--:R-:W-:Y:S05]  /*aaf0*/  @!P1 BRA `(.L_x_622) ;  /* 0xfffffffc00ec9947 */ /* 0x008fea000383ffff */
[----:B------:R-:W-:Y:S05]  /*ab00*/  BRA `(.L_x_621) ;  /* 0xffffff7000cc7947 */ /* 0x000fea000383ffff */
.L_x_626:
[----:B------:R-:W-:-:S04]  /*ab10*/  IMAD.U32 R121, RZ, RZ, UR10 ;  /* 0x0000000aff797e24 */ /* 0x000fc8000f8e00ff */
[----:B------:R1:W1:Y:S03]  /*ab20*/  SYNCS.PHASECHK.TRANS64.TRYWAIT P1, [R121+URZ+0x26830], R16 ;  /* 0x02683010790075a7 */ /* 0x000266000802017f */
[----:B-1----:R-:W-:Y:S05]  /*ab30*/  @!P1 NANOSLEEP.SYNCS 0x989680 ;  /* 0x009896800000995d */ /* 0x002fea0003900000 */
[----:B------:R-:W1:Y:S02]  /*ab40*/  @!P1 SYNCS.PHASECHK.TRANS64 P1, [R121+URZ+0x26830], R16 ;  /* 0x02683010790095a7 */ /* 0x000e64000802007f */
[----:B-1----:R-:W-:Y:S05]  /*ab50*/  @!P1 BRA `(.L_x_626) ;  /* 0xfffffffc00ec9947 */ /* 0x002fea000383ffff */
[----:B------:R-:W-:Y:S05]  /*ab60*/  BRA `(.L_x_625) ;  /* 0xffffff7400d87947 */ /* 0x000fea000383ffff */
.L_x_654:
[----:B------:R-:W-:Y:S01]  /*ab70*/  BSSY B0, `(.L_x_720) ;  /* 0x0000005000007945 */ /* 0x000fe20003800000 */
[----:B------:R-:W-:-:S07]  /*ab80*/  IMAD.MOV.U32 R15, RZ, RZ, -0x1 ;  /* 0xffffffffff0f7424 */ /* 0x000fce00078e00ff */
[----:B------:R-:W-:Y:S05]  /*ab90*/  WARPSYNC.COLLECTIVE R15, `(.L_x_721) ;  /* 0x000000000f087348 */ /* 0x000fea0003c00000 */
[----:B------:R-:W-:Y:S01]  /*aba0*/  NOP ;  /* 0x0000000000007918 */ /* 0x000fe20000000000 */
[----:B------:R-:W-:Y:S01]  /*abb0*/  ENDCOLLECTIVE ;  /* 0x000000000000791b */ /* 0x000fe20003800000 */
.L_x_721:
[----:B------:R-:W-:Y:S05]  /*abc0*/  BSYNC B0 ;  /* 0x0000000000007941 */ /* 0x000fea0003800000 */
.L_x_720:
[----:B------:R-:W-:Y:S05]  /*abd0*/  BRA `(.L_x_722) ;  /* 0xffffffc400a87947 */ /* 0x000fea000383ffff */
.L_x_666:
[----:B------:R-:W-:Y:S01]  /*abe0*/  BSSY B0, `(.L_x_723) ;  /* 0x0000005000007945 */ /* 0x000fe20003800000 */
[----:B------:R-:W-:-:S07]  /*abf0*/  IMAD.MOV.U32 R15, RZ, RZ, -0x1 ;  /* 0xffffffffff0f7424 */ /* 0x000fce00078e00ff */
[----:B------:R-:W-:Y:S05]  /*ac00*/  WARPSYNC.COLLECTIVE R15, `(.L_x_724) ;  /* 0x000000000f087348 */ /* 0x000fea0003c00000 */
[----:B------:R-:W-:Y:S01]  /*ac10*/  NOP ;  /* 0x0000000000007918 */ /* 0x000fe20000000000 */
[----:B------:R-:W-:Y:S01]  /*ac20*/  ENDCOLLECTIVE ;  /* 0x000000000000791b */ /* 0x000fe20003800000 */
.L_x_724:
[----:B------:R-:W-:Y:S05]  /*ac30*/  BSYNC B0 ;  /* 0x0000000000007941 */ /* 0x000fea0003800000 */
.L_x_723:
[----:B------:R-:W-:Y:S05]  /*ac40*/  BRA `(.L_x_725) ;  /* 0xffffffc800c07947 */ /* 0x000fea000383ffff */
.L_x_679:
[----:B------:R-:W-:Y:S01]  /*ac50*/  BSSY B0, `(.L_x_726) ;  /* 0x0000005000007945 */ /* 0x000fe20003800000 */
[----:B------:R-:W-:-:S07]  /*ac60*/  IMAD.MOV.U32 R15, RZ, RZ, -0x1 ;  /* 0xffffffffff0f7424 */ /* 0x000fce00078e00ff */
[----:B------:R-:W-:Y:S05]  /*ac70*/  WARPSYNC.COLLECTIVE R15, `(.L_x_727) ;  /* 0x000000000f087348 */ /* 0x000fea0003c00000 */
[----:B------:R-:W-:Y:S01]  /*ac80*/  NOP ;  /* 0x0000000000007918 */ /* 0x000fe20000000000 */
[----:B------:R-:W-:Y:S01]  /*ac90*/  ENDCOLLECTIVE ;  /* 0x000000000000791b */ /* 0x000fe20003800000 */
.L_x_727:
[----:B------:R-:W-:Y:S05]  /*aca0*/  BSYNC B0 ;  /* 0x0000000000007941 */ /* 0x000fea0003800000 */
.L_x_726:
[----:B------:R-:W-:Y:S05]  /*acb0*/  BRA `(.L_x_728) ;  /* 0xffffffcc00dc7947 */ /* 0x000fea000383ffff */
.L_x_692:
[----:B-1----:R1:W2:Y:S02]  /*acc0*/  SYNCS.PHASECHK.TRANS64.TRYWAIT P0, [R0+URZ+0x26820], R3 ;  /* 0x02682003000075a7 */ /* 0x0022a4000800017f */
[----:B--2---:R-:W-:Y:S05]  /*acd0*/  @!P0 NANOSLEEP.SYNCS 0x989680 ;  /* 0x009896800000895d */ /* 0x004fea0003900000 */
[----:B------:R-:W2:Y:S02]  /*ace0*/  @!P0 SYNCS.PHASECHK.TRANS64 P0, [R0+URZ+0x26820], R3 ;  /* 0x02682003000085a7 */ /* 0x000ea4000800007f */
[----:B--2---:R-:W-:Y:S05]  /*acf0*/  @!P0 BRA `(.L_x_692) ;  /* 0xfffffffc00f08947 */ /* 0x004fea000383ffff */
[----:B------:R-:W-:Y:S05]  /*ad00*/  BRA `(.L_x_729) ;  /* 0xffffffdc00247947 */ /* 0x000fea000383ffff */
.L_x_696:
[----:B-1----:R1:W2:Y:S02]  /*ad10*/  SYNCS.PHASECHK.TRANS64.TRYWAIT P1, [R0+URZ+0x26840], R21 ;  /* 0x02684015000075a7 */ /* 0x0022a4000802017f */
[----:B--2---:R-:W-:Y:S05]  /*ad20*/  @!P1 NANOSLEEP.SYNCS 0x989680 ;  /* 0x009896800000995d */ /* 0x004fea0003900000 */
[----:B------:R-:W2:Y:S02]  /*ad30*/  @!P1 SYNCS.PHASECHK.TRANS64 P1, [R0+URZ+0x26840], R21 ;  /* 0x02684015000095a7 */ /* 0x000ea4000802007f */
[----:B--2---:R-:W-:Y:S05]  /*ad40*/  @!P1 BRA `(.L_x_696) ;  /* 0xfffffffc00f09947 */ /* 0x004fea000383ffff */
[----:B------:R-:W-:Y:S05]  /*ad50*/  BRA `(.L_x_730) ;  /* 0xffffffe400447947 */ /* 0x000fea000383ffff */
.L_x_698:
[----:B--2---:R2:W3:Y:S02]  /*ad60*/  SYNCS.PHASECHK.TRANS64.TRYWAIT P1, [R0+URZ+0x26828], R21 ;  /* 0x02682815000075a7 */ /* 0x0044e4000802017f */
[----:B---3--:R-:W-:Y:S05]  /*ad70*/  @!P1 NANOSLEEP.SYNCS 0x989680 ;  /* 0x009896800000995d */ /* 0x008fea0003900000 */
[----:B------:R-:W3:Y:S02]  /*ad80*/  @!P1 SYNCS.PHASECHK.TRANS64 P1, [R0+URZ+0x26828], R21 ;  /* 0x02682815000095a7 */ /* 0x000ee4000802007f */
[----:B---3--:R-:W-:Y:S05]  /*ad90*/  @!P1 BRA `(.L_x_698) ;  /* 0xfffffffc00f09947 */ /* 0x008fea000383ffff */
[----:B------:R-:W-:Y:S05]  /*ada0*/  BRA `(.L_x_731) ;  /* 0xffffffe400f47947 */ /* 0x000fea000383ffff */
.L_x_700:
[----:B---3--:R3:W4:Y:S02]  /*adb0*/  SYNCS.PHASECHK.TRANS64.TRYWAIT P1, [R0+URZ+0x26848], R21 ;  /* 0x02684815000075a7 */ /* 0x008724000802017f */
[----:B----4-:R-:W-:Y:S05]  /*adc0*/  @!P1 NANOSLEEP.SYNCS 0x989680 ;  /* 0x009896800000995d */ /* 0x010fea0003900000 */
[----:B------:R-:W4:Y:S02]  /*add0*/  @!P1 SYNCS.PHASECHK.TRANS64 P1, [R0+URZ+0x26848], R21 ;  /* 0x02684815000095a7 */ /* 0x000f24000802007f */
[----:B----4-:R-:W-:Y:S05]  /*ade0*/  @!P1 BRA `(.L_x_700) ;  /* 0xfffffffc00f09947 */ /* 0x010fea000383ffff */
[----:B------:R-:W-:Y:S05]  /*adf0*/  BRA `(.L_x_732) ;  /* 0xffffffe800887947 */ /* 0x000fea000383ffff */
.L_x_702:
[----:B------:R-:W-:-:S07]  /*ae00*/  SHF.L.U32 R5, R9, 0x1f, RZ ;  /* 0x0000001f09057819 */ /* 0x000fce00000006ff */
.L_x_733:
[----:B-1----:R1:W2:Y:S02]  /*ae10*/  SYNCS.PHASECHK.TRANS64.TRYWAIT P1, [R0+URZ+0x26820], R5 ;  /* 0x02682005000075a7 */ /* 0x0022a4000802017f */
[----:B--2---:R-:W-:Y:S05]  /*ae20*/  @!P1 NANOSLEEP.SYNCS 0x989680 ;  /* 0x009896800000995d */ /* 0x004fea0003900000 */
[----:B------:R-:W2:Y:S02]  /*ae30*/  @!P1 SYNCS.PHASECHK.TRANS64 P1, [R0+URZ+0x26820], R5 ;  /* 0x02682005000095a7 */ /* 0x000ea4000802007f */
[----:B--2---:R-:W-:Y:S05]  /*ae40*/  @!P1 BRA `(.L_x_733) ;  /* 0xfffffffc00f09947 */ /* 0x004fea000383ffff */
[----:B------:R-:W-:Y:S05]  /*ae50*/  BRA `(.L_x_734) ;  /* 0xffffffec002c7947 */ /* 0x000fea000383ffff */
.L_x_705:
[----:B-1----:R1:W2:Y:S02]  /*ae60*/  SYNCS.PHASECHK.TRANS64.TRYWAIT P1, [R0+URZ+0x26840], R7 ;  /* 0x02684007000075a7 */ /* 0x0022a4000802017f */
[----:B--2---:R-:W-:Y:S05]  /*ae70*/  @!P1 NANOSLEEP.SYNCS 0x989680 ;  /* 0x009896800000995d */ /* 0x004fea0003900000 */
[----:B------:R-:W2:Y:S02]  /*ae80*/  @!P1 SYNCS.PHASECHK.TRANS64 P1, [R0+URZ+0x26840], R7 ;  /* 0x02684007000095a7 */ /* 0x000ea4000802007f */
[----:B--2---:R-:W-:Y:S05]  /*ae90*/  @!P1 BRA `(.L_x_705) ;  /* 0xfffffffc00f09947 */ /* 0x004fea000383ffff */
[----:B------:R-:W-:Y:S05]  /*aea0*/  BRA `(.L_x_735) ;  /* 0xffffffec00d87947 */ /* 0x000fea000383ffff */
.L_x_707:
[----:B--2---:R2:W3:Y:S02]  /*aeb0*/  SYNCS.PHASECHK.TRANS64.TRYWAIT P1, [R0+URZ+0x26828], R7 ;  /* 0x02682807000075a7 */ /* 0x0044e4000802017f */
[----:B---3--:R-:W-:Y:S05]  /*aec0*/  @!P1 NANOSLEEP.SYNCS 0x989680 ;  /* 0x009896800000995d */ /* 0x008fea0003900000 */
[----:B------:R-:W3:Y:S02]  /*aed0*/  @!P1 SYNCS.PHASECHK.TRANS64 P1, [R0+URZ+0x26828], R7 ;  /* 0x02682807000095a7 */ /* 0x000ee4000802007f */
[----:B---3--:R-:W-:Y:S05]  /*aee0*/  @!P1 BRA `(.L_x_707) ;  /* 0xfffffffc00f09947 */ /* 0x008fea000383ffff */
[----:B------:R-:W-:Y:S05]  /*aef0*/  BRA `(.L_x_736) ;  /* 0xfffffff000807947 */ /* 0x000fea000383ffff */
.L_x_709:
[----:B---3--:R3:W4:Y:S02]  /*af00*/  SYNCS.PHASECHK.TRANS64.TRYWAIT P0, [R3+URZ+0x26840], R2 ;  /* 0x02684002030075a7 */ /* 0x008724000800017f */
[----:B----4-:R-:W-:Y:S05]  /*af10*/  @!P0 NANOSLEEP.SYNCS 0x989680 ;  /* 0x009896800000895d */ /* 0x010fea0003900000 */
[----:B------:R-:W4:Y:S02]  /*af20*/  @!P0 SYNCS.PHASECHK.TRANS64 P0, [R3+URZ+0x26840], R2 ;  /* 0x02684002030085a7 */ /* 0x000f24000800007f */
[----:B----4-:R-:W-:Y:S05]  /*af30*/  @!P0 BRA `(.L_x_709) ;  /* 0xfffffffc00f08947 */ /* 0x010fea000383ffff */
[----:B------:R-:W-:Y:S05]  /*af40*/  BRA `(.L_x_737) ;  /* 0xfffffff400287947 */ /* 0x000fea000383ffff */
.L_x_711:
[----:B------:R-:W-:Y:S01]  /*af50*/  BSSY B0, `(.L_x_738) ;  /* 0x0000006000007945 */ /* 0x000fe20003800000 */
[----:B------:R-:W-:-:S07]  /*af60*/  IMAD.MOV.U32 R15, RZ, RZ, -0x1 ;  /* 0xffffffffff0f7424 */ /* 0x000fce00078e00ff */
[----:B--2---:R-:W-:Y:S05]  /*af70*/  WARPSYNC.COLLECTIVE R15, `(.L_x_739) ;  /* 0x000000000f0c7348 */ /* 0x004fea0003c00000 */
[----:B------:R-:W-:Y:S02]  /*af80*/  ELECT P6, UR62, PT ;  /* 0x00000000003e782f */ /* 0x000fe400038c0000 */
[----:B------:R-:W-:Y:S01]  /*af90*/  MOV R14, UR62 ;  /* 0x0000003e000e7c02 */ /* 0x000fe20008000f00 */
[----:B--2---:R-:W-:Y:S10]  /*afa0*/  ENDCOLLECTIVE ;  /* 0x000000000000791b */ /* 0x004ff40003800000 */
.L_x_739:
[----:B------:R-:W-:Y:S05]  /*afb0*/  BSYNC B0 ;  /* 0x0000000000007941 */ /* 0x000fea0003800000 */
.L_x_738:
[----:B------:R-:W-:Y:S01]  /*afc0*/  PLOP3.LUT P0, PT, P6, PT, PT, 0x80, 0x0 ;  /* 0x000000000000781c */ /* 0x000fe2000370f070 */
[----:B------:R-:W-:-:S12]  /*afd0*/  BRA `(.L_x_740) ;  /* 0xfffffff400f07947 */ /* 0x000fd8000383ffff */
.L_x_713:
[----:B-1----:R1:W3:Y:S02]  /*afe0*/  SYNCS.PHASECHK.TRANS64.TRYWAIT P0, [R6+URZ], R5 ;  /* 0x00000005060075a7 */ /* 0x0022e4000800017f */
[----:B---3--:R-:W-:Y:S05]  /*aff0*/  @!P0 NANOSLEEP.SYNCS 0x989680 ;  /* 0x009896800000895d */ /* 0x008fea0003900000 */
[----:B------:R-:W3:Y:S02]  /*b000*/  @!P0 SYNCS.PHASECHK.TRANS64 P0, [R6+URZ], R5 ;  /* 0x00000005060085a7 */ /* 0x000ee4000800007f */
[----:B---3--:R-:W-:Y:S05]  /*b010*/  @!P0 BRA `(.L_x_713) ;  /* 0xfffffffc00f08947 */ /* 0x008fea000383ffff */
[----:B------:R-:W-:Y:S05]  /*b020*/  BRA `(.L_x_741) ;  /* 0xfffffff800307947 */ /* 0x000fea000383ffff */
.L_x_714:
[----:B---3--:R3:W4:Y:S02]  /*b030*/  SYNCS.PHASECHK.TRANS64.TRYWAIT P0, [R3+URZ], R2 ;  /* 0x00000002030075a7 */ /* 0x008724000800017f */
[----:B----4-:R-:W-:Y:S05]  /*b040*/  @!P0 NANOSLEEP.SYNCS 0x989680 ;  /* 0x009896800000895d */ /* 0x010fea0003900000 */
[----:B------:R-:W4:Y:S02]  /*b050*/  @!P0 SYNCS.PHASECHK.TRANS64 P0, [R3+URZ], R2 ;  /* 0x00000002030085a7 */ /* 0x000f24000800007f */
[----:B----4-:R-:W-:Y:S05]  /*b060*/  @!P0 BRA `(.L_x_714) ;  /* 0xfffffffc00f08947 */ /* 0x010fea000383ffff */
[----:B------:R-:W-:Y:S05]  /*b070*/  BRA `(.L_x_742) ;  /* 0xfffffff800247947 */ /* 0x000fea000383ffff */
.L_x_716:
[----:B---3--:R3:W4:Y:S02]  /*b080*/  SYNCS.PHASECHK.TRANS64.TRYWAIT P0, [R0+URZ], R5 ;  /* 0x00000005000075a7 */ /* 0x008724000800017f */
[----:B----4-:R-:W-:Y:S05]  /*b090*/  @!P0 NANOSLEEP.SYNCS 0x989680 ;  /* 0x009896800000895d */ /* 0x010fea0003900000 */
[----:B------:R-:W4:Y:S02]  /*b0a0*/  @!P0 SYNCS.PHASECHK.TRANS64 P0, [R0+URZ], R5 ;  /* 0x00000005000085a7 */ /* 0x000f24000800007f */
[----:B----4-:R-:W-:Y:S05]  /*b0b0*/  @!P0 BRA `(.L_x_716) ;  /* 0xfffffffc00f08947 */ /* 0x010fea000383ffff */
[----:B------:R-:W-:Y:S05]  /*b0c0*/  BRA `(.L_x_743) ;  /* 0xfffffff800287947 */ /* 0x000fea000383ffff */
.L_x_744:
        /* <DEDUP_REMOVED lines=11> */
.L_x_3298:


//--------------------- .text._ZN7cutlass13device_kernelIN5flash11enable_sm90INS1_16FlashAttnBwdSm90INS1_25CollectiveMainloopBwdSm90ILi2ELi2ELi2EN4cute5tupleIJNS5_1CILi1EEES8_S8_EEENS6_IJNS7_ILi64EEENS7_ILi128EEENS7_ILi96EEEEEENS_10bfloat16_tEfNS_4arch4Sm90ELb0ELb0ELb1ELb1ELb0ELb1ELb0ELb0ELi2ELi1ELi2ELi1ELb1EEENS1_24CollectiveEpilogueBwdGQAISD_fSG_Li256ELb1ELb0EEENS1_19SingleTileSchedulerILb1ELb0ELb0ELi128EEEEEEEEEvNT_6ParamsE --------------------------
	.section	.text._ZN7cutlass13device_kernelIN5flash11enable_sm90INS1_16FlashAttnBwdSm90INS1_25CollectiveMainloopBwdSm90ILi2ELi2ELi2EN4cute5tupleIJNS5_1CILi1EEES8_S8_EEENS6_IJNS7_ILi64EEENS7_ILi128EEENS7_ILi96EEEEEENS_10bfloat16_tEfNS_4arch4Sm90ELb0ELb0ELb1ELb1ELb0ELb1ELb0ELb0ELi2ELi1ELi2ELi1ELb1EEENS1_24CollectiveEpilogueBwdGQAISD_fSG_Li256ELb1ELb0EEENS1_19SingleTileSchedulerILb1ELb0ELb0ELi128EEEEEEEEEvNT_6ParamsE,"ax",@progbits
	.align	128
.text._ZN7cutlass13device_kernelIN5flash11enable_sm90INS1_16FlashAttnBwdSm90INS1_25CollectiveMainloopBwdSm90ILi2ELi2ELi2EN4cute5tupleIJNS5_1CILi1EEES8_S8_EEENS6_IJNS7_ILi64EEENS7_ILi128EEENS7_ILi96EEEEEENS_10bfloat16_tEfNS_4arch4Sm90ELb0ELb0ELb1ELb1ELb0ELb1ELb0ELb0ELi2ELi1ELi2ELi1ELb1EEENS1_24CollectiveEpilogueBwdGQAISD_fSG_Li256ELb1ELb0EEENS1_19SingleTileSchedulerILb1ELb0ELb0ELi128EEEEEEEEEvNT_6ParamsE:
        .type           _ZN7cutlass13device_kernelIN5flash11enable_sm90INS1_16FlashAttnBwdSm90INS1_25CollectiveMainloopBwdSm90ILi2ELi2ELi2EN4cute5tupleIJNS5_1CILi1EEES8_S8_EEENS6_IJNS7_ILi64EEENS7_ILi128EEENS7_ILi96EEEEEENS_10bfloat16_tEfNS_4arch4Sm90ELb0ELb0ELb1ELb1ELb0ELb1ELb0ELb0ELi2ELi1ELi2ELi1ELb1EEENS1_24CollectiveEpilogueBwdGQAISD_fSG_Li256ELb1ELb0EEENS1_19SingleTileSchedulerILb1ELb0ELb0ELi128EEEEEEEEEvNT_6ParamsE,@function
        .size           _ZN7cutlass13device_kernelIN5flash11enable_sm90INS1_16FlashAttnBwdSm90INS1_25CollectiveMainloopBwdSm90ILi2ELi2ELi2EN4cute5tupleIJNS5_1CILi1EEES8_S8_EEENS6_IJNS7_ILi64EEENS7_ILi128EEENS7_ILi96EEEEEENS_10bfloat16_tEfNS_4arch4Sm90ELb0ELb0ELb1ELb1ELb0ELb1ELb0ELb0ELi2ELi1ELi2ELi1ELb1EEENS1_24CollectiveEpilogueBwdGQAISD_fSG_Li256ELb1ELb0EEENS1_19SingleTileSchedulerILb1ELb0ELb0ELi128EEEEEEEEEvNT_6ParamsE,(.L_x_3299 - _ZN7cutlass13device_kernelIN5flash11enable_sm90INS1_16FlashAttnBwdSm90INS1_25CollectiveMainloopBwdSm90ILi2ELi2ELi2EN4cute5tupleIJNS5_1CILi1EEES8_S8_EEENS6_IJNS7_ILi64EEENS7_ILi128EEENS7_ILi96EEEEEENS_10bfloat16_tEfNS_4arch4Sm90ELb0ELb0ELb1ELb1ELb0ELb1ELb0ELb0ELi2ELi1ELi2ELi1ELb1EEENS1_24CollectiveEpilogueBwdGQAISD_fSG_Li256ELb1ELb0EEENS1_19SingleTileSchedulerILb1ELb0ELb0ELi128EEEEEEEEEvNT_6ParamsE)
        .other          _ZN7cutlass13device_kernelIN5flash11enable_sm90INS1_16FlashAttnBwdSm90INS1_25CollectiveMainloopBwdSm90ILi2ELi2ELi2EN4cute5tupleIJNS5_1CILi1EEES8_S8_EEENS6_IJNS7_ILi64EEENS7_ILi128EEENS7_ILi96EEEEEENS_10bfloat16_tEfNS_4arch4Sm90ELb0ELb0ELb1ELb1ELb0ELb1ELb0ELb0ELi2ELi1ELi2ELi1ELb1EEENS1_24CollectiveEpilogueBwdGQAISD_fSG_Li256ELb1ELb0EEENS1_19SingleTileSchedulerILb1ELb0ELb0ELi128EEEEEEEEEvNT_6ParamsE,@"STO_CUDA_ENTRY STV_DEFAULT"
_ZN7cutlass13device_kernelIN5flash11enable_sm90INS1_16FlashAttnBwdSm90INS1_25CollectiveMainloopBwdSm90ILi2ELi2ELi2EN4cute5tupleIJNS5_1CILi1EEES8_S8_EEENS6_IJNS7_ILi64EEENS7_ILi128EEENS7_ILi96EEEEEENS_10bfloat16_tEfNS_4arch4Sm90ELb0ELb0ELb1ELb1ELb0ELb1ELb0ELb0ELi2ELi1ELi2ELi1ELb1EEENS1_24CollectiveEpilogueBwdGQAISD_fSG_Li256ELb1ELb0EEENS1_19SingleTileSchedulerILb1ELb0ELb0ELi128EEEEEEEEEvNT_6ParamsE:
        /* <DEDUP_REMOVED lines=23> */
.L_x_746:
[----:B------:R-:W-:Y:S05]  /*0170*/  BSYNC B0 ;  /* 0x0000000000007941 */ /* 0x000fea0003800000 */
.L_x_745:
        /* <DEDUP_REMOVED lines=37> */
.L_x_747:
        /* <DEDUP_REMOVED lines=22> */
.L_x_748:
[----:B------:R-:W-:Y:S01]  /*0530*/  PLOP3.LUT P0, PT, PT, PT, UP0, 0x80, 0x0 ;  /* 0x000000000000781c */ /* 0x000fe20003f0f008 */
[----:B------:R-:W-:Y:S01]  /*0540*/  NOP ;  /* 0x0000000000007918 */ /* 0x000fe20000000000 */
[----:B------:R-:W-:Y:S01]  /*0550*/  ULDC.64 UR46, c[0x0][0x208] ;  /* 0x00008200002e7ab9 */ /* 0x000fe20000000a00 */
[----:B------:R-:W-:Y:S01]  /*0560*/  BSSY B6, `(.L_x_749) ;  /* 0x000089a000067945 */ /* 0x000fe20003800000 */
[----:B-12-4-:R-:W-:Y:S09]  /*0570*/  BAR.SYNC.DEFER_BLOCKING 0x0 ;  /* 0x0000000000007b1d */ /* 0x016ff20000010000 */
[----:B------:R-:W-:Y:S05]  /*0580*/  @!P0 BRA `(.L_x_750) ;  /* 0x00000050001c8947 */ /* 0x000fea0003800000 */
.L_x_751:
        /* <DEDUP_REMOVED lines=21> */
.L_x_752:
        /* <DEDUP_REMOVED lines=14> */
.L_x_754:
[----:B------:R-:W-:-:S05]  /*07c0*/  ULDC UR4, c[0x0][0x8c4] ;  /* 0x0002310000047ab9 */ /* 0x000fca0000000800 */
.L_x_753:
        /* <DEDUP_REMOVED lines=21> */
.L_x_756:
        /* <DEDUP_REMOVED lines=14> */
.L_x_757:
        /* <DEDUP_REMOVED lines=10> */
.L_x_758:
        /* <DEDUP_REMOVED lines=11> */
.L_x_759:
        /* <DEDUP_REMOVED lines=35> */
[----:B-1----:R-:W-:Y:S02]  /*0d80*/  CS2R R4, SRZ ;  /* 0x0000000000047805 */ /* 0x002fe4000001ff00 */
        /* <DEDUP_REMOVED lines=35> */
.L_x_762:
        /* <DEDUP_REMOVED lines=15> */
.L_x_761:
        /* <DEDUP_REMOVED lines=22> */
.L_x_764:
        /* <DEDUP_REMOVED lines=15> */
.L_x_763:
[----:B------:R-:W-:Y:S01]  /*1300*/  SHF.R.S32.HI R25, RZ, 0x1f, R22 ;  /* 0x0000001fff197819 */ /* 0x000fe20000011416 */
[----:B------:R-:W-:-:S03]  /*1310*/  UMOV UR4, 0xffffffff ;  /* 0xffffffff00047882 */ /* 0x000fc60000000000 */
[----:B------:R-:W-:-:S04]  /*1320*/  LEA.HI R0, R25, R22, RZ, 0x7 ;  /* 0x0000001619007211 */ /* 0x000fc800078f38ff */
[----:B------:R-:W-:Y:S01]  /*1330*/  SHF.R.S32.HI R16, RZ, 0x7, R0 ;  /* 0x00000007ff107819 */ /* 0x000fe20000011400 */
[----:B------:R-:W-:Y:S06]  /*1340*/  BRA.DIV UR4, `(.L_x_765) ;  /* 0x0000007a04f47947 */ /* 0x000fec000b800000 */
[----:B------:R1:W2:Y:S02]  /*1350*/  SHFL.IDX PT, R14, R16, RZ, 0x1f ;  /* 0x00001fff100e7589 */ /* 0x0002a400000e0000 */
.L_x_842:
[----:B------:R-:W-:Y:S02]  /*1360*/  SHF.L.U32 R5, RZ, 0x1f, RZ ;  /* 0x0000001fff057819 */ /* 0x000fe400000006ff */
[----:B------:R-:W-:Y:S01]  /*1370*/  LOP3.LUT R3, R0, 0xffffff80, RZ, 0xc0, !PT ;  /* 0xffffff8000037812 */ /* 0x000fe200078ec0ff */
[----:B------:R-:W-:Y:S01]  /*1380*/  VIADD R0, R18, 0x6000 ;  /* 0x0000600012007836 */ /* 0x000fe20000000000 */
[----:B------:R-:W3:Y:S03]  /*1390*/  SYNCS.PHASECHK.TRANS64.TRYWAIT P1, [R18+URZ+0x26800], R5 ;  /* 0x02680005120075a7 */ /* 0x000ee6000802017f */
[----:B------:R-:W-:Y:S01]  /*13a0*/  IMAD.IADD R27, R22, 0x1, -R3 ;  /* 0x00000001161b7824 */ /* 0x000fe200078e0a03 */
[----:B------:R-:W-:Y:S02]  /*13b0*/  LOP3.LUT P0, RZ, R0, 0x1bf, RZ, 0xc0, !PT ;  /* 0x000001bf00ff7812 */ /* 0x000fe4000780c0ff */
[----:B--2---:R-:W-:-:S02]  /*13c0*/  LEA.HI R0, R14, R14, RZ, 0x1 ;  /* 0x0000000e0e007211 */ /* 0x004fc400078f08ff */
[----:B------:R-:W-:Y:S02]  /*13d0*/  SHF.R.S32.HI R24, RZ, 0x1f, R27 ;  /* 0x0000001fff187819 */ /* 0x000fe4000001141b */
[----:B------:R-:W-:Y:S02]  /*13e0*/  LOP3.LUT R23, R0, 0xfffffffe, RZ, 0xc0, !PT ;  /* 0xfffffffe00177812 */ /* 0x000fe400078ec0ff */
[----:B------:R-:W-:-:S04]  /*13f0*/  LEA.HI R26, R24, R27, RZ, 0x2 ;  /* 0x0000001b181a7211 */ /* 0x000fc800078f10ff */
[----:B------:R-:W-:Y:S01]  /*1400*/  LOP3.LUT R0, R26, 0x7ffffffc, RZ, 0xc0, !PT ;  /* 0x7ffffffc1a007812 */ /* 0x000fe200078ec0ff */
[----:B---3--:R-:W-:Y:S06]  /*1410*/  @P1 BRA `(.L_x_766) ;  /* 0x0000000000081947 */ /* 0x008fec0003800000 */
[----:B------:R-:W2:Y:S02]  /*1420*/  SYNCS.PHASECHK.TRANS64.TRYWAIT P1, [R18+URZ+0x26800], R5 ;  /* 0x02680005120075a7 */ /* 0x000ea4000802017f */
[----:B--2---:R-:W-:Y:S05]  /*1430*/  @!P1 BRA `(.L_x_767) ;  /* 0x0000007800d89947 */ /* 0x004fea0003800000 */
.L_x_766:
        /* <DEDUP_REMOVED lines=18> */
[----:B-1--45:R-:W-:Y:S05]  /*1560*/  CALL.ABS.NOINC R14 ;  /* 0x000000000e007343 */ /* 0x032fea0003c00000 */
.L_x_768:
[----:B------:R-:W-:Y:S01]  /*1570*/  LEA.HI R0, R25, R22, RZ, 0x4 ;  /* 0x0000001619007211 */ /* 0x000fe200078f20ff */
[----:B------:R-:W-:Y:S05]  /*1580*/  WARPSYNC.ALL ;  /* 0x0000000000007948 */ /* 0x000fea0003800000 */
[----:B------:R-:W-:-:S05]  /*1590*/  LOP3.LUT R3, R0, 0xfffffff0, RZ, 0xc0, !PT ;  /* 0xfffffff000037812 */ /* 0x000fca00078ec0ff */
[----:B--2---:R-:W-:Y:S01]  /*15a0*/  IMAD.IADD R5, R22, 0x1, -R3 ;  /* 0x0000000116057824 */ /* 0x004fe200078e0a03 */
        /* <DEDUP_REMOVED lines=33> */
[----:B------:R-:W2:Y:S01]  /*17c0*/  LDSM.16.M88.4 R184, [R7+0x6000] ;  /* 0x0060000007b8783b */ /* 0x000ea20000000200 */
        /* <DEDUP_REMOVED lines=27> */
[----:B-1----:R-:W-:Y:S01]  /*1980*/  IMAD R16, R16, 0x300, R27 ;  /* 0x0000030010107824 */ /* 0x002fe200078e021b */
        /* <DEDUP_REMOVED lines=18> */
[----:B------:R-:W1:Y:S01]  /*1ab0*/  LDSM.16.M88.4 R196, [R0+0x6000] ;  /* 0x0060000000c4783b */ /* 0x000e620000000200 */
        /* <DEDUP_REMOVED lines=33> */
[----:B--2---:R-:W-:Y:S01]  /*1cd0*/  IMAD R0, R5, 0x4, R18 ;  /* 0x0000000405007824 */ /* 0x004fe200078e0212 */
[----:B------:R-:W-:Y:S01]  /*1ce0*/  ULOP3.LUT UR20, UR38, 0x1, URZ, 0xfc, !UPT ;  /* 0x0000000126147892 */ /* 0x000fe2000f8efc3f */
[----:B------:R-:W-:Y:S01]  /*1cf0*/  UMOV UR4, URZ ;  /* 0x0000003f00047c82 */ /* 0x000fe20008000000 */
[----:B------:R-:W-:Y:S01]  /*1d00*/  UMOV UR5, URZ ;  /* 0x0000003f00057c82 */ /* 0x000fe20008000000 */
[----:B------:R-:W-:Y:S01]  /*1d10*/  UMOV UR6, URZ ;  /* 0x0000003f00067c82 */ /* 0x000fe20008000000 */
[----:B------:R-:W-:Y:S01]  /*1d20*/  USHF.R.S32.HI UR7, URZ, 0x6, UR7 ;  /* 0x000000063f077899 */ /* 0x000fe20008011407 */
[----:B------:R-:W-:Y:S01]  /*1d30*/  ULDC UR8, c[0x0][0x75c] ;  /* 0x0001d70000087ab9 */ /* 0x000fe20000000800 */
[----:B-1-34-:R-:W-:-:S10]  /*1d40*/  ULDC UR9, c[0x0][0x744] ;  /* 0x0001d10000097ab9 */ /* 0x01afd40000000800 */
.L_x_779:
[----:B------:R-:W-:-:S06]  /*1d50*/  UISETP.NE.AND UP0, UPT, UR20, 0x3, UPT ;  /* 0x000000031400788c */ /* 0x000fcc000bf05270 */
[----:B------:R-:W-:-:S13]  /*1d60*/  PLOP3.LUT P0, PT, PT, PT, UP0, 0x80, 0x0 ;  /* 0x000000000000781c */ /* 0x000fda0003f0f008 */
[----:B-1----:R-:W-:Y:S05]  /*1d70*/  @!P0 BRA `(.L_x_769) ;  /* 0x0000000000048947 */ /* 0x002fea0003800000 */
[----:B------:R-:W-:Y:S01]  /*1d80*/  BPT.TRAP 0x1 ;  /* 0x000000040000795c */ /* 0x000fe20000300000 */
.L_x_769:
[----:B------:R-:W-:Y:S01]  /*1d90*/  R2UR UR10, R18 ;  /* 0x00000000120a72ca */ /* 0x000fe200000e0000 */
[----:B------:R-:W-:-:S05]  /*1da0*/  IMAD.U32 R16, RZ, RZ, UR5 ;  /* 0x00000005ff107e24 */ /* 0x000fca000f8e00ff */
[----:B------:R-:W-:-:S07]  /*1db0*/  SHF.L.U32 R16, R16, 0x1f, RZ ;  /* 0x0000001f10107819 */ /* 0x000fce00000006ff */
[----:B------:R-:W-:-:S09]  /*1dc0*/  ULEA UR10, UR6, UR10, 0x3 ;  /* 0x0000000a060a7291 */ /* 0x000fd2000f8e183f */
[----:B------:R1:W2:Y:S01]  /*1dd0*/  SYNCS.PHASECHK.TRANS64.TRYWAIT P1, [UR10+0x26810], R16 ;  /* 0x02681010ff0075a7 */ /* 0x0002a2000802014a */
[----:B------:R-:W-:Y:S05]  /*1de0*/  @!P0 BRA `(.L_x_770) ;  /* 0x0000000000048947 */ /* 0x000fea0003800000 */
[----:B------:R-:W-:Y:S01]  /*1df0*/  BPT.TRAP 0x1 ;  /* 0x000000040000795c */ /* 0x000fe20000300000 */
.L_x_770:
[----:B--2---:R-:W-:Y:S05]  /*1e00*/  @P1 BRA `(.L_x_771) ;  /* 0x0000000000081947 */ /* 0x004fea0003800000 */
[----:B------:R-:W2:Y:S02]  /*1e10*/  SYNCS.PHASECHK.TRANS64.TRYWAIT P1, [UR10+0x26810], R16 ;  /* 0x02681010ff0075a7 */ /* 0x000ea4000802014a */
[----:B--2---:R-:W-:Y:S05]  /*1e20*/  @!P1 BRA `(.L_x_772) ;  /* 0x0000007000709947 */ /* 0x004fea0003800000 */
.L_x_771:
        /* <DEDUP_REMOVED lines=67> */
.L_x_773:
[----:B------:R1:W1:Y:S01]  /*2260*/  SYNCS.PHASECHK.TRANS64.TRYWAIT P1, [UR10+0x26830], R16 ;  /* 0x02683010ff0075a7 */ /* 0x000262000802014a */
[----:B------:R-:W-:Y:S05]  /*2270*/  @!P0 BRA `(.L_x_774) ;  /* 0x0000000000048947 */ /* 0x000fea0003800000 */
[----:B------:R-:W-:Y:S01]  /*2280*/  BPT.TRAP 0x1 ;  /* 0x000000040000795c */ /* 0x000fe20000300000 */
.L_x_774:
[----:B-1----:R-:W-:Y:S05]  /*2290*/  @P1 BRA `(.L_x_775) ;  /* 0x0000000000081947 */ /* 0x002fea0003800000 */
[----:B------:R-:W1:Y:S02]  /*22a0*/  SYNCS.PHASECHK.TRANS64.TRYWAIT P1, [UR10+0x26830], R16 ;  /* 0x02683010ff0075a7 */ /* 0x000e64000802014a */
[----:B-1----:R-:W-:Y:S05]  /*22b0*/  @!P1 BRA `(.L_x_776) ;  /* 0x0000006c00649947 */ /* 0x002fea0003800000 */
.L_x_775:
        /* <DEDUP_REMOVED lines=565> */
.L_x_777:
        /* <DEDUP_REMOVED lines=44> */
.L_x_778:
        /* <DEDUP_REMOVED lines=13> */
[----:B------:R-:W-:Y:S01]  /*49a0*/  IMAD.MOV.U32 R4, RZ, RZ, R40 ;  /* 0x000000ffff047224 */ /* 0x000fe200078e0028 */
[----:B------:R-:W-:Y:S01]  /*49b0*/  PLOP3.LUT P0, PT, PT, PT, PT, 0x8, 0x0 ;  /* 0x000000000000781c */ /* 0x000fe20003f0e170 */
[----:B-1----:R-:W-:Y:S02]  /*49c0*/  IMAD.MOV.U32 R5, RZ, RZ, R41 ;  /* 0x000000ffff057224 */ /* 0x002fe400078e0029 */
[----:B------:R-:W-:Y:S01]  /*49d0*/  FMUL.FTZ R72, R72, UR4 ;  /* 0x0000000448487c20 */ /* 0x000fe20008410000 */
[----:B------:R-:W-:Y:S02]  /*49e0*/  IMAD.MOV.U32 R6, RZ, RZ, R42 ;  /* 0x000000ffff067224 */ /* 0x000fe400078e002a */
[----:B------:R-:W-:Y:S01]  /*49f0*/  FMUL.FTZ R73, R73, UR4 ;  /* 0x0000000449497c20 */ /* 0x000fe20008410000 */
[----:B------:R-:W-:Y:S02]  /*4a00*/  IMAD.MOV.U32 R7, RZ, RZ, R43 ;  /* 0x000000ffff077224 */ /* 0x000fe400078e002b */
        /* <DEDUP_REMOVED lines=46> */
.L_x_760:
[----:B------:R-:W-:Y:S05]  /*4cf0*/  @P0 BRA `(.L_x_755) ;  /* 0x0000004000800947 */ /* 0x000fea0003800000 */
[----:B------:R-:W-:Y:S01]  /*4d00*/  ULDC.64 UR4, c[0x0][0x878] ;  /* 0x00021e0000047ab9 */ /* 0x000fe20000000a00 */
[----:B------:R-:W1:Y:S01]  /*4d10*/  S2R R8, SR_TID.X ;  /* 0x0000000000087919 */ /* 0x000e620000002100 */
[----:B------:R-:W-:Y:S01]  /*4d20*/  UISETP.NE.U32.AND UP0, UPT, UR4, URZ, UPT ;  /* 0x0000003f0400728c */ /* 0x000fe2000bf05070 */
[----:B------:R-:W2:Y:S08]  /*4d30*/  S2UR UR10, SR_CTAID.Y ;  /* 0x00000000000a79c3 */ /* 0x000eb00000002600 */
[----:B------:R-:W-:Y:S01]  /*4d40*/  S2UR UR8, SR_CTAID.X ;  /* 0x00000000000879c3 */ /* 0x000fe20000002500 */
[----:B------:R-:W-:Y:S01]  /*4d50*/  UISETP.NE.AND.EX UP0, UPT, UR5, URZ, UPT, UP0 ;  /* 0x0000003f0500728c */ /* 0x000fe2000bf05300 */
[----:B------:R-:W-:Y:S01]  /*4d60*/  UMOV UR9, 0x400 ;  /* 0x0000040000097882 */ /* 0x000fe20000000000 */
[----:B------:R-:W-:Y:S01]  /*4d70*/  ULDC.64 UR12, c[0x0][0x818] ;  /* 0x00020600000c7ab9 */ /* 0x000fe20000000a00 */
[----:B------:R-:W-:-:S03]  /*4d80*/  ULDC.64 UR14, c[0x0][0x840] ;  /* 0x00021000000e7ab9 */ /* 0x000fc60000000a00 */
[----:B------:R-:W-:-:S05]  /*4d90*/  PLOP3.LUT P0, PT, PT, PT, UP0, 0x80, 0x0 ;  /* 0x000000000000781c */ /* 0x000fca0003f0f008 */
[----:B------:R-:W-:Y:S02]  /*4da0*/  @UP0 ULDC.64 UR4, c[0x0][0x878] ;  /* 0x00021e0000040ab9 */ /* 0x000fe40000000a00 */
[----:B------:R-:W-:-:S06]  /*4db0*/  @UP0 UIMAD.WIDE UR4, UR36, 0x4, UR4 ;  /* 0x00000004240408a5 */ /* 0x000fcc000f8e0204 */
[----:B------:R-:W-:Y:S02]  /*4dc0*/  IMAD.U32 R2, RZ, RZ, UR4 ;  /* 0x00000004ff027e24 */ /* 0x000fe4000f8e00ff */
[----:B------:R-:W-:Y:S01]  /*4dd0*/  IMAD.U32 R3, RZ, RZ, UR5 ;  /* 0x00000005ff037e24 */ /* 0x000fe2000f8e00ff */
[----:B------:R-:W3:Y:S01]  /*4de0*/  S2UR UR11, SR_CgaCtaId ;  /* 0x00000000000b79c3 */ /* 0x000ee20000008800 */
[----:B------:R-:W-:-:S03]  /*4df0*/  ULDC UR5, c[0x0][0x850] ;  /* 0x0002140000057ab9 */ /* 0x000fc60000000800 */
[----:B------:R1:W4:Y:S01]  /*4e00*/  @P0 LDG.E R2, desc[UR46][R2.64] ;  /* 0x0000002e02020981 */ /* 0x000322000c1e1900 */
[----:B------:R-:W-:Y:S01]  /*4e10*/  UISETP.NE.AND UP1, UPT, UR5, 0x1, UPT ;  /* 0x000000010500788c */ /* 0x000fe2000bf25270 */
[----:B------:R-:W-:Y:S01]  /*4e20*/  BSSY B0, `(.L_x_780) ;  /* 0x0000059000007945 */ /* 0x000fe20003800000 */
[----:B-1----:R-:W-:-:S09]  /*4e30*/  VIADD R3, R8, 0xffffff80 ;  /* 0xffffff8008037836 */ /* 0x002fd20000000000 */
[----:B------:R-:W-:Y:S01]  /*4e40*/  @UP1 ULDC UR16, c[0x0][0x858] ;  /* 0x0002160000101ab9 */ /* 0x000fe20000000800 */
[----:B------:R-:W-:Y:S01]  /*4e50*/  SHF.R.S32.HI R0, RZ, 0x1f, R3 ;  /* 0x0000001fff007819 */ /* 0x000fe20000011403 */
[----:B------:R-:W-:Y:S01]  /*4e60*/  BAR.SYNC.DEFER_BLOCKING 0x1, 0x100 ;  /* 0x0044000000007b1d */ /* 0x000fe20000010000 */
[----:B----4-:R-:W-:Y:S02]  /*4e70*/  @P0 R2UR UR4, R2 ;  /* 0x00000000020402ca */ /* 0x010fe400000e0000 */
[----:B------:R-:W-:Y:S02]  /*4e80*/  LEA.HI R2, R0, R3, RZ, 0x7 ;  /* 0x0000000300027211 */ /* 0x000fe400078f38ff */
[----:B------:R-:W-:Y:S02]  /*4e90*/  ISETP.NE.AND P0, PT, R3, RZ, PT ;  /* 0x000000ff0300720c */ /* 0x000fe40003f05270 */
[----:B------:R-:W-:Y:S02]  /*4ea0*/  LOP3.LUT R0, R2, 0x3fffff80, RZ, 0xc0, !PT ;  /* 0x3fffff8002007812 */ /* 0x000fe400078ec0ff */
[----:B------:R-:W-:-:S03]  /*4eb0*/  SHF.R.S32.HI R9, RZ, 0x7, R2 ;  /* 0x00000007ff097819 */ /* 0x000fc60000011402 */
[----:B------:R-:W-:Y:S02]  /*4ec0*/  IMAD.IADD R0, R3, 0x1, -R0 ;  /* 0x0000000103007824 */ /* 0x000fe400078e0a00 */
[----:B------:R-:W-:Y:S02]  /*4ed0*/  @UP0 ULEA UR6, UR36, UR4, 0x7 ;  /* 0x0000000424060291 */ /* 0x000fe4000f8e383f */
[----:B------:R-:W-:Y:S01]  /*4ee0*/  IMAD R0, R9, 0x600, R0 ;  /* 0x0000060009007824 */ /* 0x000fe200078e0200 */
[----:B------:R-:W-:Y:S01]  /*4ef0*/  @UP1 ULDC UR4, c[0x0][0x854] ;  /* 0x0002150000041ab9 */ /* 0x000fe20000000800 */
[----:B------:R-:W-:Y:S02]  /*4f00*/  @UP0 USHF.R.S32.HI UR7, URZ, 0x1f, UR6 ;  /* 0x0000001f3f070899 */ /* 0x000fe40008011406 */
[----:B--2---:R-:W-:Y:S01]  /*4f10*/  UIMAD.WIDE.U32 UR4, UR10, UR4, URZ ;  /* 0x000000040a0472a5 */ /* 0x004fe2000f8e003f */
[----:B------:R-:W-:Y:S01]  /*4f20*/  IMAD.SHL.U32 R0, R0, 0x4, RZ ;  /* 0x0000000400007824 */ /* 0x000fe200078e00ff */
[----:B------:R-:W-:-:S02]  /*4f30*/  @UP0 ULEA.HI UR7, UR7, UR6, URZ, 0x7 ;  /* 0x0000000607070291 */ /* 0x000fc4000f8f383f */
[----:B------:R-:W-:Y:S02]  /*4f40*/  @UP1 USHF.R.U32.HI UR10, URZ, UR16, UR5 ;  /* 0x000000103f0a1299 */ /* 0x000fe40008011605 */
[----:B------:R-:W-:Y:S02]  /*4f50*/  @UP0 USHF.R.S32.HI UR7, URZ, 0x7, UR7 ;  /* 0x000000073f070899 */ /* 0x000fe40008011407 */
[----:B---3--:R-:W-:Y:S02]  /*4f60*/  ULEA UR4, UR11, UR9, 0x18 ;  /* 0x000000090b047291 */ /* 0x008fe4000f8ec03f */
[----:B------:R-:W-:Y:S02]  /*4f70*/  @UP0 UIMAD UR6, UR7, 0x3000, URZ ;  /* 0x00003000070608a4 */ /* 0x000fe4000f8e023f */
[----:B------:R-:W-:Y:S02]  /*4f80*/  UIMAD UR5, UR8, 0x3000, URZ ;  /* 0x00003000080578a4 */ /* 0x000fe4000f8e023f */
[----:B------:R-:W-:Y:S01]  /*4f90*/  @UP0 USHF.R.S32.HI UR7, URZ, 0x1f, UR6 ;  /* 0x0000001f3f070899 */ /* 0x000fe20008011406 */
[----:B------:R-:W-:Y:S01]  /*4fa0*/  LEA R0, R0, UR4, 0x2 ;  /* 0x0000000400007c11 */ /* 0x000fe2000f8e10ff */
[----:B------:R-:W-:Y:S01]  /*4fb0*/  USHF.R.S32.HI UR11, URZ, 0x1f, UR10 ;  /* 0x0000001f3f0b7899 */ /* 0x000fe2000801140a */
[----:B------:R-:W-:Y:S01]  /*4fc0*/  @!UP0 UMOV UR6, URZ ;  /* 0x0000003f00068c82 */ /* 0x000fe20008000000 */
[----:B------:R-:W-:Y:S01]  /*4fd0*/  ULDC.64 UR16, c[0x0][0x848] ;  /* 0x0002120000107ab9 */ /* 0x000fe20000000a00 */
[----:B------:R-:W-:Y:S01]  /*4fe0*/  UIADD3 UR8, UP1, UR5, UR6, URZ ;  /* 0x0000000605087290 */ /* 0x000fe2000ff3e03f */
[----:B------:R1:W-:Y:S01]  /*4ff0*/  STS.128 [R0], R24 ;  /* 0x0000001800007388 */ /* 0x0003e20000000c00 */
[----:B------:R-:W-:Y:S01]  /*5000*/  @!UP0 UMOV UR7, URZ ;  /* 0x0000003f00078c82 */ /* 0x000fe20008000000 */
[----:B------:R-:W-:-:S02]  /*5010*/  UIMAD UR6, UR11, UR12, URZ ;  /* 0x0000000c0b0672a4 */ /* 0x000fc4000f8e023f */
[----:B------:R-:W-:Y:S01]  /*5020*/  ULEA.HI.X.SX32 UR9, UR5, UR7, 0x1, UP1 ;  /* 0x0000000705097291 */ /* 0x000fe200088f0e3f */
[----:B------:R1:W-:Y:S01]  /*5030*/  STS.128 [R0+0x800], R28 ;  /* 0x0008001c00007388 */ /* 0x0003e20000000c00 */
[----:B------:R-:W-:Y:S02]  /*5040*/  UIMAD UR5, UR11, UR14, URZ ;  /* 0x0000000e0b0572a4 */ /* 0x000fe4000f8e023f */
[----:B------:R-:W-:Y:S01]  /*5050*/  UIMAD UR11, UR10, UR13, UR6 ;  /* 0x0000000d0a0b72a4 */ /* 0x000fe2000f8e0206 */
[----:B------:R1:W-:Y:S01]  /*5060*/  STS.128 [R0+0x1000], R32 ;  /* 0x0010002000007388 */ /* 0x0003e20000000c00 */
[----:B------:R-:W-:Y:S02]  /*5070*/  UIMAD.WIDE.U32 UR6, UR10, UR12, UR8 ;  /* 0x0000000c0a0672a5 */ /* 0x000fe4000f8e0008 */
[----:B------:R-:W-:Y:S01]  /*5080*/  UIMAD UR12, UR10, UR15, UR5 ;  /* 0x0000000f0a0c72a4 */ /* 0x000fe2000f8e0205 */
[----:B------:R1:W-:Y:S01]  /*5090*/  STS.128 [R0+0x1800], R36 ;  /* 0x0018002400007388 */ /* 0x0003e20000000c00 */
[----:B------:R-:W-:-:S02]  /*50a0*/  USHF.R.S32.HI UR5, URZ, 0x1f, UR36 ;  /* 0x0000001f3f057899 */ /* 0x000fc40008011424 */
[----:B------:R-:W-:Y:S01]  /*50b0*/  UIMAD.WIDE.U32 UR8, UR10, UR14, UR8 ;  /* 0x0000000e0a0872a5 */ /* 0x000fe2000f8e0008 */
[----:B------:R1:W-:Y:S01]  /*50c0*/  STS.128 [R0+0x2000], R4 ;  /* 0x0020000400007388 */ /* 0x0003e20000000c00 */
[----:B------:R-:W-:Y:S01]  /*50d0*/  USEL UR5, UR5, URZ, !UP0 ;  /* 0x0000003f05057287 */ /* 0x000fe2000c000000 */
[----:B------:R-:W-:Y:S02]  /*50e0*/  ULDC.64 UR14, c[0x0][0x820] ;  /* 0x00020800000e7ab9 */ /* 0x000fe40000000a00 */
[----:B------:R1:W-:Y:S01]  /*50f0*/  STS.128 [R0+0x2800], R44 ;  /* 0x0028002c00007388 */ /* 0x0003e20000000c00 */
[----:B------:R-:W-:Y:S02]  /*5100*/  USEL UR36, UR36, URZ, !UP0 ;  /* 0x0000003f24247287 */ /* 0x000fe4000c000000 */
[----:B------:R-:W-:Y:S01]  /*5110*/  UIMAD UR10, UR5, UR14, URZ ;  /* 0x0000000e050a72a4 */ /* 0x000fe2000f8e023f */
[----:B------:R1:W-:Y:S01]  /*5120*/  STS.128 [R0+0x3000], R48 ;  /* 0x0030003000007388 */ /* 0x0003e20000000c00 */
[----:B------:R-:W-:-:S02]  /*5130*/  UIADD3 UR7, UR7, UR11, URZ ;  /* 0x0000000b07077290 */ /* 0x000fc4000fffe03f */
[----:B------:R-:W-:Y:S01]  /*5140*/  UIMAD UR5, UR5, UR16, URZ ;  /* 0x00000010050572a4 */ /* 0x000fe2000f8e023f */
[----:B------:R1:W-:Y:S01]  /*5150*/  STS.128 [R0+0x3800], R52 ;  /* 0x0038003400007388 */ /* 0x0003e20000000c00 */
[----:B------:R-:W-:Y:S02]  /*5160*/  UIADD3 UR9, UR9, UR12, URZ ;  /* 0x0000000c09097290 */ /* 0x000fe4000fffe03f */
[----:B------:R-:W-:Y:S01]  /*5170*/  UIMAD UR10, UR36, UR15, UR10 ;  /* 0x0000000f240a72a4 */ /* 0x000fe2000f8e020a */
[----:B------:R1:W-:Y:S01]  /*5180*/  STS.128 [R0+0x4000], R56 ;  /* 0x0040003800007388 */ /* 0x0003e20000000c00 */
[----:B------:R-:W-:Y:S02]  /*5190*/  UIMAD.WIDE.U32 UR6, UR36, UR14, UR6 ;  /* 0x0000000e240672a5 */ /* 0x000fe4000f8e0006 */
[----:B------:R-:W-:Y:S01]  /*51a0*/  UIMAD UR5, UR36, UR17, UR5 ;  /* 0x00000011240572a4 */ /* 0x000fe2000f8e0205 */
[----:B------:R1:W-:Y:S01]  /*51b0*/  STS.128 [R0+0x4800], R60 ;  /* 0x0048003c00007388 */ /* 0x0003e20000000c00 */
[----:B------:R-:W-:Y:S01]  /*51c0*/  UIMAD.WIDE.U32 UR8, UR36, UR16, UR8 ;  /* 0x00000010240872a5 */ /* 0x000fe2000f8e0008 */
[----:B------:R-:W-:-:S02]  /*51d0*/  ULDC.64 UR12, c[0x0][0x800] ;  /* 0x00020000000c7ab9 */ /* 0x000fc40000000a00 */
[----:B------:R1:W-:Y:S01]  /*51e0*/  STS.128 [R0+0x5000], R64 ;  /* 0x0050004000007388 */ /* 0x0003e20000000c00 */
[----:B------:R-:W-:Y:S01]  /*51f0*/  ULDC.64 UR14, c[0x0][0x828] ;  /* 0x00020a00000e7ab9 */ /* 0x000fe20000000a00 */
[----:B------:R-:W-:Y:S02]  /*5200*/  UIADD3 UR7, UR7, UR10, URZ ;  /* 0x0000000a07077290 */ /* 0x000fe4000fffe03f */
[----:B------:R1:W-:Y:S01]  /*5210*/  STS.128 [R0+0x5800], R68 ;  /* 0x0058004400007388 */ /* 0x0003e20000000c00 */
[----:B------:R-:W-:Y:S02]  /*5220*/  ULEA UR12, UP0, UR6, UR12, 0x2 ;  /* 0x0000000c060c7291 */ /* 0x000fe4000f80103f */
[----:B------:R-:W-:Y:S01]  /*5230*/  UIADD3 UR5, UR9, UR5, URZ ;  /* 0x0000000509057290 */ /* 0x000fe2000fffe03f */
[----:B------:R-:W-:Y:S01]  /*5240*/  @!PT LDS RZ, [RZ] ;  /* 0x00000000fffff984 */ /* 0x000fe20000000800 */
[----:B------:R-:W-:Y:S01]  /*5250*/  @!PT LDS RZ, [RZ] ;  /* 0x00000000fffff984 */ /* 0x000fe20000000800 */
[----:B------:R-:W-:Y:S01]  /*5260*/  @!PT LDS RZ, [RZ] ;  /* 0x00000000fffff984 */ /* 0x000fe20000000800 */
[----:B------:R-:W-:Y:S01]  /*5270*/  @!PT LDS RZ, [RZ] ;  /* 0x00000000fffff984 */ /* 0x000fe20000000800 */
[----:B------:R2:W-:Y:S06]  /*5280*/  MEMBAR.ALL.CTA ;  /* 0x0000000000007992 */ /* 0x0005ec0000008000 */
[----:B--2---:R-:W2:Y:S01]  /*5290*/  FENCE.VIEW.ASYNC.S ;  /* 0x00000000000073c6 */ /* 0x004ea20000000000 */
[----:B------:R-:W-:-:S02]  /*52a0*/  ULEA UR14, UP1, UR8, UR14, 0x2 ;  /* 0x0000000e080e7291 */ /* 0x000fc4000f82103f */
[----:B------:R-:W-:Y:S02]  /*52b0*/  ULEA.HI.X UR13, UR6, UR13, UR7, 0x2, UP0 ;  /* 0x0000000d060d7291 */ /* 0x000fe400080f1407 */
[----:B------:R-:W-:Y:S01]  /*52c0*/  ULEA.HI.X UR7, UR8, UR15, UR5, 0x2, UP1 ;  /* 0x0000000f08077291 */ /* 0x000fe200088f1405 */
[----:B--2---:R-:W-:Y:S06]  /*52d0*/  BAR.SYNC.DEFER_BLOCKING 0x1, 0x100 ;  /* 0x0044000000007b1d */ /* 0x004fec0000010000 */
[----:B------:R-:W-:Y:S05]  /*52e0*/  @P0 BRA `(.L_x_781) ;  /* 0x0000000000300947 */ /* 0x000fea0003800000 */
[----:B------:R-:W-:Y:S01]  /*52f0*/  PLOP3.LUT P0, PT, PT, PT, PT, 0x80, 0x0 ;  /* 0x000000000000781c */ /* 0x000fe20003f0f070 */
[----:B------:R-:W-:Y:S01]  /*5300*/  UMOV UR5, 0xc00 ;  /* 0x00000c0000057882 */ /* 0x000fe20000000000 */
[----:B------:R-:W-:Y:S01]  /*5310*/  UMOV UR8, 0x0 ;  /* 0x0000000000087882 */ /* 0x000fe20000000000 */
[----:B------:R-:W-:Y:S01]  /*5320*/  UMOV UR9, 0x14f00000 ;  /* 0x14f0000000097882 */ /* 0x000fe20000000000 */
[----:B------:R-:W-:-:S09]  /*5330*/  UMOV UR6, UR14 ;  /* 0x0000000e00067c82 */ /* 0x000fd20008000000 */
.L_x_782:
[----:B------:R-:W-:Y:S01]  /*5340*/  @P0 ELECT P1, URZ, PT ;  /* 0x00000000003f082f */ /* 0x000fe20003820000 */
[----:B------:R2:W-:-:S12]  /*5350*/  UBLKRED.G.S.ADD.F32.RN [UR6], [UR4], UR5, desc[UR8] ;  /* 0x00000806040073bb */ /* 0x0005d800080a1405 */
[----:B------:R-:W-:Y:S02]  /*5360*/  @P1 PLOP3.LUT P0, PT, P1, PT, PT, 0x8, 0x0 ;  /* 0x000000000000181c */ /* 0x000fe40000f0e170 */
[----:B------:R-:W-:-:S11]  /*5370*/  PLOP3.LUT P1, PT, PT, PT, PT, 0x8, 0x0 ;  /* 0x000000000000781c */ /* 0x000fd60003f2e170 */
[----:B--2---:R-:W-:Y:S05]  /*5380*/  @P0 BRA.U.ANY `(.L_x_782) ;  /* 0xfffffffd00ec0947 */ /* 0x004fea000393ffff */
[----:B------:R0:W-:Y:S01]  /*5390*/  UTMACMDFLUSH ;  /* 0x00000000000079b7 */ /* 0x0001e20000000000 */
[----:B------:R-:W-:-:S04]  /*53a0*/  DEPBAR.LE SB0, 0x0 ;  /* 0x000080000000791a */ /* 0x000fc80000000000 */
.L_x_781:
[----:B------:R-:W-:Y:S05]  /*53b0*/  BSYNC B0 ;  /* 0x0000000000007941 */ /* 0x000fea0003800000 */
.L_x_780:
[----:B------:R-:W-:Y:S01]  /*53c0*/  BAR.SYNC.DEFER_BLOCKING 0x1, 0x100 ;  /* 0x0044000000007b1d */ /* 0x000fe20000010000 */
[----:B------:R-:W-:-:S05]  /*53d0*/  ISETP.NE.AND P0, PT, R8, 0x80, PT ;  /* 0x000000800800780c */ /* 0x000fca0003f05270 */
        /* <DEDUP_REMOVED lines=20> */
[----:B------:R-:W-:Y:S01]  /*5520*/  PLOP3.LUT P0, PT, PT, PT, PT, 0x80, 0x0 ;  /* 0x000000000000781c */ /* 0x000fe20003f0f070 */
[----:B------:R-:W-:Y:S01]  /*5530*/  UMOV UR5, 0xc00 ;  /* 0x00000c0000057882 */ /* 0x000fe20000000000 */
[----:B------:R-:W-:Y:S01]  /*5540*/  UMOV UR8, 0x0 ;  /* 0x0000000000087882 */ /* 0x000fe20000000000 */
[----:B------:R-:W-:Y:S01]  /*5550*/  UMOV UR9, 0x14f00000 ;  /* 0x14f0000000097882 */ /* 0x000fe20000000000 */
[----:B------:R-:W-:Y:S01]  /*5560*/  UMOV UR6, UR12 ;  /* 0x0000000c00067c82 */ /* 0x000fe20008000000 */
[----:B------:R-:W-:-:S08]  /*5570*/  UMOV UR7, UR13 ;  /* 0x0000000d00077c82 */ /* 0x000fd00008000000 */
.L_x_783:
        /* <DEDUP_REMOVED lines=8> */
.L_x_750:
        /* <DEDUP_REMOVED lines=20> */
.L_x_785:
        /* <DEDUP_REMOVED lines=13> */
.L_x_787:
[----:B------:R-:W-:-:S05]  /*5810*/  ULDC UR5, c[0x0][0x8c4] ;  /* 0x0002310000057ab9 */ /* 0x000fca0000000800 */
.L_x_786:
        /* <DEDUP_REMOVED lines=40> */
.L_x_788:
        /* <DEDUP_REMOVED lines=49> */
.L_x_802:
        /* <DEDUP_REMOVED lines=21> */
.L_x_791:
[----:B------:R-:W-:Y:S05]  /*5f00*/  BSYNC B0 ;  /* 0x0000000000007941 */ /* 0x000fea0003800000 */
.L_x_790:
        /* <DEDUP_REMOVED lines=13> */
.L_x_793:
[----:B------:R-:W-:Y:S05]  /*5fe0*/  BSYNC B0 ;  /* 0x0000000000007941 */ /* 0x000fea0003800000 */
.L_x_792:
[----:B------:R-:W-:Y:S06]  /*5ff0*/  BAR.ARV 0xa, 0xa0 ;  /* 0x0282800000007b1d */ /* 0x000fec0000002000 */
[----:B------:R-:W-:Y:S04]  /*6000*/  BSSY B0, `(.L_x_794) ;  /* 0x0000003000007945 */ /* 0x000fe80003800000 */
[----:B------:R-:W-:Y:S05]  /*6010*/  @!P0 BRA `(.L_x_795) ;  /* 0x0000000000048947 */ /* 0x000fea0003800000 */
[----:B------:R-:W-:-:S04]  /*6020*/  DEPBAR.LE SB0, 0x0 ;  /* 0x000080000000791a */ /* 0x000fc80000000000 */
.L_x_795:
[----:B------:R-:W-:Y:S05]  /*6030*/  BSYNC B0 ;  /* 0x0000000000007941 */ /* 0x000fea0003800000 */
.L_x_794:
        /* <DEDUP_REMOVED lines=13> */
.L_x_797:
[----:B------:R-:W-:Y:S05]  /*6110*/  BSYNC B0 ;  /* 0x0000000000007941 */ /* 0x000fea0003800000 */
.L_x_796:
        /* <DEDUP_REMOVED lines=13> */
.L_x_799:
[----:B------:R-:W-:Y:S05]  /*61f0*/  BSYNC B0 ;  /* 0x0000000000007941 */ /* 0x000fea0003800000 */
.L_x_798:
[----:B------:R-:W-:Y:S01]  /*6200*/  VIADD R0, R0, 0xfffffffe ;  /* 0xfffffffe00007836 */ /* 0x000fe20000000000 */
[----:B------:R-:W-:Y:S06]  /*6210*/  BAR.ARV 0xa, 0xa0 ;  /* 0x0282800000007b1d */ /* 0x000fec0000002000 */
[----:B------:R-:W-:Y:S01]  /*6220*/  BSSY B0, `(.L_x_800) ;  /* 0x0000004000007945 */ /* 0x000fe20003800000 */
[----:B------:R-:W-:-:S03]  /*6230*/  ISETP.NE.AND P1, PT, R0, RZ, PT ;  /* 0x000000ff0000720c */ /* 0x000fc60003f25270 */
[----:B------:R-:W-:Y:S10]  /*6240*/  @!P0 BRA `(.L_x_801) ;  /* 0x0000000000048947 */ /* 0x000ff40003800000 */
[----:B------:R-:W-:-:S04]  /*6250*/  DEPBAR.LE SB0, 0x0 ;  /* 0x000080000000791a */ /* 0x000fc80000000000 */
.L_x_801:
[----:B------:R-:W-:Y:S05]  /*6260*/  BSYNC B0 ;  /* 0x0000000000007941 */ /* 0x000fea0003800000 */
.L_x_800:
[----:B------:R-:W-:Y:S06]  /*6270*/  BAR.ARV 0xb, 0xa0 ;  /* 0x02c2800000007b1d */ /* 0x000fec0000002000 */
[----:B------:R-:W-:Y:S02]  /*6280*/  UIADD3 UR5, UR5, 0x2, URZ ;  /* 0x0000000205057890 */ /* 0x000fe4000fffe03f */
[----:B------:R-:W-:Y:S01]  /*6290*/  UIADD3 UR4, UR4, 0x1, URZ ;  /* 0x0000000104047890 */ /* 0x000fe2000fffe03f */
[----:B------:R-:W-:Y:S11]  /*62a0*/  @P1 BRA `(.L_x_802) ;  /* 0xfffffff800c01947 */ /* 0x000ff6000383ffff */
[----:B------:R-:W-:-:S12]  /*62b0*/  UIADD3 UR6, UR16, 0x3000, URZ ;  /* 0x0000300010067890 */ /* 0x000fd8000fffe03f */
.L_x_789:
        /* <DEDUP_REMOVED lines=19> */
.L_x_804:
[----:B------:R-:W-:Y:S05]  /*63f0*/  BSYNC B0 ;  /* 0x0000000000007941 */ /* 0x000fea0003800000 */
.L_x_803:
        /* <DEDUP_REMOVED lines=19> */
.L_x_806:
[----:B------:R-:W-:Y:S05]  /*6530*/  BSYNC B0 ;  /* 0x0000000000007941 */ /* 0x000fea0003800000 */
.L_x_805:
[----:B------:R-:W-:Y:S06]  /*6540*/  BAR.ARV 0xa, 0xa0 ;  /* 0x0282800000007b1d */ /* 0x000fec0000002000 */
[----:B------:R-:W-:Y:S04]  /*6550*/  BSSY B0, `(.L_x_807) ;  /* 0x0000003000007945 */ /* 0x000fe80003800000 */
[----:B------:R-:W-:Y:S05]  /*6560*/  @!P0 BRA `(.L_x_808) ;  /* 0x0000000000048947 */ /* 0x000fea0003800000 */
[----:B------:R-:W-:-:S04]  /*6570*/  DEPBAR.LE SB0, 0x0 ;  /* 0x000080000000791a */ /* 0x000fc80000000000 */
.L_x_808:
[----:B------:R-:W-:Y:S05]  /*6580*/  BSYNC B0 ;  /* 0x0000000000007941 */ /* 0x000fea0003800000 */
.L_x_807:
[----:B------:R-:W-:Y:S06]  /*6590*/  BAR.ARV 0xb, 0xa0 ;  /* 0x02c2800000007b1d */ /* 0x000fec0000002000 */
[----:B------:R-:W-:Y:S05]  /*65a0*/  BRA `(.L_x_755) ;  /* 0x0000002800547947 */ /* 0x000fea0003800000 */
.L_x_784:
        /* <DEDUP_REMOVED lines=13> */
.L_x_809:
        /* <DEDUP_REMOVED lines=14> */
.L_x_811:
[----:B------:R-:W-:-:S05]  /*6760*/  ULDC UR4, c[0x0][0x8c4] ;  /* 0x0002310000047ab9 */ /* 0x000fca0000000800 */
.L_x_810:
        /* <DEDUP_REMOVED lines=56> */
.L_x_813:
        /* <DEDUP_REMOVED lines=63> */
.L_x_843:
        /* <DEDUP_REMOVED lines=13> */
.L_x_816:
        /* <DEDUP_REMOVED lines=125> */
.L_x_827:
[----:B------:R-:W-:-:S04]  /*7780*/  SHF.L.U32 R21, R9, 0x1f, RZ ;  /* 0x0000001f09157819 */ /* 0x000fc800000006ff */
[----:B-1----:R-:W1:Y:S02]  /*7790*/  SYNCS.PHASECHK.TRANS64.TRYWAIT P1, [R0+URZ+0x26840], R21 ;  /* 0x02684015000075a7 */ /* 0x002e64000802017f */
[----:B-12---:R-:W-:Y:S05]  /*77a0*/  @!P1 BRA `(.L_x_819) ;  /* 0x0000001800549947 */ /* 0x006fea0003800000 */
.L_x_844:
[----:B------:R-:W-:Y:S05]  /*77b0*/  @P0 BRA `(.L_x_820) ;  /* 0x0000000000140947 */ /* 0x000fea0003800000 */
[----:B------:R-:W-:Y:S01]  /*77c0*/  ISETP.NE.AND P1, PT, R16, RZ, PT ;  /* 0x000000ff1000720c */ /* 0x000fe20003f25270 */
[----:B------:R-:W-:-:S04]  /*77d0*/  IMAD.MOV.U32 R3, RZ, RZ, 0x3100 ;  /* 0x00003100ff037424 */ /* 0x000fc800078e00ff */
[----:B------:R2:W-:Y:S08]  /*77e0*/  SYNCS.ARRIVE.TRANS64 RZ, [R0+URZ+0x26830], R3 ;  /* 0x0268300300ff79a7 */ /* 0x0005f0000800003f */
[----:B------:R-:W-:Y:S05]  /*77f0*/  @!P1 BRA `(.L_x_820) ;  /* 0x0000000000049947 */ /* 0x000fea0003800000 */
[----:B------:R-:W-:Y:S01]  /*7800*/  BPT.TRAP 0x1 ;  /* 0x000000040000795c */ /* 0x000fe20000300000 */
.L_x_820:
        /* <DEDUP_REMOVED lines=43> */
.L_x_845:
[----:B------:R-:W-:Y:S05]  /*7ac0*/  @P0 BRA `(.L_x_822) ;  /* 0x0000000000140947 */ /* 0x000fea0003800000 */
[----:B------:R-:W-:Y:S01]  /*7ad0*/  ISETP.NE.AND P1, PT, R16, RZ, PT ;  /* 0x000000ff1000720c */ /* 0x000fe20003f25270 */
[----:B------:R-:W-:-:S04]  /*7ae0*/  IMAD.MOV.U32 R3, RZ, RZ, 0x3100 ;  /* 0x00003100ff037424 */ /* 0x000fc800078e00ff */
[----:B------:R3:W-:Y:S08]  /*7af0*/  SYNCS.ARRIVE.TRANS64 RZ, [R0+URZ+0x26818], R3 ;  /* 0x0268180300ff79a7 */ /* 0x0007f0000800003f */
[----:B------:R-:W-:Y:S05]  /*7b00*/  @!P1 BRA `(.L_x_822) ;  /* 0x0000000000049947 */ /* 0x000fea0003800000 */
[----:B------:R-:W-:Y:S01]  /*7b10*/  BPT.TRAP 0x1 ;  /* 0x000000040000795c */ /* 0x000fe20000300000 */
.L_x_822:
        /* <DEDUP_REMOVED lines=36> */
.L_x_846:
        /* <DEDUP_REMOVED lines=9> */
.L_x_824:
        /* <DEDUP_REMOVED lines=38> */
.L_x_848:
[----:B------:R-:W-:Y:S05]  /*8050*/  @P0 BRA `(.L_x_826) ;  /* 0x0000000000140947 */ /* 0x000fea0003800000 */
[----:B------:R-:W-:Y:S01]  /*8060*/  ISETP.NE.AND P1, PT, R16, RZ, PT ;  /* 0x000000ff1000720c */ /* 0x000fe20003f25270 */
[----:B-1----:R-:W-:-:S04]  /*8070*/  IMAD.MOV.U32 R5, RZ, RZ, 0x3100 ;  /* 0x00003100ff057424 */ /* 0x002fc800078e00ff */
[----:B------:R2:W-:Y:S08]  /*8080*/  SYNCS.ARRIVE.TRANS64 RZ, [R0+URZ+0x26810], R5 ;  /* 0x0268100500ff79a7 */ /* 0x0005f0000800003f */
[----:B------:R-:W-:Y:S05]  /*8090*/  @!P1 BRA `(.L_x_826) ;  /* 0x0000000000049947 */ /* 0x000fea0003800000 */
[----:B------:R-:W-:Y:S01]  /*80a0*/  BPT.TRAP 0x1 ;  /* 0x000000040000795c */ /* 0x000fe20000300000 */
.L_x_826:
        /* <DEDUP_REMOVED lines=37> */
.L_x_818:
[----:B------:R-:W-:-:S13]  /*8300*/  ISETP.NE.AND P1, PT, R13, RZ, PT ;  /* 0x000000ff0d00720c */ /* 0x000fda0003f25270 */
[----:B------:R-:W-:Y:S05]  /*8310*/  @!P1 BRA `(.L_x_817) ;  /* 0x0000000400689947 */ /* 0x000fea0003800000 */
[----:B------:R-:W-:-:S04]  /*8320*/  SHF.L.U32 R7, R9, 0x1f, RZ ;  /* 0x0000001f09077819 */ /* 0x000fc800000006ff */
[----:B------:R-:W1:Y:S02]  /*8330*/  SYNCS.PHASECHK.TRANS64.TRYWAIT P1, [R0+URZ+0x26840], R7 ;  /* 0x02684007000075a7 */ /* 0x000e64000802017f */
[----:B-1----:R-:W-:Y:S05]  /*8340*/  @!P1 BRA `(.L_x_828) ;  /* 0x0000000c00c09947 */ /* 0x002fea0003800000 */
.L_x_849:
[----:B------:R-:W-:Y:S05]  /*8350*/  @P0 BRA `(.L_x_829) ;  /* 0x0000000000140947 */ /* 0x000fea0003800000 */
[----:B------:R-:W-:Y:S01]  /*8360*/  ISETP.NE.AND P1, PT, R16, RZ, PT ;  /* 0x000000ff1000720c */ /* 0x000fe20003f25270 */
[----:B------:R-:W-:-:S04]  /*8370*/  IMAD.MOV.U32 R5, RZ, RZ, 0x3100 ;  /* 0x00003100ff057424 */ /* 0x000fc800078e00ff */
[----:B------:R2:W-:Y:S08]  /*8380*/  SYNCS.ARRIVE.TRANS64 RZ, [R0+URZ+0x26830], R5 ;  /* 0x0268300500ff79a7 */ /* 0x0005f0000800003f */
[----:B------:R-:W-:Y:S05]  /*8390*/  @!P1 BRA `(.L_x_829) ;  /* 0x0000000000049947 */ /* 0x000fea0003800000 */
[----:B------:R-:W-:Y:S01]  /*83a0*/  BPT.TRAP 0x1 ;  /* 0x000000040000795c */ /* 0x000fe20000300000 */
.L_x_829:
        /* <DEDUP_REMOVED lines=41> */
.L_x_850:
[----:B------:R-:W-:Y:S05]  /*8640*/  @P0 BRA `(.L_x_831) ;  /* 0x0000000000140947 */ /* 0x000fea0003800000 */
[----:B------:R-:W-:Y:S01]  /*8650*/  ISETP.NE.AND P0, PT, R16, RZ, PT ;  /* 0x000000ff1000720c */ /* 0x000fe20003f05270 */
[----:B------:R-:W-:-:S04]  /*8660*/  IMAD.MOV.U32 R5, RZ, RZ, 0x3100 ;  /* 0x00003100ff057424 */ /* 0x000fc800078e00ff */
[----:B------:R3:W-:Y:S08]  /*8670*/  SYNCS.ARRIVE.TRANS64 RZ, [R0+URZ+0x26818], R5 ;  /* 0x0268180500ff79a7 */ /* 0x0007f0000800003f */
[----:B------:R-:W-:Y:S05]  /*8680*/  @!P0 BRA `(.L_x_831) ;  /* 0x0000000000048947 */ /* 0x000fea0003800000 */
[----:B------:R-:W-:Y:S01]  /*8690*/  BPT.TRAP 0x1 ;  /* 0x000000040000795c */ /* 0x000fe20000300000 */
.L_x_831:
        /* <DEDUP_REMOVED lines=34> */
.L_x_817:
[----:B------:R-:W3:Y:S01]  /*88c0*/  S2R R2, SR_TID.X ;  /* 0x0000000000027919 */ /* 0x000ee20000002100 */
[----:B------:R-:W-:Y:S01]  /*88d0*/  IMAD R3, R12, 0x8, R0 ;  /* 0x000000080c037824 */ /* 0x000fe200078e0200 */
[----:B---3--:R-:W-:Y:S02]  /*88e0*/  LOP3.LUT R4, R2, 0x7f, RZ, 0xc0, !PT ;  /* 0x0000007f02047812 */ /* 0x008fe400078ec0ff */
[----:B------:R-:W-:Y:S02]  /*88f0*/  SHF.L.U32 R2, R9, 0x1f, RZ ;  /* 0x0000001f09027819 */ /* 0x000fe400000006ff */
[----:B------:R-:W-:Y:S02]  /*8900*/  ISETP.NE.AND P1, PT, R4, RZ, PT ;  /* 0x000000ff0400720c */ /* 0x000fe40003f25270 */
[----:B------:R-:W3:Y:S02]  /*8910*/  SYNCS.PHASECHK.TRANS64.TRYWAIT P0, [R3+URZ+0x26840], R2 ;  /* 0x02684002030075a7 */ /* 0x000ee4000800017f */
[----:B---3--:R-:W-:Y:S09]  /*8920*/  @!P0 BRA `(.L_x_832) ;  /* 0x0000000800708947 */ /* 0x008ff20003800000 */
.L_x_851:
[----:B------:R-:W-:Y:S05]  /*8930*/  @P1 BRA `(.L_x_833) ;  /* 0x0000000000181947 */ /* 0x000fea0003800000 */
[----:B------:R-:W4:Y:S01]  /*8940*/  S2R R4, SR_TID.X ;  /* 0x0000000000047919 */ /* 0x000f220000002100 */
[----:B---3--:R-:W-:-:S04]  /*8950*/  IMAD.MOV.U32 R2, RZ, RZ, 0x3100 ;  /* 0x00003100ff027424 */ /* 0x008fc800078e00ff */
[----:B------:R3:W-:Y:S01]  /*8960*/  SYNCS.ARRIVE.TRANS64 RZ, [R3+URZ+0x26830], R2 ;  /* 0x0268300203ff79a7 */ /* 0x0007e2000800003f */
[----:B----4-:R-:W-:-:S13]  /*8970*/  LOP3.LUT P0, RZ, R4, 0x1f, RZ, 0xc0, !PT ;  /* 0x0000001f04ff7812 */ /* 0x010fda000780c0ff */
[----:B---3--:R-:W-:Y:S05]  /*8980*/  @!P0 BRA `(.L_x_833) ;  /* 0x0000000000048947 */ /* 0x008fea0003800000 */
[----:B------:R-:W-:Y:S01]  /*8990*/  BPT.TRAP 0x1 ;  /* 0x000000040000795c */ /* 0x000fe20000300000 */
.L_x_833:
        /* <DEDUP_REMOVED lines=48> */
.L_x_814:
[----:B------:R-:W-:Y:S05]  /*8ca0*/  BSYNC B0 ;  /* 0x0000000000007941 */ /* 0x000fea0003800000 */
.L_x_812:
[----:B------:R-:W-:-:S03]  /*8cb0*/  UMOV UR8, 0xffffffff ;  /* 0xffffffff00087882 */ /* 0x000fc60000000000 */
[----:B------:R-:W-:Y:S05]  /*8cc0*/  BRA.DIV UR8, `(.L_x_834) ;  /* 0x00000006089c7947 */ /* 0x000fea000b800000 */
[----:B------:R-:W-:-:S13]  /*8cd0*/  ELECT P0, URZ, PT ;  /* 0x00000000003f782f */ /* 0x000fda0003800000 */
.L_x_854:
[----:B------:R-:W-:Y:S05]  /*8ce0*/  @!P0 BRA `(.L_x_755) ;  /* 0x0000000000848947 */ /* 0x000fea0003800000 */
[----:B------:R-:W-:-:S06]  /*8cf0*/  ULOP3.LUT UR8, UR38, 0x2, URZ, 0xfc, !UPT ;  /* 0x0000000226087892 */ /* 0x000fcc000f8efc3f */
[----:B------:R-:W-:-:S05]  /*8d00*/  IMAD.U32 R2, RZ, RZ, UR8 ;  /* 0x00000008ff027e24 */ /* 0x000fca000f8e00ff */
[----:B------:R-:W-:-:S13]  /*8d10*/  ISETP.NE.AND P0, PT, R2, 0x3, PT ;  /* 0x000000030200780c */ /* 0x000fda0003f05270 */
[----:B------:R-:W-:Y:S05]  /*8d20*/  @!P0 BRA `(.L_x_835) ;  /* 0x0000000000048947 */ /* 0x000fea0003800000 */
[----:B--2---:R-:W-:Y:S01]  /*8d30*/  BPT.TRAP 0x1 ;  /* 0x000000040000795c */ /* 0x004fe20000300000 */
.L_x_835:
        /* <DEDUP_REMOVED lines=15> */
.L_x_855:
[----:B------:R-:W3:Y:S02]  /*8e30*/  SYNCS.PHASECHK.TRANS64.TRYWAIT P1, [R3+URZ], R2 ;  /* 0x00000002030075a7 */ /* 0x000ee4000802017f */
[----:B---3--:R-:W-:Y:S05]  /*8e40*/  @!P1 BRA `(.L_x_837) ;  /* 0x0000000400749947 */ /* 0x008fea0003800000 */
.L_x_856:
[----:B------:R-:W-:Y:S05]  /*8e50*/  @!P0 BRA `(.L_x_838) ;  /* 0x0000000000048947 */ /* 0x000fea0003800000 */
[----:B--2---:R-:W-:Y:S01]  /*8e60*/  BPT.TRAP 0x1 ;  /* 0x000000040000795c */ /* 0x004fe20000300000 */
.L_x_838:
[----:B---3--:R-:W-:-:S04]  /*8e70*/  VIADD R3, R7, 0x26840 ;  /* 0x0002684007037836 */ /* 0x008fc80000000000 */
[----:B------:R-:W-:-:S04]  /*8e80*/  IMAD R0, R0, 0x8, R3 ;  /* 0x0000000800007824 */ /* 0x000fc800078e0203 */
[----:B------:R-:W3:Y:S02]  /*8e90*/  SYNCS.PHASECHK.TRANS64.TRYWAIT P0, [R0+URZ], R5 ;  /* 0x00000005000075a7 */ /* 0x000ee4000800017f */
[----:B---3--:R-:W-:Y:S05]  /*8ea0*/  @!P0 BRA `(.L_x_839) ;  /* 0x0000000400708947 */ /* 0x008fea0003800000 */
.L_x_857:
[----:B------:R-:W-:-:S07]  /*8eb0*/  IMAD R3, R4, 0x8, R3 ;  /* 0x0000000804037824 */ /* 0x000fce00078e0203 */
.L_x_840:
[----:B----4-:R4:W1:Y:S02]  /*8ec0*/  SYNCS.PHASECHK.TRANS64.TRYWAIT P0, [R3+URZ], R2 ;  /* 0x00000002030075a7 */ /* 0x010864000800017f */
[----:B-1----:R-:W-:Y:S05]  /*8ed0*/  @!P0 NANOSLEEP.SYNCS 0x989680 ;  /* 0x009896800000895d */ /* 0x002fea0003900000 */
[----:B------:R-:W1:Y:S02]  /*8ee0*/  @!P0 SYNCS.PHASECHK.TRANS64 P0, [R3+URZ], R2 ;  /* 0x00000002030085a7 */ /* 0x000e64000800007f */
[----:B-1----:R-:W-:Y:S05]  /*8ef0*/  @!P0 BRA `(.L_x_840) ;  /* 0xfffffffc00f08947 */ /* 0x002fea000383ffff */
.L_x_755:
[----:B--2---:R-:W-:Y:S05]  /*8f00*/  BSYNC B6 ;  /* 0x0000000000067941 */ /* 0x004fea0003800000 */
.L_x_749:
[----:B------:R-:W-:Y:S05]  /*8f10*/  EXIT ;  /* 0x000000000000794d */ /* 0x000fea0003800000 */
.L_x_765:
[----:B------:R-:W-:Y:S02]  /*8f20*/  IMAD.MOV.U32 R13, RZ, RZ, R16 ;  /* 0x000000ffff0d7224 */ /* 0x000fe400078e0010 */
[----:B------:R-:W-:Y:S02]  /*8f30*/  IMAD.MOV.U32 R12, RZ, RZ, RZ ;  /* 0x000000ffff0c7224 */ /* 0x000fe400078e00ff */
[----:B------:R-:W-:Y:S02]  /*8f40*/  IMAD.MOV.U32 R11, RZ, RZ, 0x1f ;  /* 0x0000001fff0b7424 */ /* 0x000fe400078e00ff */
[----:B------:R-:W-:-:S07]  /*8f50*/  IMAD.MOV.U32 R15, RZ, RZ, -0x1 ;  /* 0xffffffffff0f7424 */ /* 0x000fce00078e00ff */
[----:B-----5:R-:W-:Y:S05]  /*8f60*/  WARPSYNC.COLLECTIVE R15, `(.L_x_841) ;  /* 0x000000000f087348 */ /* 0x020fea0003c00000 */
[----:B------:R1:W2:Y:S02]  /*8f70*/  SHFL.IDX P6, R14, R13, R12, R11 ;  /* 0x0000000c0d0e7389 */ /* 0x0002a400000c000b */
[----:B-12--5:R-:W-:Y:S01]  /*8f80*/  ENDCOLLECTIVE ;  /* 0x000000000000791b */ /* 0x026fe20003800000 */
.L_x_841:
[----:B------:R-:W-:Y:S05]  /*8f90*/  BRA `(.L_x_842) ;  /* 0xffffff8000f07947 */ /* 0x000fea000383ffff */
.L_x_767:
[----:B--2---:R2:W3:Y:S02]  /*8fa0*/  SYNCS.PHASECHK.TRANS64.TRYWAIT P1, [R18+URZ+0x26800], R5 ;  /* 0x02680005120075a7 */ /* 0x0044e4000802017f */
[----:B---3--:R-:W-:Y:S05]  /*8fb0*/  @!P1 NANOSLEEP.SYNCS 0x989680 ;  /* 0x009896800000995d */ /* 0x008fea0003900000 */
[----:B------:R-:W3:Y:S02]  /*8fc0*/  @!P1 SYNCS.PHASECHK.TRANS64 P1, [R18+URZ+0x26800], R5 ;  /* 0x02680005120095a7 */ /* 0x000ee4000802007f */
[----:B---3--:R-:W-:Y:S05]  /*8fd0*/  @!P1 BRA `(.L_x_767) ;  /* 0xfffffffc00f09947 */ /* 0x008fea000383ffff */
[----:B------:R-:W-:Y:S05]  /*8fe0*/  BRA `(.L_x_766) ;  /* 0xffffff8400147947 */ /* 0x000fea000383ffff */
.L_x_772:
[----:B--2---:R-:W-:-:S04]  /*8ff0*/  IMAD.U32 R5, RZ, RZ, UR10 ;  /* 0x0000000aff057e24 */ /* 0x004fc8000f8e00ff */
[----:B------:R2:W3:Y:S03]  /*9000*/  SYNCS.PHASECHK.TRANS64.TRYWAIT P1, [R5+URZ+0x26810], R16 ;  /* 0x02681010050075a7 */ /* 0x0004e6000802017f */
[----:B---3--:R-:W-:Y:S05]  /*9010*/  @!P1 NANOSLEEP.SYNCS 0x989680 ;  /* 0x009896800000995d */ /* 0x008fea0003900000 */
[----:B------:R-:W3:Y:S02]  /*9020*/  @!P1 SYNCS.PHASECHK.TRANS64 P1, [R5+URZ+0x26810], R16 ;  /* 0x02681010050095a7 */ /* 0x000ee4000802007f */
[----:B---3--:R-:W-:Y:S05]  /*9030*/  @!P1 BRA `(.L_x_772) ;  /* 0xfffffffc00ec9947 */ /* 0x008fea000383ffff */
[----:B------:R-:W-:Y:S05]  /*9040*/  BRA `(.L_x_771) ;  /* 0xffffff8c00787947 */ /* 0x000fea000383ffff */
.L_x_776:
[----:B------:R-:W-:-:S04]  /*9050*/  IMAD.U32 R121, RZ, RZ, UR10 ;  /* 0x0000000aff797e24 */ /* 0x000fc8000f8e00ff */
[----:B------:R1:W1:Y:S03]  /*9060*/  SYNCS.PHASECHK.TRANS64.TRYWAIT P1, [R121+URZ+0x26830], R16 ;  /* 0x02683010790075a7 */ /* 0x000266000802017f */
[----:B-1----:R-:W-:Y:S05]  /*9070*/  @!P1 NANOSLEEP.SYNCS 0x989680 ;  /* 0x009896800000995d */ /* 0x002fea0003900000 */
[----:B------:R-:W1:Y:S02]  /*9080*/  @!P1 SYNCS.PHASECHK.TRANS64 P1, [R121+URZ+0x26830], R16 ;  /* 0x02683010790095a7 */ /* 0x000e64000802007f */
[----:B-1----:R-:W-:Y:S05]  /*9090*/  @!P1 BRA `(.L_x_776) ;  /* 0xfffffffc00ec9947 */ /* 0x002fea000383ffff */
[----:B------:R-:W-:Y:S05]  /*90a0*/  BRA `(.L_x_775) ;  /* 0xffffff9000847947 */ /* 0x000fea000383ffff */
.L_x_815:
[----:B-1----:R1:W2:Y:S02]  /*90b0*/  SYNCS.PHASECHK.TRANS64.TRYWAIT P0, [R0+URZ+0x26820], R3 ;  /* 0x02682003000075a7 */ /* 0x0022a4000800017f */
[----:B--2---:R-:W-:Y:S05]  /*90c0*/  @!P0 NANOSLEEP.SYNCS 0x989680 ;  /* 0x009896800000895d */ /* 0x004fea0003900000 */
[----:B------:R-:W2:Y:S02]  /*90d0*/  @!P0 SYNCS.PHASECHK.TRANS64 P0, [R0+URZ+0x26820], R3 ;  /* 0x02682003000085a7 */ /* 0x000ea4000800007f */
[----:B--2---:R-:W-:Y:S05]  /*90e0*/  @!P0 BRA `(.L_x_815) ;  /* 0xfffffffc00f08947 */ /* 0x004fea000383ffff */
[----:B------:R-:W-:Y:S05]  /*90f0*/  BRA `(.L_x_843) ;  /* 0xffffffdc00787947 */ /* 0x000fea000383ffff */
.L_x_819:
[----:B-1----:R1:W2:Y:S02]  /*9100*/  SYNCS.PHASECHK.TRANS64.TRYWAIT P1, [R0+URZ+0x26840], R21 ;  /* 0x02684015000075a7 */ /* 0x0022a4000802017f */
[----:B--2---:R-:W-:Y:S05]  /*9110*/  @!P1 NANOSLEEP.SYNCS 0x989680 ;  /* 0x009896800000995d */ /* 0x004fea0003900000 */
[----:B------:R-:W2:Y:S02]  /*9120*/  @!P1 SYNCS.PHASECHK.TRANS64 P1, [R0+URZ+0x26840], R21 ;  /* 0x02684015000095a7 */ /* 0x000ea4000802007f */
[----:B--2---:R-:W-:Y:S05]  /*9130*/  @!P1 BRA `(.L_x_819) ;  /* 0xfffffffc00f09947 */ /* 0x004fea000383ffff */
[----:B------:R-:W-:Y:S05]  /*9140*/  BRA `(.L_x_844) ;  /* 0xffffffe400987947 */ /* 0x000fea000383ffff */
.L_x_821:
[----:B--2---:R2:W3:Y:S02]  /*9150*/  SYNCS.PHASECHK.TRANS64.TRYWAIT P1, [R0+URZ+0x26828], R21 ;  /* 0x02682815000075a7 */ /* 0x0044e4000802017f */
[----:B---3--:R-:W-:Y:S05]  /*9160*/  @!P1 NANOSLEEP.SYNCS 0x989680 ;  /* 0x009896800000995d */ /* 0x008fea0003900000 */
[----:B------:R-:W3:Y:S02]  /*9170*/  @!P1 SYNCS.PHASECHK.TRANS64 P1, [R0+URZ+0x26828], R21 ;  /* 0x02682815000095a7 */ /* 0x000ee4000802007f */
[----:B---3--:R-:W-:Y:S05]  /*9180*/  @!P1 BRA `(.L_x_821) ;  /* 0xfffffffc00f09947 */ /* 0x008fea000383ffff */
[----:B------:R-:W-:Y:S05]  /*9190*/  BRA `(.L_x_845) ;  /* 0xffffffe800487947 */ /* 0x000fea000383ffff */
.L_x_823:
[----:B---3--:R3:W4:Y:S02]  /*91a0*/  SYNCS.PHASECHK.TRANS64.TRYWAIT P1, [R0+URZ+0x26848], R21 ;  /* 0x02684815000075a7 */ /* 0x008724000802017f */
[----:B----4-:R-:W-:Y:S05]  /*91b0*/  @!P1 NANOSLEEP.SYNCS 0x989680 ;  /* 0x009896800000995d */ /* 0x010fea0003900000 */
[----:B------:R-:W4:Y:S02]  /*91c0*/  @!P1 SYNCS.PHASECHK.TRANS64 P1, [R0+URZ+0x26848], R21 ;  /* 0x02684815000095a7 */ /* 0x000f24000802007f */
[----:B----4-:R-:W-:Y:S05]  /*91d0*/  @!P1 BRA `(.L_x_823) ;  /* 0xfffffffc00f09947 */ /* 0x010fea000383ffff */
[----:B------:R-:W-:Y:S05]  /*91e0*/  BRA `(.L_x_846) ;  /* 0xffffffe800dc7947 */ /* 0x000fea000383ffff */
.L_x_825:
[----:B------:R-:W-:-:S07]  /*91f0*/  SHF.L.U32 R5, R9, 0x1f, RZ ;  /* 0x0000001f09057819 */ /* 0x000fce00000006ff */
.L_x_847:
[----:B-1----:R1:W2:Y:S02]  /*9200*/  SYNCS.PHASECHK.TRANS64.TRYWAIT P1, [R0+URZ+0x26820], R5 ;  /* 0x02682005000075a7 */ /* 0x0022a4000802017f */
[----:B--2---:R-:W-:Y:S05]  /*9210*/  @!P1 NANOSLEEP.SYNCS 0x989680 ;  /* 0x009896800000995d */ /* 0x004fea0003900000 */
[----:B------:R-:W2:Y:S02]  /*9220*/  @!P1 SYNCS.PHASECHK.TRANS64 P1, [R0+URZ+0x26820], R5 ;  /* 0x02682005000095a7 */ /* 0x000ea4000802007f */
[----:B--2---:R-:W-:Y:S05]  /*9230*/  @!P1 BRA `(.L_x_847) ;  /* 0xfffffffc00f09947 */ /* 0x004fea000383ffff */
[----:B------:R-:W-:Y:S05]  /*9240*/  BRA `(.L_x_848) ;  /* 0xffffffec00807947 */ /* 0x000fea000383ffff */
.L_x_828:
[----:B-1----:R1:W2:Y:S02]  /*9250*/  SYNCS.PHASECHK.TRANS64.TRYWAIT P1, [R0+URZ+0x26840], R7 ;  /* 0x02684007000075a7 */ /* 0x0022a4000802017f */
[----:B--2---:R-:W-:Y:S05]  /*9260*/  @!P1 NANOSLEEP.SYNCS 0x989680 ;  /* 0x009896800000995d */ /* 0x004fea0003900000 */
[----:B------:R-:W2:Y:S02]  /*9270*/  @!P1 SYNCS.PHASECHK.TRANS64 P1, [R0+URZ+0x26840], R7 ;  /* 0x02684007000095a7 */ /* 0x000ea4000802007f */
[----:B--2---:R-:W-:Y:S05]  /*9280*/  @!P1 BRA `(.L_x_828) ;  /* 0xfffffffc00f09947 */ /* 0x004fea000383ffff */
[----:B------:R-:W-:Y:S05]  /*9290*/  BRA `(.L_x_849) ;  /* 0xfffffff0002c7947 */ /* 0x000fea000383ffff */
.L_x_830:
[----:B--2---:R2:W3:Y:S02]  /*92a0*/  SYNCS.PHASECHK.TRANS64.TRYWAIT P1, [R0+URZ+0x26828], R7 ;  /* 0x02682807000075a7 */ /* 0x0044e4000802017f */
[----:B---3--:R-:W-:Y:S05]  /*92b0*/  @!P1 NANOSLEEP.SYNCS 0x989680 ;  /* 0x009896800000995d */ /* 0x008fea0003900000 */
[----:B------:R-:W3:Y:S02]  /*92c0*/  @!P1 SYNCS.PHASECHK.TRANS64 P1, [R0+URZ+0x26828], R7 ;  /* 0x02682807000095a7 */ /* 0x000ee4000802007f */
[----:B---3--:R-:W-:Y:S05]  /*92d0*/  @!P1 BRA `(.L_x_830) ;  /* 0xfffffffc00f09947 */ /* 0x008fea000383ffff */
[----:B------:R-:W-:Y:S05]  /*92e0*/  BRA `(.L_x_850) ;  /* 0xfffffff000d47947 */ /* 0x000fea000383ffff */
.L_x_832:
[----:B---3--:R3:W4:Y:S02]  /*92f0*/  SYNCS.PHASECHK.TRANS64.TRYWAIT P0, [R3+URZ+0x26840], R2 ;  /* 0x02684002030075a7 */ /* 0x008724000800017f */
[----:B----4-:R-:W-:Y:S05]  /*9300*/  @!P0 NANOSLEEP.SYNCS 0x989680 ;  /* 0x009896800000895d */ /* 0x010fea0003900000 */
[----:B------:R-:W4:Y:S02]  /*9310*/  @!P0 SYNCS.PHASECHK.TRANS64 P0, [R3+URZ+0x26840], R2 ;  /* 0x02684002030085a7 */ /* 0x000f24000800007f */
[----:B----4-:R-:W-:Y:S05]  /*9320*/  @!P0 BRA `(.L_x_832) ;  /* 0xfffffffc00f08947 */ /* 0x010fea000383ffff */
[----:B------:R-:W-:Y:S05]  /*9330*/  BRA `(.L_x_851) ;  /* 0xfffffff4007c7947 */ /* 0x000fea000383ffff */
.L_x_834:
[----:B------:R-:W-:Y:S01]  /*9340*/  BSSY B0, `(.L_x_852) ;  /* 0x0000006000007945 */ /* 0x000fe20003800000 */
[----:B------:R-:W-:-:S07]  /*9350*/  IMAD.MOV.U32 R15, RZ, RZ, -0x1 ;  /* 0xffffffffff0f7424 */ /* 0x000fce00078e00ff */
[----:B--2---:R-:W-:Y:S05]  /*9360*/  WARPSYNC.COLLECTIVE R15, `(.L_x_853) ;  /* 0x000000000f0c7348 */ /* 0x004fea0003c00000 */
[----:B------:R-:W-:Y:S02]  /*9370*/  ELECT P6, UR62, PT ;  /* 0x00000000003e782f */ /* 0x000fe400038c0000 */
[----:B------:R-:W-:Y:S01]  /*9380*/  MOV R14, UR62 ;  /* 0x0000003e000e7c02 */ /* 0x000fe20008000f00 */
[----:B--2---:R-:W-:Y:S10]  /*9390*/  ENDCOLLECTIVE ;  /* 0x000000000000791b */ /* 0x004ff40003800000 */
.L_x_853:
[----:B------:R-:W-:Y:S05]  /*93a0*/  BSYNC B0 ;  /* 0x0000000000007941 */ /* 0x000fea0003800000 */
.L_x_852:
[----:B------:R-:W-:Y:S01]  /*93b0*/  PLOP3.LUT P0, PT, P6, PT, PT, 0x80, 0x0 ;  /* 0x000000000000781c */ /* 0x000fe2000370f070 */
[----:B------:R-:W-:-:S12]  /*93c0*/  BRA `(.L_x_854) ;  /* 0xfffffff800447947 */ /* 0x000fd8000383ffff */
.L_x_836:
[----:B-1----:R1:W3:Y:S02]  /*93d0*/  SYNCS.PHASECHK.TRANS64.TRYWAIT P1, [R6+URZ], R5 ;  /* 0x00000005060075a7 */ /* 0x0022e4000802017f */
[----:B---3--:R-:W-:Y:S05]  /*93e0*/  @!P1 NANOSLEEP.SYNCS 0x989680 ;  /* 0x009896800000995d */ /* 0x008fea0003900000 */
[----:B------:R-:W3:Y:S02]  /*93f0*/  @!P1 SYNCS.PHASECHK.TRANS64 P1, [R6+URZ], R5 ;  /* 0x00000005060095a7 */ /* 0x000ee4000802007f */
[----:B---3--:R-:W-:Y:S05]  /*9400*/  @!P1 BRA `(.L_x_836) ;  /* 0xfffffffc00f09947 */ /* 0x008fea000383ffff */
[----:B------:R-:W-:Y:S05]  /*9410*/  BRA `(.L_x_855) ;  /* 0xfffffff800847947 */ /* 0x000fea000383ffff */
.L_x_837:
[----:B---3--:R3:W4:Y:S02]  /*9420*/  SYNCS.PHASECHK.TRANS64.TRYWAIT P1, [R3+URZ], R2 ;  /* 0x00000002030075a7 */ /* 0x008724000802017f */
[----:B----4-:R-:W-:Y:S05]  /*9430*/  @!P1 NANOSLEEP.SYNCS 0x989680 ;  /* 0x009896800000995d */ /* 0x010fea0003900000 */
[----:B------:R-:W4:Y:S02]  /*9440*/  @!P1 SYNCS.PHASECHK.TRANS64 P1, [R3+URZ], R2 ;  /* 0x00000002030095a7 */ /* 0x000f24000802007f */
[----:B----4-:R-:W-:Y:S05]  /*9450*/  @!P1 BRA `(.L_x_837) ;  /* 0xfffffffc00f09947 */ /* 0x010fea000383ffff */
[----:B------:R-:W-:Y:S05]  /*9460*/  BRA `(.L_x_856) ;  /* 0xfffffff800787947 */ /* 0x000fea000383ffff */
.L_x_839:
[----:B---3--:R3:W4:Y:S02]  /*9470*/  SYNCS.PHASECHK.TRANS64.TRYWAIT P0, [R0+URZ], R5 ;  /* 0x00000005000075a7 */ /* 0x008724000800017f */
[----:B----4-:R-:W-:Y:S05]  /*9480*/  @!P0 NANOSLEEP.SYNCS 0x989680 ;  /* 0x009896800000895d */ /* 0x010fea0003900000 */
[----:B------:R-:W4:Y:S02]  /*9490*/  @!P0 SYNCS.PHASECHK.TRANS64 P0, [R0+URZ], R5 ;  /* 0x00000005000085a7 */ /* 0x000f24000800007f */
[----:B----4-:R-:W-:Y:S05]  /*94a0*/  @!P0 BRA `(.L_x_839) ;  /* 0xfffffffc00f08947 */ /* 0x010fea000383ffff */
[----:B------:R-:W-:Y:S05]  /*94b0*/  BRA `(.L_x_857) ;  /* 0xfffffff8007c7947 */ /* 0x000fea000383ffff */
.L_x_858:
        /* <DEDUP_REMOVED lines=12> */
.L_x_3299:


//--------------------- .text._ZN7cutlass13device_kernelIN5flash11enable_sm90INS1_16FlashAttnBwdSm90INS1_25CollectiveMainloopBwdSm90ILi2ELi2ELi2EN4cute5tupleIJNS5_1CILi1EEES8_S8_EEENS6_IJNS7_ILi64EEENS7_ILi128EEENS7_ILi96EEEEEENS_10bfloat16_tEfNS_4arch4Sm90ELb0ELb0ELb1ELb1ELb1ELb1ELb0ELb0ELi2ELi1ELi2ELi1ELb1EEENS1_24CollectiveEpilogueBwdGQAISD_fSG_Li256ELb1ELb1EEENS1_19SingleTileSchedulerILb1ELb0ELb0ELi128EEEEEEEEEvNT_6ParamsE --------------------------
	.section	.text._ZN7cutlass13device_kernelIN5flash11enable_sm90INS1_16FlashAttnBwdSm90INS1_25CollectiveMainloopBwdSm90ILi2ELi2ELi2EN4cute5tupleIJNS5_1CILi1EEES8_S8_EEENS6_IJNS7_ILi64EEENS7_ILi128EEENS7_ILi96EEEEEENS_10bfloat16_tEfNS_4arch4Sm90ELb0ELb0ELb1ELb1ELb1ELb1ELb0ELb0ELi2ELi1ELi2ELi1ELb1EEENS1_24CollectiveEpilogueBwdGQAISD_fSG_Li256ELb1ELb1EEENS1_19SingleTileSchedulerILb1ELb0ELb0ELi128EEEEEEEEEvNT_6ParamsE,"ax",@progbits
	.align	128
.text._ZN7cutlass13device_kernelIN5flash11enable_sm90INS1_16FlashAttnBwdSm90INS1_25CollectiveMainloopBwdSm90ILi2ELi2ELi2EN4cute5tupleIJNS5_1CILi1EEES8_S8_EEENS6_IJNS7_ILi64EEENS7_ILi128EEENS7_ILi96EEEEEENS_10bfloat16_tEfNS_4arch4Sm90ELb0ELb0ELb1ELb1ELb1ELb1ELb0ELb0ELi2ELi1ELi2ELi1ELb1EEENS1_24CollectiveEpilogueBwdGQAISD_fSG_Li256ELb1ELb1EEENS1_19SingleTileSchedulerILb1ELb0ELb0ELi128EEEEEEEEEvNT_6ParamsE:
        .type           _ZN7cutlass13device_kernelIN5flash11enable_sm90INS1_16FlashAttnBwdSm90INS1_25CollectiveMainloopBwdSm90ILi2ELi2ELi2EN4cute5tupleIJNS5_1CILi1EEES8_S8_EEENS6_IJNS7_ILi64EEENS7_ILi128EEENS7_ILi96EEEEEENS_10bfloat16_tEfNS_4arch4Sm90ELb0ELb0ELb1ELb1ELb1ELb1ELb0ELb0ELi2ELi1ELi2ELi1ELb1EEENS1_24CollectiveEpilogueBwdGQAISD_fSG_Li256ELb1ELb1EEENS1_19SingleTileSchedulerILb1ELb0ELb0ELi128EEEEEEEEEvNT_6ParamsE,@function
        .size           _ZN7cutlass13device_kernelIN5flash11enable_sm90INS1_16FlashAttnBwdSm90INS1_25CollectiveMainloopBwdSm90ILi2ELi2ELi2EN4cute5tupleIJNS5_1CILi1EEES8_S8_EEENS6_IJNS7_ILi64EEENS7_ILi128EEENS7_ILi96EEEEEENS_10bfloat16_tEfNS_4arch4Sm90ELb0ELb0ELb1ELb1ELb1ELb1ELb0ELb0ELi2ELi1ELi2ELi1ELb1EEENS1_24CollectiveEpilogueBwdGQAISD_fSG_Li256ELb1ELb1EEENS1_19SingleTileSchedulerILb1ELb0ELb0ELi128EEEEEEEEEvNT_6ParamsE,(.L_x_3300 - _ZN7cutlass13device_kernelIN5flash11enable_sm90INS1_16FlashAttnBwdSm90INS1_25CollectiveMainloopBwdSm90ILi2ELi2ELi2EN4cute5tupleIJNS5_1CILi1EEES8_S8_EEENS6_IJNS7_ILi64EEENS7_ILi128EEENS7_ILi96EEEEEENS_10bfloat16_tEfNS_4arch4Sm90ELb0ELb0ELb1ELb1ELb1ELb1ELb0ELb0ELi2ELi1ELi2ELi1ELb1EEENS1_24CollectiveEpilogueBwdGQAISD_fSG_Li256ELb1ELb1EEENS1_19SingleTileSchedulerILb1ELb0ELb0ELi128EEEEEEEEEvNT_6ParamsE)
        .other          _ZN7cutlass13device_kernelIN5flash11enable_sm90INS1_16FlashAttnBwdSm90INS1_25CollectiveMainloopBwdSm90ILi2ELi2ELi2EN4cute5tupleIJNS5_1CILi1EEES8_S8_EEENS6_IJNS7_ILi64EEENS7_ILi128EEENS7_ILi96EEEEEENS_10bfloat16_tEfNS_4arch4Sm90ELb0ELb0ELb1ELb1ELb1ELb1ELb0ELb0ELi2ELi1ELi2ELi1ELb1EEENS1_24CollectiveEpilogueBwdGQAISD_fSG_Li256ELb1ELb1EEENS1_19SingleTileSchedulerILb1ELb0ELb0ELi128EEEEEEEEEvNT_6ParamsE,@"STO_CUDA_ENTRY STV_DEFAULT"
_ZN7cutlass13device_kernelIN5flash11enable_sm90INS1_16FlashAttnBwdSm90INS1_25CollectiveMainloopBwdSm90ILi2ELi2ELi2EN4cute5tupleIJNS5_1CILi1EEES8_S8_EEENS6_IJNS7_ILi64EEENS7_ILi128EEENS7_ILi96EEEEEENS_10bfloat16_tEfNS_4arch4Sm90ELb0ELb0ELb1ELb1ELb1ELb1ELb0ELb0ELi2ELi1ELi2ELi1ELb1EEENS1_24CollectiveEpilogueBwdGQAISD_fSG_Li256ELb1ELb1EEENS1_19SingleTileSchedulerILb1ELb0ELb0ELi128EEEEEEEEEvNT_6ParamsE:
        /* <DEDUP_REMOVED lines=23> */
.L_x_860:
[----:B------:R-:W-:Y:S05]  /*0170*/  BSYNC B0 ;  /* 0x0000000000007941 */ /* 0x000fea0003800000 */
.L_x_859:
        /* <DEDUP_REMOVED lines=37> */
.L_x_861:
        /* <DEDUP_REMOVED lines=22> */
.L_x_862:
[----:B------:R-:W-:Y:S01]  /*0530*/  PLOP3.LUT P0, PT, PT, PT, UP0, 0x80, 0x0 ;  /* 0x000000000000781c */ /* 0x000fe20003f0f008 */
[----:B------:R-:W-:Y:S01]  /*0540*/  NOP ;  /* 0x0000000000007918 */ /* 0x000fe20000000000 */
[----:B------:R-:W-:Y:S01]  /*0550*/  ULDC.64 UR46, c[0x0][0x208] ;  /* 0x00008200002e7ab9 */ /* 0x000fe20000000a00 */
[----:B------:R-:W-:Y:S01]  /*0560*/  BSSY B6, `(.L_x_863) ;  /* 0x000096e000067945 */ /* 0x000fe20003800000 */
[----:B-12-4-:R-:W-:Y:S09]  /*0570*/  BAR.SYNC.DEFER_BLOCKING 0x0 ;  /* 0x0000000000007b1d */ /* 0x016ff20000010000 */
[----:B------:R-:W-:Y:S05]  /*0580*/  @!P0 BRA `(.L_x_864) ;  /* 0x0000005400588947 */ /* 0x000fea0003800000 */
.L_x_865:
        /* <DEDUP_REMOVED lines=21> */
.L_x_866:
        /* <DEDUP_REMOVED lines=14> */
.L_x_868:
[----:B------:R-:W-:-:S05]  /*07c0*/  ULDC UR4, c[0x0][0x8c4] ;  /* 0x0002310000047ab9 */ /* 0x000fca0000000800 */
.L_x_867:
        /* <DEDUP_REMOVED lines=21> */
.L_x_870:
        /* <DEDUP_REMOVED lines=14> */
.L_x_871:
        /* <DEDUP_REMOVED lines=10> */
.L_x_872:
        /* <DEDUP_REMOVED lines=11> */
.L_x_873:
        /* <DEDUP_REMOVED lines=71> */
.L_x_876:
        /* <DEDUP_REMOVED lines=15> */
.L_x_875:
        /* <DEDUP_REMOVED lines=22> */
.L_x_878:
        /* <DEDUP_REMOVED lines=15> */
.L_x_877:
[----:B------:R-:W-:Y:S01]  /*1300*/  SHF.R.S32.HI R25, RZ, 0x1f, R22 ;  /* 0x0000001fff197819 */ /* 0x000fe20000011416 */
[----:B------:R-:W-:-:S03]  /*1310*/  UMOV UR4, 0xffffffff ;  /* 0xffffffff00047882 */ /* 0x000fc60000000000 */
[----:B------:R-:W-:-:S04]  /*1320*/  LEA.HI R0, R25, R22, RZ, 0x7 ;  /* 0x0000001619007211 */ /* 0x000fc800078f38ff */
[----:B------:R-:W-:Y:S01]  /*1330*/  SHF.R.S32.HI R16, RZ, 0x7, R0 ;  /* 0x00000007ff107819 */ /* 0x000fe20000011400 */
[----:B------:R-:W-:Y:S06]  /*1340*/  BRA.DIV UR4, `(.L_x_879) ;  /* 0x0000008a04447947 */ /* 0x000fec000b800000 */
[----:B------:R1:W2:Y:S02]  /*1350*/  SHFL.IDX PT, R14, R16, RZ, 0x1f ;  /* 0x00001fff100e7589 */ /* 0x0002a400000e0000 */
.L_x_984:
        /* <DEDUP_REMOVED lines=14> */
.L_x_880:
        /* <DEDUP_REMOVED lines=19> */
.L_x_882:
        /* <DEDUP_REMOVED lines=126> */
.L_x_893:
[----:B------:R-:W-:-:S06]  /*1d50*/  UISETP.NE.AND UP0, UPT, UR20, 0x3, UPT ;  /* 0x000000031400788c */ /* 0x000fcc000bf05270 */
[----:B------:R-:W-:-:S13]  /*1d60*/  PLOP3.LUT P0, PT, PT, PT, UP0, 0x80, 0x0 ;  /* 0x000000000000781c */ /* 0x000fda0003f0f008 */
[----:B-1----:R-:W-:Y:S05]  /*1d70*/  @!P0 BRA `(.L_x_883) ;  /* 0x0000000000048947 */ /* 0x002fea0003800000 */
[----:B------:R-:W-:Y:S01]  /*1d80*/  BPT.TRAP 0x1 ;  /* 0x000000040000795c */ /* 0x000fe20000300000 */
.L_x_883:
[----:B------:R-:W-:Y:S01]  /*1d90*/  R2UR UR10, R18 ;  /* 0x00000000120a72ca */ /* 0x000fe200000e0000 */
[----:B------:R-:W-:-:S05]  /*1da0*/  IMAD.U32 R16, RZ, RZ, UR5 ;  /* 0x00000005ff107e24 */ /* 0x000fca000f8e00ff */
[----:B------:R-:W-:-:S07]  /*1db0*/  SHF.L.U32 R16, R16, 0x1f, RZ ;  /* 0x0000001f10107819 */ /* 0x000fce00000006ff */
[----:B------:R-:W-:-:S09]  /*1dc0*/  ULEA UR10, UR6, UR10, 0x3 ;  /* 0x0000000a060a7291 */ /* 0x000fd2000f8e183f */
[----:B------:R1:W2:Y:S01]  /*1dd0*/  SYNCS.PHASECHK.TRANS64.TRYWAIT P1, [UR10+0x26810], R16 ;  /* 0x02681010ff0075a7 */ /* 0x0002a2000802014a */
[----:B------:R-:W-:Y:S05]  /*1de0*/  @!P0 BRA `(.L_x_884) ;  /* 0x0000000000048947 */ /* 0x000fea0003800000 */
[----:B------:R-:W-:Y:S01]  /*1df0*/  BPT.TRAP 0x1 ;  /* 0x000000040000795c */ /* 0x000fe20000300000 */
.L_x_884:
[----:B--2---:R-:W-:Y:S05]  /*1e00*/  @P1 BRA `(.L_x_885) ;  /* 0x0000000000081947 */ /* 0x004fea0003800000 */
[----:B------:R-:W2:Y:S02]  /*1e10*/  SYNCS.PHASECHK.TRANS64.TRYWAIT P1, [UR10+0x26810], R16 ;  /* 0x02681010ff0075a7 */ /* 0x000ea4000802014a */
[----:B--2---:R-:W-:Y:S05]  /*1e20*/  @!P1 BRA `(.L_x_886) ;  /* 0x0000007c00c09947 */ /* 0x004fea0003800000 */
.L_x_885:
        /* <DEDUP_REMOVED lines=67> */
.L_x_887:
[----:B------:R1:W1:Y:S01]  /*2260*/  SYNCS.PHASECHK.TRANS64.TRYWAIT P1, [UR10+0x26830], R16 ;  /* 0x02683010ff0075a7 */ /* 0x000262000802014a */
[----:B------:R-:W-:Y:S05]  /*2270*/  @!P0 BRA `(.L_x_888) ;  /* 0x0000000000048947 */ /* 0x000fea0003800000 */
[----:B------:R-:W-:Y:S01]  /*2280*/  BPT.TRAP 0x1 ;  /* 0x000000040000795c */ /* 0x000fe20000300000 */
.L_x_888:
[----:B-1----:R-:W-:Y:S05]  /*2290*/  @P1 BRA `(.L_x_889) ;  /* 0x0000000000081947 */ /* 0x002fea0003800000 */
[----:B------:R-:W1:Y:S02]  /*22a0*/  SYNCS.PHASECHK.TRANS64.TRYWAIT P1, [UR10+0x26830], R16 ;  /* 0x02683010ff0075a7 */ /* 0x000e64000802014a */
[----:B-1----:R-:W-:Y:S05]  /*22b0*/  @!P1 BRA `(.L_x_890) ;  /* 0x0000007800b49947 */ /* 0x002fea0003800000 */
.L_x_889:
        /* <DEDUP_REMOVED lines=565> */
.L_x_891:
        /* <DEDUP_REMOVED lines=44> */
.L_x_892:
        /* <DEDUP_REMOVED lines=66> */
.L_x_874:
[----:B------:R-:W-:Y:S05]  /*4cf0*/  @P0 BRA `(.L_x_869) ;  /* 0x0000004c00d00947 */ /* 0x000fea0003800000 */
[----:B------:R-:W-:Y:S01]  /*4d00*/  ULDC.64 UR4, c[0x0][0x878] ;  /* 0x00021e0000047ab9 */ /* 0x000fe20000000a00 */
[----:B------:R-:W1:Y:S01]  /*4d10*/  S2R R8, SR_TID.X ;  /* 0x0000000000087919 */ /* 0x000e620000002100 */
[----:B------:R-:W-:Y:S01]  /*4d20*/  UISETP.NE.U32.AND UP0, UPT, UR4, URZ, UPT ;  /* 0x0000003f0400728c */ /* 0x000fe2000bf05070 */
[----:B------:R-:W2:Y:S01]  /*4d30*/  S2UR UR15, SR_CTAID.X ;  /* 0x00000000000f79c3 */ /* 0x000ea20000002500 */
[----:B------:R-:W-:Y:S01]  /*4d40*/  ULDC UR13, c[0x0][0x870] ;  /* 0x00021c00000d7ab9 */ /* 0x000fe20000000800 */
[----:B------:R-:W-:Y:S01]  /*4d50*/  ULDC UR14, c[0x0][0x80c] ;  /* 0x00020300000e7ab9 */ /* 0x000fe20000000800 */
[----:B------:R-:W-:Y:S01]  /*4d60*/  UISETP.NE.AND.EX UP0, UPT, UR5, URZ, UPT, UP0 ;  /* 0x0000003f0500728c */ /* 0x000fe2000bf05300 */
[----:B------:R-:W-:Y:S01]  /*4d70*/  ULDC.64 UR10, c[0x0][0x868] ;  /* 0x00021a00000a7ab9 */ /* 0x000fe20000000a00 */
[----:B------:R-:W-:Y:S01]  /*4d80*/  ULDC.64 UR18, c[0x0][0x818] ;  /* 0x0002060000127ab9 */ /* 0x000fe20000000a00 */
[----:B------:R-:W-:Y:S02]  /*4d90*/  ULDC.64 UR20, c[0x0][0x840] ;  /* 0x0002100000147ab9 */ /* 0x000fe40000000a00 */
[----:B------:R-:W-:Y:S01]  /*4da0*/  S2UR UR17, SR_CgaCtaId ;  /* 0x00000000001179c3 */ /* 0x000fe20000008800 */
[----:B------:R-:W-:Y:S01]  /*4db0*/  PLOP3.LUT P0, PT, PT, PT, UP0, 0x80, 0x0 ;  /* 0x000000000000781c */ /* 0x000fe20003f0f008 */
[----:B------:R-:W-:-:S04]  /*4dc0*/  ULDC.64 UR22, c[0x0][0x848] ;  /* 0x0002120000167ab9 */ /* 0x000fc80000000a00 */
[----:B------:R-:W-:Y:S02]  /*4dd0*/  @UP0 ULDC.64 UR4, c[0x0][0x878] ;  /* 0x00021e0000040ab9 */ /* 0x000fe40000000a00 */
[----:B------:R-:W-:-:S06]  /*4de0*/  @UP0 UIMAD.WIDE UR4, UR36, 0x4, UR4 ;  /* 0x00000004240408a5 */ /* 0x000fcc000f8e0204 */
[----:B------:R-:W-:Y:S02]  /*4df0*/  IMAD.U32 R2, RZ, RZ, UR4 ;  /* 0x00000004ff027e24 */ /* 0x000fe4000f8e00ff */
[----:B------:R-:W-:Y:S01]  /*4e00*/  IMAD.U32 R3, RZ, RZ, UR5 ;  /* 0x00000005ff037e24 */ /* 0x000fe2000f8e00ff */
[----:B------:R-:W-:-:S04]  /*4e10*/  ULDC UR5, c[0x0][0x850] ;  /* 0x0002140000057ab9 */ /* 0x000fc80000000800 */
[----:B------:R3:W4:Y:S01]  /*4e20*/  @P0 LDG.E R2, desc[UR46][R2.64] ;  /* 0x0000002e02020981 */ /* 0x000722000c1e1900 */
[----:B------:R-:W3:Y:S01]  /*4e30*/  S2UR UR4, SR_CTAID.Y ;  /* 0x00000000000479c3 */ /* 0x000ee20000002600 */
[----:B------:R-:W-:Y:S01]  /*4e40*/  UISETP.NE.AND UP1, UPT, UR5, 0x1, UPT ;  /* 0x000000010500788c */ /* 0x000fe2000bf25270 */
[----:B------:R-:W-:Y:S01]  /*4e50*/  BSSY B0, `(.L_x_894) ;  /* 0x000005c000007945 */ /* 0x000fe20003800000 */
[----:B--2---:R-:W-:Y:S01]  /*4e60*/  UIMAD UR13, UR15, UR13, URZ ;  /* 0x0000000d0f0d72a4 */ /* 0x004fe2000f8e023f */
[C---:B-1----:R-:W-:Y:S01]  /*4e70*/  ISETP.NE.AND P1, PT, R8.reuse, 0x80, PT ;  /* 0x000000800800780c */ /* 0x042fe20003f25270 */
[----:B------:R-:W-:Y:S02]  /*4e80*/  UIMAD UR12, UR36, UR14, URZ ;  /* 0x0000000e240c72a4 */ /* 0x000fe4000f8e023f */
[----:B------:R-:W-:Y:S01]  /*4e90*/  UIMAD UR13, UR13, UR14, URZ ;  /* 0x0000000e0d0d72a4 */ /* 0x000fe2000f8e023f */
[----:B---3--:R-:W-:Y:S01]  /*4ea0*/  VIADD R3, R8, 0xffffff80 ;  /* 0xffffff8008037836 */ /* 0x008fe20000000000 */
[----:B------:R-:W-:-:S03]  /*4eb0*/  UIMAD UR15, UR15, 0x3000, URZ ;  /* 0x000030000f0f78a4 */ /* 0x000fc6000f8e023f */
[----:B------:R-:W-:Y:S01]  /*4ec0*/  @UP1 ULDC UR8, c[0x0][0x854] ;  /* 0x0002150000081ab9 */ /* 0x000fe20000000800 */
[----:B------:R-:W-:Y:S01]  /*4ed0*/  @UP1 ULDC UR16, c[0x0][0x858] ;  /* 0x0002160000101ab9 */ /* 0x000fe20000000800 */
[----:B------:R-:W-:Y:S01]  /*4ee0*/  USHF.R.S32.HI UR14, URZ, 0x1f, UR13 ;  /* 0x0000001f3f0e7899 */ /* 0x000fe2000801140d */
[----:B------:R-:W-:Y:S01]  /*4ef0*/  SHF.R.S32.HI R0, RZ, 0x1f, R3 ;  /* 0x0000001fff007819 */ /* 0x000fe20000011403 */
[----:B------:R-:W-:Y:S02]  /*4f00*/  UIMAD.WIDE.U32 UR8, UR4, UR8, URZ ;  /* 0x00000008040872a5 */ /* 0x000fe4000f8e003f */
[----:B------:R-:W-:Y:S02]  /*4f10*/  UMOV UR6, UR4 ;  /* 0x0000000400067c82 */ /* 0x000fe40008000000 */
[----:B------:R-:W-:Y:S02]  /*4f20*/  @UP1 USHF.R.U32.HI UR6, URZ, UR16, UR9 ;  /* 0x000000103f061299 */ /* 0x000fe40008011609 */
[----:B------:R-:W-:-:S02]  /*4f30*/  USHF.R.S32.HI UR9, URZ, 0x1f, UR12 ;  /* 0x0000001f3f097899 */ /* 0x000fc4000801140c */
[----:B------:R-:W-:Y:S02]  /*4f40*/  USHF.R.S32.HI UR16, URZ, 0x1f, UR6 ;  /* 0x0000001f3f107899 */ /* 0x000fe40008011406 */
[----:B------:R-:W-:-:S04]  /*4f50*/  UIADD3 UR12, UP1, UP2, UR13, UR12, UR6 ;  /* 0x0000000c0d0c7290 */ /* 0x000fc8000fa3e006 */
[----:B------:R-:W-:Y:S01]  /*4f60*/  UIADD3.X UR14, UR14, UR9, UR16, UP1, UP2 ;  /* 0x000000090e0e7290 */ /* 0x000fe20008fe4410 */
        /* <DEDUP_REMOVED lines=8> */
[----:B------:R-:W-:Y:S02]  /*4ff0*/  IMAD R0, R9, 0x600, R0 ;  /* 0x0000060009007824 */ /* 0x000fe400078e0200 */
[----:B------:R-:W-:Y:S02]  /*5000*/  @UP0 USHF.R.S32.HI UR8, URZ, 0x1f, UR7 ;  /* 0x0000001f3f080899 */ /* 0x000fe40008011407 */
[----:B------:R-:W-:Y:S02]  /*5010*/  IMAD.SHL.U32 R0, R0, 0x4, RZ ;  /* 0x0000000400007824 */ /* 0x000fe400078e00ff */
[----:B------:R-:W-:-:S02]  /*5020*/  @UP0 ULEA.HI UR9, UR8, UR7, URZ, 0x7 ;  /* 0x0000000708090291 */ /* 0x000fc4000f8f383f */
[----:B------:R-:W-:Y:S02]  /*5030*/  USHF.L.U32 UR7, UR12, 0x2, URZ ;  /* 0x000000020c077899 */ /* 0x000fe4000800063f */
[----:B------:R-:W-:Y:S02]  /*5040*/  @UP0 USHF.R.S32.HI UR9, URZ, 0x7, UR9 ;  /* 0x000000073f090899 */ /* 0x000fe40008011409 */
[----:B------:R-:W-:Y:S02]  /*5050*/  USHF.L.U64.HI UR8, UR12, 0x2, UR14 ;  /* 0x000000020c087899 */ /* 0x000fe4000801020e */
[----:B------:R-:W-:Y:S02]  /*5060*/  @UP0 UIMAD UR12, UR9, 0x3000, URZ ;  /* 0x00003000090c08a4 */ /* 0x000fe4000f8e023f */
[----:B------:R-:W-:Y:S02]  /*5070*/  UIADD3 UR10, UP1, UR7, UR10, URZ ;  /* 0x0000000a070a7290 */ /* 0x000fe4000ff3e03f */
[----:B------:R-:W-:Y:S01]  /*5080*/  @UP0 USHF.R.S32.HI UR13, URZ, 0x1f, UR12 ;  /* 0x0000001f3f0d0899 */ /* 0x000fe2000801140c */
[----:B------:R-:W-:-:S02]  /*5090*/  UMOV UR9, 0x400 ;  /* 0x0000040000097882 */ /* 0x000fc40000000000 */
[----:B------:R-:W-:Y:S01]  /*50a0*/  @!UP0 UMOV UR12, URZ ;  /* 0x0000003f000c8c82 */ /* 0x000fe20008000000 */
[----:B------:R-:W-:Y:S01]  /*50b0*/  UIADD3.X UR11, UR8, UR11, URZ, UP1, !UPT ;  /* 0x0000000b080b7290 */ /* 0x000fe20008ffe43f */
[----:B------:R-:W-:Y:S01]  /*50c0*/  IMAD.U32 R2, RZ, RZ, UR10 ;  /* 0x0000000aff027e24 */ /* 0x000fe2000f8e00ff */
[----:B------:R-:W-:Y:S02]  /*50d0*/  UIADD3 UR14, UP1, UR15, UR12, URZ ;  /* 0x0000000c0f0e7290 */ /* 0x000fe4000ff3e03f */
[----:B------:R-:W-:Y:S02]  /*50e0*/  ULEA UR9, UR17, UR9, 0x18 ;  /* 0x0000000911097291 */ /* 0x000fe4000f8ec03f */
[----:B------:R-:W-:Y:S01]  /*50f0*/  UIMAD UR12, UR16, UR18, URZ ;  /* 0x00000012100c72a4 */ /* 0x000fe2000f8e023f */
[----:B------:R-:W-:Y:S01]  /*5100*/  IMAD.U32 R3, RZ, RZ, UR11 ;  /* 0x0000000bff037e24 */ /* 0x000fe2000f8e00ff */
[----:B------:R-:W-:Y:S01]  /*5110*/  UIMAD UR16, UR16, UR20, URZ ;  /* 0x00000014101072a4 */ /* 0x000fe2000f8e023f */
[----:B------:R-:W-:Y:S01]  /*5120*/  @!UP0 UMOV UR13, URZ ;  /* 0x0000003f000d8c82 */ /* 0x000fe20008000000 */
[----:B------:R-:W-:Y:S01]  /*5130*/  UIMAD UR17, UR6, UR19, UR12 ;  /* 0x00000013061172a4 */ /* 0x000fe2000f8e020c */
[----:B------:R-:W-:Y:S01]  /*5140*/  LEA R0, R0, UR9, 0x2 ;  /* 0x0000000900007c11 */ /* 0x000fe2000f8e10ff */
[----:B------:R-:W-:-:S02]  /*5150*/  UIMAD UR19, UR6, UR21, UR16 ;  /* 0x00000015061372a4 */ /* 0x000fc4000f8e0210 */
[----:B------:R-:W-:Y:S02]  /*5160*/  ULEA.HI.X.SX32 UR15, UR15, UR13, 0x1, UP1 ;  /* 0x0000000d0f0f7291 */ /* 0x000fe400088f0e3f */
[----:B------:R-:W-:Y:S01]  /*5170*/  USHF.R.S32.HI UR16, URZ, 0x1f, UR36 ;  /* 0x0000001f3f107899 */ /* 0x000fe20008011424 */
[----:B------:R1:W-:Y:S01]  /*5180*/  STS.128 [R0], R24 ;  /* 0x0000001800007388 */ /* 0x0003e20000000c00 */
[----:B------:R-:W-:Y:S02]  /*5190*/  UIMAD.WIDE.U32 UR12, UR6, UR18, UR14 ;  /* 0x00000012060c72a5 */ /* 0x000fe4000f8e000e */
[----:B------:R-:W-:Y:S01]  /*51a0*/  USEL UR16, UR16, URZ, !UP0 ;  /* 0x0000003f10107287 */ /* 0x000fe2000c000000 */
[----:B------:R1:W-:Y:S01]  /*51b0*/  STS.128 [R0+0x800], R28 ;  /* 0x0008001c00007388 */ /* 0x0003e20000000c00 */
[----:B------:R-:W-:Y:S02]  /*51c0*/  UIMAD.WIDE.U32 UR14, UR6, UR20, UR14 ;  /* 0x00000014060e72a5 */ /* 0x000fe4000f8e000e */
[----:B------:R-:W-:Y:S01]  /*51d0*/  USEL UR36, UR36, URZ, !UP0 ;  /* 0x0000003f24247287 */ /* 0x000fe2000c000000 */
[----:B------:R1:W-:Y:S01]  /*51e0*/  STS.128 [R0+0x1000], R32 ;  /* 0x0010002000007388 */ /* 0x0003e20000000c00 */
[----:B------:R-:W-:Y:S01]  /*51f0*/  ULDC.64 UR20, c[0x0][0x820] ;  /* 0x0002080000147ab9 */ /* 0x000fe20000000a00 */
[----:B------:R-:W-:-:S02]  /*5200*/  UIADD3 UR13, UR13, UR17, URZ ;  /* 0x000000110d0d7290 */ /* 0x000fc4000fffe03f */
[----:B------:R1:W-:Y:S01]  /*5210*/  STS.128 [R0+0x1800], R36 ;  /* 0x0018002400007388 */ /* 0x0003e20000000c00 */
[----:B------:R-:W-:Y:S02]  /*5220*/  UIMAD UR18, UR16, UR20, URZ ;  /* 0x00000014101272a4 */ /* 0x000fe4000f8e023f */
        /* <DEDUP_REMOVED lines=12> */
[----:B------:R-:W-:Y:S02]  /*52f0*/  UIADD3 UR17, -UR6, URZ, URZ ;  /* 0x0000003f06117290 */ /* 0x000fe4000fffe13f */
[----:B------:R1:W-:Y:S01]  /*5300*/  STS.128 [R0+0x4000], R56 ;  /* 0x0040003800007388 */ /* 0x0003e20000000c00 */
[----:B------:R-:W-:Y:S02]  /*5310*/  UIADD3 UR13, UR13, UR18, URZ ;  /* 0x000000120d0d7290 */ /* 0x000fe4000fffe03f */
[----:B------:R-:W-:Y:S01]  /*5320*/  UIADD3 UR6, UR15, UR16, URZ ;  /* 0x000000100f067290 */ /* 0x000fe2000fffe03f */
[----:B------:R1:W-:Y:S01]  /*5330*/  STS.128 [R0+0x4800], R60 ;  /* 0x0048003c00007388 */ /* 0x0003e20000000c00 */
[----:B------:R-:W-:Y:S02]  /*5340*/  ULEA UR20, UP0, UR12, UR20, 0x2 ;  /* 0x000000140c147291 */ /* 0x000fe4000f80103f */
[----:B------:R-:W-:Y:S01]  /*5350*/  ULEA UR22, UP1, UR14, UR22, 0x2 ;  /* 0x000000160e167291 */ /* 0x000fe2000f82103f */
[----:B------:R1:W-:Y:S01]  /*5360*/  STS.128 [R0+0x5000], R64 ;  /* 0x0050004000007388 */ /* 0x0003e20000000c00 */
[----:B------:R-:W-:-:S02]  /*5370*/  ULEA.HI.X UR21, UR12, UR21, UR13, 0x2, UP0 ;  /* 0x000000150c157291 */ /* 0x000fc400080f140d */
[----:B------:R-:W-:Y:S01]  /*5380*/  ULEA.HI.X UR23, UR14, UR23, UR6, 0x2, UP1 ;  /* 0x000000170e177291 */ /* 0x000fe200088f1406 */
[----:B------:R1:W-:Y:S01]  /*5390*/  STS.128 [R0+0x5800], R68 ;  /* 0x0058004400007388 */ /* 0x0003e20000000c00 */
[----:B------:R-:W-:Y:S01]  /*53a0*/  UIMAD UR17, UR5, UR17, UR4 ;  /* 0x00000011051172a4 */ /* 0x000fe2000f8e0204 */
[----:B------:R-:W-:Y:S11]  /*53b0*/  @P0 BRA `(.L_x_895) ;  /* 0x0000000000140947 */ /* 0x000ff60003800000 */
.L_x_896:
[----:B-1----:R-:W2:Y:S04]  /*53c0*/  LDG.E.STRONG.GPU R4, desc[UR46][R2.64] ;  /* 0x0000002e02047981 */ /* 0x002ea8000c1ef900 */
[----:B--2---:R-:W-:Y:S01]  /*53d0*/  CCTL.IVALL ;  /* 0x00000000ff00798f */ /* 0x004fe20002000000 */
[----:B------:R-:W-:Y:S05]  /*53e0*/  YIELD ;  /* 0x0000000000007946 */ /* 0x000fea0003800000 */
[----:B------:R-:W-:-:S13]  /*53f0*/  ISETP.NE.AND P0, PT, R4, UR17, PT ;  /* 0x0000001104007c0c */ /* 0x000fda000bf05270 */
[----:B------:R-:W-:Y:S05]  /*5400*/  @P0 BRA `(.L_x_896) ;  /* 0xfffffffc00ec0947 */ /* 0x000fea000383ffff */
.L_x_895:
[----:B------:R-:W-:Y:S05]  /*5410*/  BSYNC B0 ;  /* 0x0000000000007941 */ /* 0x000fea0003800000 */
.L_x_894:
[----:B------:R-:W-:-:S03]  /*5420*/  UMOV UR4, 0xffffffff ;  /* 0xffffffff00047882 */ /* 0x000fc60000000000 */
[----:B------:R-:W-:Y:S05]  /*5430*/  BRA.DIV UR4, `(.L_x_897) ;  /* 0x0000004a046c7947 */ /* 0x000fea000b800000 */
[----:B------:R-:W-:Y:S01]  /*5440*/  NOP ;  /* 0x0000000000007918 */ /* 0x000fe20000000000 */
.L_x_987:
        /* <DEDUP_REMOVED lines=10> */
[----:B------:R-:W-:Y:S01]  /*54f0*/  PLOP3.LUT P0, PT, PT, PT, PT, 0x80, 0x0 ;  /* 0x000000000000781c */ /* 0x000fe20003f0f070 */
[----:B------:R-:W-:Y:S01]  /*5500*/  UMOV UR6, 0xc00 ;  /* 0x00000c0000067882 */ /* 0x000fe20000000000 */
[----:B------:R-:W-:Y:S01]  /*5510*/  UMOV UR10, 0x0 ;  /* 0x00000000000a7882 */ /* 0x000fe20000000000 */
[----:B------:R-:W-:Y:S01]  /*5520*/  UMOV UR11, 0x14f00000 ;  /* 0x14f00000000b7882 */ /* 0x000fe20000000000 */
[----:B------:R-:W-:Y:S01]  /*5530*/  UMOV UR4, UR22 ;  /* 0x0000001600047c82 */ /* 0x000fe20008000000 */
[----:B------:R-:W-:-:S08]  /*5540*/  UMOV UR5, UR23 ;  /* 0x0000001700057c82 */ /* 0x000fd00008000000 */
.L_x_900:
[----:B------:R-:W-:Y:S01]  /*5550*/  @P0 ELECT P2, URZ, PT ;  /* 0x00000000003f082f */ /* 0x000fe20003840000 */
[----:B------:R2:W-:-:S12]  /*5560*/  UBLKRED.G.S.ADD.F32.RN [UR4], [UR9], UR6, desc[UR10] ;  /* 0x00000a04090073bb */ /* 0x0005d800080a1406 */
[----:B------:R-:W-:Y:S02]  /*5570*/  @P2 PLOP3.LUT P0, PT, P2, PT, PT, 0x8, 0x0 ;  /* 0x000000000000281c */ /* 0x000fe4000170e170 */
[----:B------:R-:W-:-:S11]  /*5580*/  PLOP3.LUT P2, PT, PT, PT, PT, 0x8, 0x0 ;  /* 0x000000000000781c */ /* 0x000fd60003f4e170 */
[----:B--2---:R-:W-:Y:S05]  /*5590*/  @P0 BRA.U.ANY `(.L_x_900) ;  /* 0xfffffffd00ec0947 */ /* 0x004fea000393ffff */
[----:B------:R0:W-:Y:S01]  /*55a0*/  UTMACMDFLUSH ;  /* 0x00000000000079b7 */ /* 0x0001e20000000000 */
[----:B------:R-:W-:-:S04]  /*55b0*/  DEPBAR.LE SB0, 0x0 ;  /* 0x000080000000791a */ /* 0x000fc80000000000 */
.L_x_899:
[----:B------:R-:W-:Y:S05]  /*55c0*/  BSYNC B0 ;  /* 0x0000000000007941 */ /* 0x000fea0003800000 */
.L_x_898:
        /* <DEDUP_REMOVED lines=12> */
[----:B-1----:R-:W-:-:S05]  /*5690*/  IMAD.MOV.U32 R5, RZ, RZ, 0x1 ;  /* 0x00000001ff057424 */ /* 0x002fca00078e00ff */
[----:B------:R2:W-:Y:S02]  /*56a0*/  REDG.E.ADD.S32.STRONG.GPU desc[UR46][R2.64], R5 ;  /* 0x000000050200798e */ /* 0x0005e4000c10e3ae */
.L_x_902:
[----:B------:R-:W-:Y:S05]  /*56b0*/  BSYNC B0 ;  /* 0x0000000000007941 */ /* 0x000fea0003800000 */
.L_x_901:
        /* <DEDUP_REMOVED lines=20> */
.L_x_905:
[----:B-12---:R-:W2:Y:S04]  /*5800*/  LDG.E.STRONG.GPU R0, desc[UR46][R2.64] ;  /* 0x0000002e02007981 */ /* 0x006ea8000c1ef900 */
[----:B--2---:R-:W-:Y:S01]  /*5810*/  CCTL.IVALL ;  /* 0x00000000ff00798f */ /* 0x004fe20002000000 */
[----:B------:R-:W-:Y:S05]  /*5820*/  YIELD ;  /* 0x0000000000007946 */ /* 0x000fea0003800000 */
[----:B------:R-:W-:-:S13]  /*5830*/  ISETP.NE.AND P0, PT, R0, UR17, PT ;  /* 0x0000001100007c0c */ /* 0x000fda000bf05270 */
[----:B------:R-:W-:Y:S05]  /*5840*/  @P0 BRA `(.L_x_905) ;  /* 0xfffffffc00ec0947 */ /* 0x000fea000383ffff */
.L_x_904:
[----:B------:R-:W-:Y:S05]  /*5850*/  BSYNC B0 ;  /* 0x0000000000007941 */ /* 0x000fea0003800000 */
.L_x_903:
[----:B------:R-:W-:-:S03]  /*5860*/  UMOV UR4, 0xffffffff ;  /* 0xffffffff00047882 */ /* 0x000fc60000000000 */
[----:B------:R-:W-:Y:S05]  /*5870*/  BRA.DIV UR4, `(.L_x_906) ;  /* 0x0000004604787947 */ /* 0x000fea000b800000 */
[----:B------:R-:W-:Y:S01]  /*5880*/  NOP ;  /* 0x0000000000007918 */ /* 0x000fe20000000000 */
.L_x_990:
        /* <DEDUP_REMOVED lines=16> */
.L_x_909:
[----:B------:R-:W-:Y:S01]  /*5990*/  @P0 ELECT P2, URZ, PT ;  /* 0x00000000003f082f */ /* 0x000fe20003840000 */
[----:B------:R3:W-:-:S12]  /*59a0*/  UBLKRED.G.S.ADD.F32.RN [UR4], [UR9], UR6, desc[UR10] ;  /* 0x00000a04090073bb */ /* 0x0007d800080a1406 */
[----:B------:R-:W-:Y:S02]  /*59b0*/  @P2 PLOP3.LUT P0, PT, P2, PT, PT, 0x8, 0x0 ;  /* 0x000000000000281c */ /* 0x000fe4000170e170 */
[----:B------:R-:W-:-:S11]  /*59c0*/  PLOP3.LUT P2, PT, PT, PT, PT, 0x8, 0x0 ;  /* 0x000000000000781c */ /* 0x000fd60003f4e170 */
[----:B---3--:R-:W-:Y:S05]  /*59d0*/  @P0 BRA.U.ANY `(.L_x_909) ;  /* 0xfffffffd00ec0947 */ /* 0x008fea000393ffff */
[----:B------:R0:W-:Y:S01]  /*59e0*/  UTMACMDFLUSH ;  /* 0x00000000000079b7 */ /* 0x0001e20000000000 */
[----:B------:R-:W-:-:S04]  /*59f0*/  DEPBAR.LE SB0, 0x0 ;  /* 0x000080000000791a */ /* 0x000fc80000000000 */
.L_x_908:
[----:B------:R-:W-:Y:S05]  /*5a00*/  BSYNC B0 ;  /* 0x0000000000007941 */ /* 0x000fea0003800000 */
.L_x_907:
[----:B------:R-:W-:Y:S01]  /*5a10*/  NOP ;  /* 0x0000000000007918 */ /* 0x000fe20000000000 */
[----:B------:R-:W-:Y:S05]  /*5a20*/  @P1 BRA `(.L_x_869) ;  /* 0x0000004000841947 */ /* 0x000fea0003800000 */
[----:B-1----:R-:W-:Y:S01]  /*5a30*/  IMAD.MOV.U32 R5, RZ, RZ, 0x1 ;  /* 0x00000001ff057424 */ /* 0x002fe200078e00ff */
        /* <DEDUP_REMOVED lines=8> */
[----:B012345:R-:W-:Y:S04]  /*5ac0*/  CCTL.IVALL ;  /* 0x00000000ff00798f */ /* 0x03ffe80002000000 */
[----:B------:R1:W-:Y:S01]  /*5ad0*/  REDG.E.ADD.S32.STRONG.GPU desc[UR46][R2.64], R5 ;  /* 0x000000050200798e */ /* 0x0003e2000c10e3ae */
[----:B------:R-:W-:Y:S05]  /*5ae0*/  BRA `(.L_x_869) ;  /* 0x0000004000547947 */ /* 0x000fea0003800000 */
.L_x_864:
        /* <DEDUP_REMOVED lines=21> */
.L_x_911:
        /* <DEDUP_REMOVED lines=13> */
.L_x_913:
[----:B------:R-:W-:-:S05]  /*5d10*/  ULDC UR4, c[0x0][0x8c4] ;  /* 0x0002310000047ab9 */ /* 0x000fca0000000800 */
.L_x_912:
        /* <DEDUP_REMOVED lines=39> */
.L_x_914:
        /* <DEDUP_REMOVED lines=20> */
[----:B------:R-:W-:Y:S01]  /*60d0*/  ULEA.HI UR4, UR4, UR5, URZ, 0x6 ;  /* 0x0000000504047291 */ /* 0x000fe2000f8f303f */
[----:B------:R-:W-:Y:S01]  /*60e0*/  ULDC UR10, c[0x0][0x288] ;  /* 0x0000a200000a7ab9 */ /* 0x000fe20000000800 */
[----:B------:R-:W-:Y:S02]  /*60f0*/  USEL UR19, UR12, URZ, !UP0 ;  /* 0x0000003f0c137287 */ /* 0x000fe4000c000000 */
[----:B------:R-:W-:Y:S02]  /*6100*/  USEL UR18, UR8, URZ, !UP0 ;  /* 0x0000003f08127287 */ /* 0x000fe4000c000000 */
[----:B------:R-:W-:-:S02]  /*6110*/  UIMAD UR12, UR12, UR10, URZ ;  /* 0x0000000a0c0c72a4 */ /* 0x000fc4000f8e023f */
[----:B------:R-:W-:Y:S02]  /*6120*/  UIADD3 UR8, UP2, UR6, UR14, URZ ;  /* 0x0000000e06087290 */ /* 0x000fe4000ff5e03f */
[----:B------:R-:W-:Y:S01]  /*6130*/  UIADD3 UR5, UR15, UR9, URZ ;  /* 0x000000090f057290 */ /* 0x000fe2000fffe03f */
[----:B------:R-:W-:Y:S01]  /*6140*/  ULDC UR11, c[0x0][0x760] ;  /* 0x0001d800000b7ab9 */ /* 0x000fe20000000800 */
[----:B------:R-:W-:Y:S01]  /*6150*/  USHF.R.S32.HI UR4, URZ, 0x6, UR4 ;  /* 0x000000063f047899 */ /* 0x000fe20008011404 */
[----:B------:R-:W-:Y:S01]  /*6160*/  ULDC.64 UR16, c[0x0][0x2e0] ;  /* 0x0000b80000107ab9 */ /* 0x000fe20000000a00 */
[----:B------:R-:W-:Y:S01]  /*6170*/  UIMAD UR10, UR10, UR11, URZ ;  /* 0x0000000b0a0a72a4 */ /* 0x000fe2000f8e023f */
[----:B-1----:R-:W-:Y:S01]  /*6180*/  LOP3.LUT R0, R0, 0x1f, RZ, 0xc0, !PT ;  /* 0x0000001f00007812 */ /* 0x002fe200078ec0ff */
[----:B------:R-:W-:Y:S02]  /*6190*/  UIADD3 UR11, UP0, UR12, UR20, URZ ;  /* 0x000000140c0b7290 */ /* 0x000fe4000ff1e03f */
[----:B------:R-:W-:-:S02]  /*61a0*/  UIADD3.X UR9, UR7, UR5, URZ, UP2, !UPT ;  /* 0x0000000507097290 */ /* 0x000fc400097fe43f */
[----:B------:R-:W-:Y:S02]  /*61b0*/  UIMAD UR18, UR18, UR16, URZ ;  /* 0x00000010121272a4 */ /* 0x000fe4000f8e023f */
[----:B------:R-:W-:Y:S02]  /*61c0*/  UISETP.LT.AND UP2, UPT, UR4, 0x1, UPT ;  /* 0x000000010400788c */ /* 0x000fe4000bf41270 */
[----:B------:R-:W-:Y:S02]  /*61d0*/  ULEA.HI.X.SX32 UR12, UR12, UR13, 0x1, UP0 ;  /* 0x0000000d0c0c7291 */ /* 0x000fe400080f0e3f */
[----:B------:R-:W-:Y:S02]  /*61e0*/  UIMAD UR18, UR19, UR17, UR18 ;  /* 0x00000011131272a4 */ /* 0x000fe4000f8e0212 */
[----:B------:R-:W-:Y:S02]  /*61f0*/  USEL UR13, UR4, 0x1, !UP2 ;  /* 0x00000001040d7887 */ /* 0x000fe4000d000000 */
[----:B------:R-:W-:Y:S01]  /*6200*/  UIMAD.WIDE.U32 UR8, UR19, UR16, UR8 ;  /* 0x00000010130872a5 */ /* 0x000fe2000f8e0008 */
[----:B------:R-:W-:Y:S01]  /*6210*/  ELECT P0, URZ, PT ;  /* 0x00000000003f782f */ /* 0x000fe20003800000 */
[----:B------:R-:W-:-:S02]  /*6220*/  ULOP3.LUT UR32, UR13, 0x1, URZ, 0xc0, !UPT ;  /* 0x000000010d207892 */ /* 0x000fc4000f8ec03f */
[----:B------:R-:W-:Y:S01]  /*6230*/  UIADD3 UR27, UR9, UR18, URZ ;  /* 0x00000012091b7290 */ /* 0x000fe2000fffe03f */
[----:B------:R-:W-:Y:S01]  /*6240*/  UMOV UR4, URZ ;  /* 0x0000003f00047c82 */ /* 0x000fe20008000000 */
[----:B------:R-:W-:Y:S10]  /*6250*/  @!P1 BRA `(.L_x_915) ;  /* 0x0000000800bc9947 */ /* 0x000ff40003800000 */
[----:B------:R-:W-:Y:S01]  /*6260*/  UMOV UR15, UR5 ;  /* 0x00000005000f7c82 */ /* 0x000fe20008000000 */
[----:B------:R-:W-:Y:S01]  /*6270*/  ULDC.64 UR4, c[0x0][0x2c0] ;  /* 0x0000b00000047ab9 */ /* 0x000fe20000000a00 */
[----:B------:R-:W-:Y:S02]  /*6280*/  UIMAD.WIDE.U32 UR16, UR19, UR16, UR14 ;  /* 0x00000010131072a5 */ /* 0x000fe4000f8e000e */
[----:B------:R-:W-:Y:S02]  /*6290*/  UIADD3 UR13, UR13, -UR32, URZ ;  /* 0x800000200d0d7290 */ /* 0x000fe4000fffe03f */
[----:B------:R-:W-:-:S04]  /*62a0*/  UIADD3 UR23, UP0, UR6, UR16, URZ ;  /* 0x0000001006177290 */ /* 0x000fc8000ff1e03f */
[----:B------:R-:W-:Y:S02]  /*62b0*/  UIADD3.X UR6, UR7, UR18, UR17, UP0, !UPT ;  /* 0x0000001207067290 */ /* 0x000fe400087fe411 */
[----:B------:R-:W-:-:S03]  /*62c0*/  ULEA UR22, UP0, UR23, UR4, 0x2 ;  /* 0x0000000417167291 */ /* 0x000fc6000f80103f */
[----:B------:R-:W-:Y:S01]  /*62d0*/  UMOV UR4, URZ ;  /* 0x0000003f00047c82 */ /* 0x000fe20008000000 */
        /* <DEDUP_REMOVED lines=8> */
.L_x_940:
        /* <DEDUP_REMOVED lines=17> */
.L_x_918:
[----:B------:R-:W2:Y:S04]  /*6470*/  LDG.E.STRONG.GPU R4, desc[UR46][R2.64] ;  /* 0x0000002e02047981 */ /* 0x000ea8000c1ef900 */
[----:B--2---:R-:W-:Y:S01]  /*6480*/  CCTL.IVALL ;  /* 0x00000000ff00798f */ /* 0x004fe20002000000 */
[----:B------:R-:W-:Y:S05]  /*6490*/  YIELD ;  /* 0x0000000000007946 */ /* 0x000fea0003800000 */
[----:B------:R-:W-:-:S13]  /*64a0*/  ISETP.NE.AND P3, PT, R4, UR25, PT ;  /* 0x0000001904007c0c */ /* 0x000fda000bf65270 */
[----:B------:R-:W-:Y:S05]  /*64b0*/  @P3 BRA `(.L_x_918) ;  /* 0xfffffffc00ec3947 */ /* 0x000fea000383ffff */
.L_x_917:
[----:B------:R-:W-:Y:S05]  /*64c0*/  BSYNC B0 ;  /* 0x0000000000007941 */ /* 0x000fea0003800000 */
.L_x_916:
[----:B------:R-:W-:-:S03]  /*64d0*/  UMOV UR16, 0xffffffff ;  /* 0xffffffff00107882 */ /* 0x000fc60000000000 */
[----:B------:R-:W-:Y:S05]  /*64e0*/  BRA.DIV UR16, `(.L_x_919) ;  /* 0x0000003a10787947 */ /* 0x000fea000b800000 */
[----:B------:R-:W-:Y:S01]  /*64f0*/  NOP ;  /* 0x0000000000007918 */ /* 0x000fe20000000000 */
.L_x_993:
        /* <DEDUP_REMOVED lines=19> */
.L_x_921:
[----:B------:R-:W-:Y:S05]  /*6630*/  BSYNC B0 ;  /* 0x0000000000007941 */ /* 0x000fea0003800000 */
.L_x_920:
        /* <DEDUP_REMOVED lines=13> */
.L_x_923:
[----:B------:R-:W-:Y:S05]  /*6710*/  BSYNC B0 ;  /* 0x0000000000007941 */ /* 0x000fea0003800000 */
.L_x_922:
[----:B------:R-:W-:Y:S06]  /*6720*/  BAR.ARV 0xa, 0xa0 ;  /* 0x0282800000007b1d */ /* 0x000fec0000002000 */
[----:B------:R-:W-:Y:S04]  /*6730*/  BSSY B0, `(.L_x_924) ;  /* 0x0000003000007945 */ /* 0x000fe80003800000 */
[----:B------:R-:W-:Y:S05]  /*6740*/  @!P0 BRA `(.L_x_925) ;  /* 0x0000000000048947 */ /* 0x000fea0003800000 */
[----:B------:R-:W-:-:S04]  /*6750*/  DEPBAR.LE SB0, 0x0 ;  /* 0x000080000000791a */ /* 0x000fc80000000000 */
.L_x_925:
[----:B------:R-:W-:Y:S05]  /*6760*/  BSYNC B0 ;  /* 0x0000000000007941 */ /* 0x000fea0003800000 */
.L_x_924:
        /* <DEDUP_REMOVED lines=19> */
.L_x_927:
[----:B------:R-:W-:Y:S05]  /*68a0*/  BSYNC B0 ;  /* 0x0000000000007941 */ /* 0x000fea0003800000 */
.L_x_926:
        /* <DEDUP_REMOVED lines=9> */
.L_x_930:
[----:B------:R-:W2:Y:S04]  /*6940*/  LDG.E.STRONG.GPU R4, desc[UR46][R2.64] ;  /* 0x0000002e02047981 */ /* 0x000ea8000c1ef900 */
[----:B--2---:R-:W-:Y:S01]  /*6950*/  CCTL.IVALL ;  /* 0x00000000ff00798f */ /* 0x004fe20002000000 */
[----:B------:R-:W-:Y:S05]  /*6960*/  YIELD ;  /* 0x0000000000007946 */ /* 0x000fea0003800000 */
[----:B------:R-:W-:-:S13]  /*6970*/  ISETP.NE.AND P3, PT, R4, UR25, PT ;  /* 0x0000001904007c0c */ /* 0x000fda000bf65270 */
[----:B------:R-:W-:Y:S05]  /*6980*/  @P3 BRA `(.L_x_930) ;  /* 0xfffffffc00ec3947 */ /* 0x000fea000383ffff */
.L_x_929:
[----:B------:R-:W-:Y:S05]  /*6990*/  BSYNC B0 ;  /* 0x0000000000007941 */ /* 0x000fea0003800000 */
.L_x_928:
[----:B------:R-:W-:-:S03]  /*69a0*/  UMOV UR6, 0xffffffff ;  /* 0xffffffff00067882 */ /* 0x000fc60000000000 */
[----:B------:R-:W-:Y:S05]  /*69b0*/  BRA.DIV UR6, `(.L_x_931) ;  /* 0x0000003606607947 */ /* 0x000fea000b800000 */
[----:B------:R-:W-:Y:S01]  /*69c0*/  NOP ;  /* 0x0000000000007918 */ /* 0x000fe20000000000 */
.L_x_996:
        /* <DEDUP_REMOVED lines=13> */
.L_x_933:
[----:B------:R-:W-:Y:S05]  /*6aa0*/  BSYNC B0 ;  /* 0x0000000000007941 */ /* 0x000fea0003800000 */
.L_x_932:
        /* <DEDUP_REMOVED lines=13> */
.L_x_935:
[----:B------:R-:W-:Y:S05]  /*6b80*/  BSYNC B0 ;  /* 0x0000000000007941 */ /* 0x000fea0003800000 */
.L_x_934:
[----:B------:R-:W-:Y:S06]  /*6b90*/  BAR.ARV 0xa, 0xa0 ;  /* 0x0282800000007b1d */ /* 0x000fec0000002000 */
[----:B------:R-:W-:Y:S04]  /*6ba0*/  BSSY B0, `(.L_x_936) ;  /* 0x0000003000007945 */ /* 0x000fe80003800000 */
[----:B------:R-:W-:Y:S05]  /*6bb0*/  @!P0 BRA `(.L_x_937) ;  /* 0x0000000000048947 */ /* 0x000fea0003800000 */
[----:B------:R-:W-:-:S04]  /*6bc0*/  DEPBAR.LE SB0, 0x0 ;  /* 0x000080000000791a */ /* 0x000fc80000000000 */
.L_x_937:
[----:B------:R-:W-:Y:S05]  /*6bd0*/  BSYNC B0 ;  /* 0x0000000000007941 */ /* 0x000fea0003800000 */
.L_x_936:
        /* <DEDUP_REMOVED lines=19> */
.L_x_939:
[----:B------:R-:W-:Y:S05]  /*6d10*/  BSYNC B0 ;  /* 0x0000000000007941 */ /* 0x000fea0003800000 */
.L_x_938:
[----:B------:R-:W-:Y:S02]  /*6d20*/  UIADD3 UR4, UR4, 0x2, URZ ;  /* 0x0000000204047890 */ /* 0x000fe4000fffe03f */
[----:B------:R-:W-:Y:S01]  /*6d30*/  UIADD3 UR5, UR5, 0x1, URZ ;  /* 0x0000000105057890 */ /* 0x000fe2000fffe03f */
[----:B------:R-:W-:Y:S11]  /*6d40*/  @P2 BRA `(.L_x_940) ;  /* 0xfffffff400842947 */ /* 0x000ff6000383ffff */
.L_x_915:
        /* <DEDUP_REMOVED lines=13> */
.L_x_943:
[----:B------:R-:W2:Y:S04]  /*6e20*/  LDG.E.STRONG.GPU R0, desc[UR46][R2.64] ;  /* 0x0000002e02007981 */ /* 0x000ea8000c1ef900 */
[----:B--2---:R-:W-:Y:S01]  /*6e30*/  CCTL.IVALL ;  /* 0x00000000ff00798f */ /* 0x004fe20002000000 */
[----:B------:R-:W-:Y:S05]  /*6e40*/  YIELD ;  /* 0x0000000000007946 */ /* 0x000fea0003800000 */
[----:B------:R-:W-:-:S13]  /*6e50*/  ISETP.NE.AND P2, PT, R0, UR25, PT ;  /* 0x0000001900007c0c */ /* 0x000fda000bf45270 */
[----:B------:R-:W-:Y:S05]  /*6e60*/  @P2 BRA `(.L_x_943) ;  /* 0xfffffffc00ec2947 */ /* 0x000fea000383ffff */
.L_x_942:
[----:B------:R-:W-:Y:S05]  /*6e70*/  BSYNC B0 ;  /* 0x0000000000007941 */ /* 0x000fea0003800000 */
.L_x_941:
[----:B------:R-:W-:-:S03]  /*6e80*/  UMOV UR5, 0xffffffff ;  /* 0xffffffff00057882 */ /* 0x000fc60000000000 */
[----:B------:R-:W-:Y:S05]  /*6e90*/  BRA.DIV UR5, `(.L_x_944) ;  /* 0x0000003205447947 */ /* 0x000fea000b800000 */
[----:B------:R-:W-:Y:S01]  /*6ea0*/  NOP ;  /* 0x0000000000007918 */ /* 0x000fe20000000000 */
.L_x_999:
        /* <DEDUP_REMOVED lines=22> */
.L_x_946:
[----:B------:R-:W-:Y:S05]  /*7010*/  BSYNC B0 ;  /* 0x0000000000007941 */ /* 0x000fea0003800000 */
.L_x_945:
        /* <DEDUP_REMOVED lines=20> */
.L_x_948:
[----:B------:R-:W-:Y:S05]  /*7160*/  BSYNC B0 ;  /* 0x0000000000007941 */ /* 0x000fea0003800000 */
.L_x_947:
[----:B------:R-:W-:Y:S06]  /*7170*/  BAR.ARV 0xa, 0xa0 ;  /* 0x0282800000007b1d */ /* 0x000fec0000002000 */
[----:B------:R-:W-:Y:S04]  /*7180*/  BSSY B0, `(.L_x_949) ;  /* 0x0000003000007945 */ /* 0x000fe80003800000 */
[----:B------:R-:W-:Y:S05]  /*7190*/  @!P0 BRA `(.L_x_950) ;  /* 0x0000000000048947 */ /* 0x000fea0003800000 */
[----:B------:R-:W-:-:S04]  /*71a0*/  DEPBAR.LE SB0, 0x0 ;  /* 0x000080000000791a */ /* 0x000fc80000000000 */
.L_x_950:
[----:B------:R-:W-:Y:S05]  /*71b0*/  BSYNC B0 ;  /* 0x0000000000007941 */ /* 0x000fea0003800000 */
.L_x_949:
        /* <DEDUP_REMOVED lines=19> */
.L_x_910:
        /* <DEDUP_REMOVED lines=13> */
.L_x_951:
        /* <DEDUP_REMOVED lines=14> */
.L_x_953:
[----:B------:R-:W-:-:S05]  /*74a0*/  ULDC UR4, c[0x0][0x8c4] ;  /* 0x0002310000047ab9 */ /* 0x000fca0000000800 */
.L_x_952:
        /* <DEDUP_REMOVED lines=56> */
.L_x_955:
        /* <DEDUP_REMOVED lines=63> */
.L_x_1000:
        /* <DEDUP_REMOVED lines=13> */
.L_x_958:
        /* <DEDUP_REMOVED lines=125> */
.L_x_969:
[----:B------:R-:W-:-:S04]  /*84c0*/  SHF.L.U32 R21, R9, 0x1f, RZ ;  /* 0x0000001f09157819 */ /* 0x000fc800000006ff */
[----:B-1----:R-:W1:Y:S02]  /*84d0*/  SYNCS.PHASECHK.TRANS64.TRYWAIT P1, [R0+URZ+0x26840], R21 ;  /* 0x02684015000075a7 */ /* 0x002e64000802017f */
[----:B-12---:R-:W-:Y:S05]  /*84e0*/  @!P1 BRA `(.L_x_961) ;  /* 0x0000001800e09947 */ /* 0x006fea0003800000 */
.L_x_1001:
[----:B------:R-:W-:Y:S05]  /*84f0*/  @P0 BRA `(.L_x_962) ;  /* 0x0000000000140947 */ /* 0x000fea0003800000 */
[----:B------:R-:W-:Y:S01]  /*8500*/  ISETP.NE.AND P1, PT, R16, RZ, PT ;  /* 0x000000ff1000720c */ /* 0x000fe20003f25270 */
[----:B------:R-:W-:-:S04]  /*8510*/  IMAD.MOV.U32 R3, RZ, RZ, 0x3100 ;  /* 0x00003100ff037424 */ /* 0x000fc800078e00ff */
[----:B------:R2:W-:Y:S08]  /*8520*/  SYNCS.ARRIVE.TRANS64 RZ, [R0+URZ+0x26830], R3 ;  /* 0x0268300300ff79a7 */ /* 0x0005f0000800003f */
[----:B------:R-:W-:Y:S05]  /*8530*/  @!P1 BRA `(.L_x_962) ;  /* 0x0000000000049947 */ /* 0x000fea0003800000 */
[----:B------:R-:W-:Y:S01]  /*8540*/  BPT.TRAP 0x1 ;  /* 0x000000040000795c */ /* 0x000fe20000300000 */
.L_x_962:
        /* <DEDUP_REMOVED lines=43> */
.L_x_1002:
[----:B------:R-:W-:Y:S05]  /*8800*/  @P0 BRA `(.L_x_964) ;  /* 0x0000000000140947 */ /* 0x000fea0003800000 */
[----:B------:R-:W-:Y:S01]  /*8810*/  ISETP.NE.AND P1, PT, R16, RZ, PT ;  /* 0x000000ff1000720c */ /* 0x000fe20003f25270 */
[----:B------:R-:W-:-:S04]  /*8820*/  IMAD.MOV.U32 R3, RZ, RZ, 0x3100 ;  /* 0x00003100ff037424 */ /* 0x000fc800078e00ff */
[----:B------:R3:W-:Y:S08]  /*8830*/  SYNCS.ARRIVE.TRANS64 RZ, [R0+URZ+0x26818], R3 ;  /* 0x0268180300ff79a7 */ /* 0x0007f0000800003f */
[----:B------:R-:W-:Y:S05]  /*8840*/  @!P1 BRA `(.L_x_964) ;  /* 0x0000000000049947 */ /* 0x000fea0003800000 */
[----:B------:R-:W-:Y:S01]  /*8850*/  BPT.TRAP 0x1 ;  /* 0x000000040000795c */ /* 0x000fe20000300000 */
.L_x_964:
        /* <DEDUP_REMOVED lines=36> */
.L_x_1003:
        /* <DEDUP_REMOVED lines=9> */
.L_x_966:
        /* <DEDUP_REMOVED lines=38> */
.L_x_1005:
[----:B------:R-:W-:Y:S05]  /*8d90*/  @P0 BRA `(.L_x_968) ;  /* 0x0000000000140947 */ /* 0x000fea0003800000 */
[----:B------:R-:W-:Y:S01]  /*8da0*/  ISETP.NE.AND P1, PT, R16, RZ, PT ;  /* 0x000000ff1000720c */ /* 0x000fe20003f25270 */
[----:B-1----:R-:W-:-:S04]  /*8db0*/  IMAD.MOV.U32 R5, RZ, RZ, 0x3100 ;  /* 0x00003100ff057424 */ /* 0x002fc800078e00ff */
[----:B------:R2:W-:Y:S08]  /*8dc0*/  SYNCS.ARRIVE.TRANS64 RZ, [R0+URZ+0x26810], R5 ;  /* 0x0268100500ff79a7 */ /* 0x0005f0000800003f */
[----:B------:R-:W-:Y:S05]  /*8dd0*/  @!P1 BRA `(.L_x_968) ;  /* 0x0000000000049947 */ /* 0x000fea0003800000 */
[----:B------:R-:W-:Y:S01]  /*8de0*/  BPT.TRAP 0x1 ;  /* 0x000000040000795c */ /* 0x000fe20000300000 */
.L_x_968:
        /* <DEDUP_REMOVED lines=37> */
.L_x_960:
[----:B------:R-:W-:-:S13]  /*9040*/  ISETP.NE.AND P1, PT, R13, RZ, PT ;  /* 0x000000ff0d00720c */ /* 0x000fda0003f25270 */
[----:B------:R-:W-:Y:S05]  /*9050*/  @!P1 BRA `(.L_x_959) ;  /* 0x0000000400689947 */ /* 0x000fea0003800000 */
[----:B------:R-:W-:-:S04]  /*9060*/  SHF.L.U32 R7, R9, 0x1f, RZ ;  /* 0x0000001f09077819 */ /* 0x000fc800000006ff */
[----:B------:R-:W1:Y:S02]  /*9070*/  SYNCS.PHASECHK.TRANS64.TRYWAIT P1, [R0+URZ+0x26840], R7 ;  /* 0x02684007000075a7 */ /* 0x000e64000802017f */
[----:B-1----:R-:W-:Y:S05]  /*9080*/  @!P1 BRA `(.L_x_970) ;  /* 0x00000010004c9947 */ /* 0x002fea0003800000 */
.L_x_1006:
[----:B------:R-:W-:Y:S05]  /*9090*/  @P0 BRA `(.L_x_971) ;  /* 0x0000000000140947 */ /* 0x000fea0003800000 */
[----:B------:R-:W-:Y:S01]  /*90a0*/  ISETP.NE.AND P1, PT, R16, RZ, PT ;  /* 0x000000ff1000720c */ /* 0x000fe20003f25270 */
[----:B------:R-:W-:-:S04]  /*90b0*/  IMAD.MOV.U32 R5, RZ, RZ, 0x3100 ;  /* 0x00003100ff057424 */ /* 0x000fc800078e00ff */
[----:B------:R2:W-:Y:S08]  /*90c0*/  SYNCS.ARRIVE.TRANS64 RZ, [R0+URZ+0x26830], R5 ;  /* 0x0268300500ff79a7 */ /* 0x0005f0000800003f */
[----:B------:R-:W-:Y:S05]  /*90d0*/  @!P1 BRA `(.L_x_971) ;  /* 0x0000000000049947 */ /* 0x000fea0003800000 */
[----:B------:R-:W-:Y:S01]  /*90e0*/  BPT.TRAP 0x1 ;  /* 0x000000040000795c */ /* 0x000fe20000300000 */
.L_x_971:
        /* <DEDUP_REMOVED lines=41> */
.L_x_1007:
[----:B------:R-:W-:Y:S05]  /*9380*/  @P0 BRA `(.L_x_973) ;  /* 0x0000000000140947 */ /* 0x000fea0003800000 */
[----:B------:R-:W-:Y:S01]  /*9390*/  ISETP.NE.AND P0, PT, R16, RZ, PT ;  /* 0x000000ff1000720c */ /* 0x000fe20003f05270 */
[----:B------:R-:W-:-:S04]  /*93a0*/  IMAD.MOV.U32 R5, RZ, RZ, 0x3100 ;  /* 0x00003100ff057424 */ /* 0x000fc800078e00ff */
[----:B------:R3:W-:Y:S08]  /*93b0*/  SYNCS.ARRIVE.TRANS64 RZ, [R0+URZ+0x26818], R5 ;  /* 0x0268180500ff79a7 */ /* 0x0007f0000800003f */
[----:B------:R-:W-:Y:S05]  /*93c0*/  @!P0 BRA `(.L_x_973) ;  /* 0x0000000000048947 */ /* 0x000fea0003800000 */
[----:B------:R-:W-:Y:S01]  /*93d0*/  BPT.TRAP 0x1 ;  /* 0x000000040000795c */ /* 0x000fe20000300000 */
.L_x_973:
        /* <DEDUP_REMOVED lines=34> */
.L_x_959:
[----:B------:R-:W3:Y:S01]  /*9600*/  S2R R2, SR_TID.X ;  /* 0x0000000000027919 */ /* 0x000ee20000002100 */
[----:B------:R-:W-:Y:S01]  /*9610*/  IMAD R3, R12, 0x8, R0 ;  /* 0x000000080c037824 */ /* 0x000fe200078e0200 */
[----:B---3--:R-:W-:Y:S02]  /*9620*/  LOP3.LUT R4, R2, 0x7f, RZ, 0xc0, !PT ;  /* 0x0000007f02047812 */ /* 0x008fe400078ec0ff */
[----:B------:R-:W-:Y:S02]  /*9630*/  SHF.L.U32 R2, R9, 0x1f, RZ ;  /* 0x0000001f09027819 */ /* 0x000fe400000006ff */
[----:B------:R-:W-:Y:S02]  /*9640*/  ISETP.NE.AND P1, PT, R4, RZ, PT ;  /* 0x000000ff0400720c */ /* 0x000fe40003f25270 */
[----:B------:R-:W3:Y:S02]  /*9650*/  SYNCS.PHASECHK.TRANS64.TRYWAIT P0, [R3+URZ+0x26840], R2 ;  /* 0x02684002030075a7 */ /* 0x000ee4000800017f */
[----:B---3--:R-:W-:Y:S09]  /*9660*/  @!P0 BRA `(.L_x_974) ;  /* 0x0000000800fc8947 */ /* 0x008ff20003800000 */
.L_x_1008:
[----:B------:R-:W-:Y:S05]  /*9670*/  @P1 BRA `(.L_x_975) ;  /* 0x0000000000181947 */ /* 0x000fea0003800000 */
[----:B------:R-:W4:Y:S01]  /*9680*/  S2R R4, SR_TID.X ;  /* 0x0000000000047919 */ /* 0x000f220000002100 */
[----:B---3--:R-:W-:-:S04]  /*9690*/  IMAD.MOV.U32 R2, RZ, RZ, 0x3100 ;  /* 0x00003100ff027424 */ /* 0x008fc800078e00ff */
[----:B------:R3:W-:Y:S01]  /*96a0*/  SYNCS.ARRIVE.TRANS64 RZ, [R3+URZ+0x26830], R2 ;  /* 0x0268300203ff79a7 */ /* 0x0007e2000800003f */
[----:B----4-:R-:W-:-:S13]  /*96b0*/  LOP3.LUT P0, RZ, R4, 0x1f, RZ, 0xc0, !PT ;  /* 0x0000001f04ff7812 */ /* 0x010fda000780c0ff */
[----:B---3--:R-:W-:Y:S05]  /*96c0*/  @!P0 BRA `(.L_x_975) ;  /* 0x0000000000048947 */ /* 0x008fea0003800000 */
[----:B------:R-:W-:Y:S01]  /*96d0*/  BPT.TRAP 0x1 ;  /* 0x000000040000795c */ /* 0x000fe20000300000 */
.L_x_975:
        /* <DEDUP_REMOVED lines=48> */
.L_x_956:
[----:B------:R-:W-:Y:S05]  /*99e0*/  BSYNC B0 ;  /* 0x0000000000007941 */ /* 0x000fea0003800000 */
.L_x_954:
[----:B------:R-:W-:-:S03]  /*99f0*/  UMOV UR8, 0xffffffff ;  /* 0xffffffff00087882 */ /* 0x000fc60000000000 */
[----:B------:R-:W-:Y:S05]  /*9a00*/  BRA.DIV UR8, `(.L_x_976) ;  /* 0x0000000a08287947 */ /* 0x000fea000b800000 */
[----:B------:R-:W-:-:S13]  /*9a10*/  ELECT P0, URZ, PT ;  /* 0x00000000003f782f */ /* 0x000fda0003800000 */
.L_x_1011:
[----:B------:R-:W-:Y:S05]  /*9a20*/  @!P0 BRA `(.L_x_869) ;  /* 0x0000000000848947 */ /* 0x000fea0003800000 */
[----:B------:R-:W-:-:S06]  /*9a30*/  ULOP3.LUT UR8, UR38, 0x2, URZ, 0xfc, !UPT ;  /* 0x0000000226087892 */ /* 0x000fcc000f8efc3f */
[----:B------:R-:W-:-:S05]  /*9a40*/  IMAD.U32 R2, RZ, RZ, UR8 ;  /* 0x00000008ff027e24 */ /* 0x000fca000f8e00ff */
[----:B------:R-:W-:-:S13]  /*9a50*/  ISETP.NE.AND P0, PT, R2, 0x3, PT ;  /* 0x000000030200780c */ /* 0x000fda0003f05270 */
[----:B------:R-:W-:Y:S05]  /*9a60*/  @!P0 BRA `(.L_x_977) ;  /* 0x0000000000048947 */ /* 0x000fea0003800000 */
[----:B--2---:R-:W-:Y:S01]  /*9a70*/  BPT.TRAP 0x1 ;  /* 0x000000040000795c */ /* 0x004fe20000300000 */
.L_x_977:
        /* <DEDUP_REMOVED lines=15> */
.L_x_1012:
[----:B------:R-:W3:Y:S02]  /*9b70*/  SYNCS.PHASECHK.TRANS64.TRYWAIT P1, [R3+URZ], R2 ;  /* 0x00000002030075a7 */ /* 0x000ee4000802017f */
[----:B---3--:R-:W-:Y:S05]  /*9b80*/  @!P1 BRA `(.L_x_979) ;  /* 0x0000000800009947 */ /* 0x008fea0003800000 */
.L_x_1013:
[----:B------:R-:W-:Y:S05]  /*9b90*/  @!P0 BRA `(.L_x_980) ;  /* 0x0000000000048947 */ /* 0x000fea0003800000 */
[----:B--2---:R-:W-:Y:S01]  /*9ba0*/  BPT.TRAP 0x1 ;  /* 0x000000040000795c */ /* 0x004fe20000300000 */
.L_x_980:
[----:B---3--:R-:W-:-:S04]  /*9bb0*/  VIADD R3, R7, 0x26840 ;  /* 0x0002684007037836 */ /* 0x008fc80000000000 */
[----:B------:R-:W-:-:S04]  /*9bc0*/  IMAD R0, R0, 0x8, R3 ;  /* 0x0000000800007824 */ /* 0x000fc800078e0203 */
[----:B------:R-:W3:Y:S02]  /*9bd0*/  SYNCS.PHASECHK.TRANS64.TRYWAIT P0, [R0+URZ], R5 ;  /* 0x00000005000075a7 */ /* 0x000ee4000800017f */
[----:B---3--:R-:W-:Y:S05]  /*9be0*/  @!P0 BRA `(.L_x_981) ;  /* 0x0000000400fc8947 */ /* 0x008fea0003800000 */
.L_x_1014:
[----:B------:R-:W-:-:S07]  /*9bf0*/  IMAD R3, R4, 0x8, R3 ;  /* 0x0000000804037824 */ /* 0x000fce00078e0203 */
.L_x_982:
[----:B----4-:R4:W1:Y:S02]  /*9c00*/  SYNCS.PHASECHK.TRANS64.TRYWAIT P0, [R3+URZ], R2 ;  /* 0x00000002030075a7 */ /* 0x010864000800017f */
[----:B-1----:R-:W-:Y:S05]  /*9c10*/  @!P0 NANOSLEEP.SYNCS 0x989680 ;  /* 0x009896800000895d */ /* 0x002fea0003900000 */
[----:B------:R-:W1:Y:S02]  /*9c20*/  @!P0 SYNCS.PHASECHK.TRANS64 P0, [R3+URZ], R2 ;  /* 0x00000002030085a7 */ /* 0x000e64000800007f */
[----:B-1----:R-:W-:Y:S05]  /*9c30*/  @!P0 BRA `(.L_x_982) ;  /* 0xfffffffc00f08947 */ /* 0x002fea000383ffff */
.L_x_869:
[----:B--2---:R-:W-:Y:S05]  /*9c40*/  BSYNC B6 ;  /* 0x0000000000067941 */ /* 0x004fea0003800000 */
.L_x_863:
[----:B------:R-:W-:Y:S05]  /*9c50*/  EXIT ;  /* 0x000000000000794d */ /* 0x000fea0003800000 */
.L_x_879:
[----:B------:R-:W-:Y:S02]  /*9c60*/  IMAD.MOV.U32 R13, RZ, RZ, R16 ;  /* 0x000000ffff0d7224 */ /* 0x000fe400078e0010 */
[----:B------:R-:W-:Y:S02]  /*9c70*/  IMAD.MOV.U32 R12, RZ, RZ, RZ ;  /* 0x000000ffff0c7224 */ /* 0x000fe400078e00ff */
[----:B------:R-:W-:Y:S02]  /*9c80*/  IMAD.MOV.U32 R11, RZ, RZ, 0x1f ;  /* 0x0000001fff0b7424 */ /* 0x000fe400078e00ff */
[----:B------:R-:W-:-:S07]  /*9c90*/  IMAD.MOV.U32 R15, RZ, RZ, -0x1 ;  /* 0xffffffffff0f7424 */ /* 0x000fce00078e00ff */
[----:B-----5:R-:W-:Y:S05]  /*9ca0*/  WARPSYNC.COLLECTIVE R15, `(.L_x_983) ;  /* 0x000000000f087348 */ /* 0x020fea0003c00000 */
[----:B------:R1:W2:Y:S02]  /*9cb0*/  SHFL.IDX P6, R14, R13, R12, R11 ;  /* 0x0000000c0d0e7389 */ /* 0x0002a400000c000b */
[----:B-12--5:R-:W-:Y:S01]  /*9cc0*/  ENDCOLLECTIVE ;  /* 0x000000000000791b */ /* 0x026fe20003800000 */
.L_x_983:
[----:B------:R-:W-:Y:S05]  /*9cd0*/  BRA `(.L_x_984) ;  /* 0xffffff7400a07947 */ /* 0x000fea000383ffff */
.L_x_881:
[----:B--2---:R2:W3:Y:S02]  /*9ce0*/  SYNCS.PHASECHK.TRANS64.TRYWAIT P0, [R18+URZ+0x26800], R5 ;  /* 0x02680005120075a7 */ /* 0x0044e4000800017f */
[----:B---3--:R-:W-:Y:S05]  /*9cf0*/  @!P0 NANOSLEEP.SYNCS 0x989680 ;  /* 0x009896800000895d */ /* 0x008fea0003900000 */
[----:B------:R-:W3:Y:S02]  /*9d00*/  @!P0 SYNCS.PHASECHK.TRANS64 P0, [R18+URZ+0x26800], R5 ;  /* 0x02680005120085a7 */ /* 0x000ee4000800007f */
[----:B---3--:R-:W-:Y:S05]  /*9d10*/  @!P0 BRA `(.L_x_881) ;  /* 0xfffffffc00f08947 */ /* 0x008fea000383ffff */
[----:B------:R-:W-:Y:S05]  /*9d20*/  BRA `(.L_x_880) ;  /* 0xffffff7400c47947 */ /* 0x000fea000383ffff */
.L_x_886:
[----:B--2---:R-:W-:-:S04]  /*9d30*/  IMAD.U32 R5, RZ, RZ, UR10 ;  /* 0x0000000aff057e24 */ /* 0x004fc8000f8e00ff */
[----:B------:R2:W3:Y:S03]  /*9d40*/  SYNCS.PHASECHK.TRANS64.TRYWAIT P1, [R5+URZ+0x26810], R16 ;  /* 0x02681010050075a7 */ /* 0x0004e6000802017f */
[----:B---3--:R-:W-:Y:S05]  /*9d50*/  @!P1 NANOSLEEP.SYNCS 0x989680 ;  /* 0x009896800000995d */ /* 0x008fea0003900000 */
[----:B------:R-:W3:Y:S02]  /*9d60*/  @!P1 SYNCS.PHASECHK.TRANS64 P1, [R5+URZ+0x26810], R16 ;  /* 0x02681010050095a7 */ /* 0x000ee4000802007f */
[----:B---3--:R-:W-:Y:S05]  /*9d70*/  @!P1 BRA `(.L_x_886) ;  /* 0xfffffffc00ec9947 */ /* 0x008fea000383ffff */
[----:B------:R-:W-:Y:S05]  /*9d80*/  BRA `(.L_x_885) ;  /* 0xffffff8000287947 */ /* 0x000fea000383ffff */
.L_x_890:
[----:B------:R-:W-:-:S04]  /*9d90*/  IMAD.U32 R121, RZ, RZ, UR10 ;  /* 0x0000000aff797e24 */ /* 0x000fc8000f8e00ff */
[----:B------:R1:W1:Y:S03]  /*9da0*/  SYNCS.PHASECHK.TRANS64.TRYWAIT P1, [R121+URZ+0x26830], R16 ;  /* 0x02683010790075a7 */ /* 0x000266000802017f */
[----:B-1----:R-:W-:Y:S05]  /*9db0*/  @!P1 NANOSLEEP.SYNCS 0x989680 ;  /* 0x009896800000995d */ /* 0x002fea0003900000 */
[----:B------:R-:W1:Y:S02]  /*9dc0*/  @!P1 SYNCS.PHASECHK.TRANS64 P1, [R121+URZ+0x26830], R16 ;  /* 0x02683010790095a7 */ /* 0x000e64000802007f */
[----:B-1----:R-:W-:Y:S05]  /*9dd0*/  @!P1 BRA `(.L_x_890) ;  /* 0xfffffffc00ec9947 */ /* 0x002fea000383ffff */
[----:B------:R-:W-:Y:S05]  /*9de0*/  BRA `(.L_x_889) ;  /* 0xffffff8400347947 */ /* 0x000fea000383ffff */
.L_x_897:
[----:B------:R-:W-:Y:S01]  /*9df0*/  BSSY B0, `(.L_x_985) ;  /* 0x0000005000007945 */ /* 0x000fe20003800000 */
[----:B------:R-:W-:-:S07]  /*9e00*/  IMAD.MOV.U32 R15, RZ, RZ, -0x1 ;  /* 0xffffffffff0f7424 */ /* 0x000fce00078e00ff */
[----:B-1---5:R-:W-:Y:S05]  /*9e10*/  WARPSYNC.COLLECTIVE R15, `(.L_x_986) ;  /* 0x000000000f087348 */ /* 0x022fea0003c00000 */
[----:B------:R-:W-:Y:S01]  /*9e20*/  NOP ;  /* 0x0000000000007918 */ /* 0x000fe20000000000 */
[----:B-1---5:R-:W-:Y:S01]  /*9e30*/  ENDCOLLECTIVE ;  /* 0x000000000000791b */ /* 0x022fe20003800000 */
.L_x_986:
[----:B------:R-:W-:Y:S05]  /*9e40*/  BSYNC B0 ;  /* 0x0000000000007941 */ /* 0x000fea0003800000 */
.L_x_985:
[----:B------:R-:W-:Y:S05]  /*9e50*/  BRA `(.L_x_987) ;  /* 0xffffffb4007c7947 */ /* 0x000fea000383ffff */
.L_x_906:
[----:B------:R-:W-:Y:S01]  /*9e60*/  BSSY B0, `(.L_x_988) ;  /* 0x0000005000007945 */ /* 0x000fe20003800000 */
[----:B------:R-:W-:-:S07]  /*9e70*/  IMAD.MOV.U32 R15, RZ, RZ, -0x1 ;  /* 0xffffffffff0f7424 */ /* 0x000fce00078e00ff */
[----:B-12--5:R-:W-:Y:S05]  /*9e80*/  WARPSYNC.COLLECTIVE R15, `(.L_x_989) ;  /* 0x000000000f087348 */ /* 0x026fea0003c00000 */
[----:B------:R-:W-:Y:S01]  /*9e90*/  NOP ;  /* 0x0000000000007918 */ /* 0x000fe20000000000 */
[----:B-12--5:R-:W-:Y:S01]  /*9ea0*/  ENDCOLLECTIVE ;  /* 0x000000000000791b */ /* 0x026fe20003800000 */
.L_x_989:
[----:B------:R-:W-:Y:S05]  /*9eb0*/  BSYNC B0 ;  /* 0x0000000000007941 */ /* 0x000fea0003800000 */
.L_x_988:
[----:B------:R-:W-:Y:S05]  /*9ec0*/  BRA `(.L_x_990) ;  /* 0xffffffb800707947 */ /* 0x000fea000383ffff */
.L_x_919:
[----:B------:R-:W-:Y:S01]  /*9ed0*/  BSSY B0, `(.L_x_991) ;  /* 0x0000005000007945 */ /* 0x000fe20003800000 */
[----:B------:R-:W-:-:S07]  /*9ee0*/  IMAD.MOV.U32 R15, RZ, RZ, -0x1 ;  /* 0xffffffffff0f7424 */ /* 0x000fce00078e00ff */
[----:B------:R-:W-:Y:S05]  /*9ef0*/  WARPSYNC.COLLECTIVE R15, `(.L_x_992) ;  /* 0x000000000f087348 */ /* 0x000fea0003c00000 */
[----:B------:R-:W-:Y:S01]  /*9f00*/  NOP ;  /* 0x0000000000007918 */ /* 0x000fe20000000000 */
[----:B------:R-:W-:Y:S01]  /*9f10*/  ENDCOLLECTIVE ;  /* 0x000000000000791b */ /* 0x000fe20003800000 */
.L_x_992:
[----:B------:R-:W-:Y:S05]  /*9f20*/  BSYNC B0 ;  /* 0x0000000000007941 */ /* 0x000fea0003800000 */
.L_x_991:
[----:B------:R-:W-:Y:S05]  /*9f30*/  BRA `(.L_x_993) ;  /* 0xffffffc400707947 */ /* 0x000fea000383ffff */
.L_x_931:
[----:B------:R-:W-:Y:S01]  /*9f40*/  BSSY B0, `(.L_x_994) ;  /* 0x0000005000007945 */ /* 0x000fe20003800000 */
[----:B------:R-:W-:-:S07]  /*9f50*/  IMAD.MOV.U32 R15, RZ, RZ, -0x1 ;  /* 0xffffffffff0f7424 */ /* 0x000fce00078e00ff */
[----:B------:R-:W-:Y:S05]  /*9f60*/  WARPSYNC.COLLECTIVE R15, `(.L_x_995) ;  /* 0x000000000f087348 */ /* 0x000fea0003c00000 */
[----:B------:R-:W-:Y:S01]  /*9f70*/  NOP ;  /* 0x0000000000007918 */ /* 0x000fe20000000000 */
[----:B------:R-:W-:Y:S01]  /*9f80*/  ENDCOLLECTIVE ;  /* 0x000000000000791b */ /* 0x000fe20003800000 */
.L_x_995:
[----:B------:R-:W-:Y:S05]  /*9f90*/  BSYNC B0 ;  /* 0x0000000000007941 */ /* 0x000fea0003800000 */
.L_x_994:
[----:B------:R-:W-:Y:S05]  /*9fa0*/  BRA `(.L_x_996) ;  /* 0xffffffc800887947 */ /* 0x000fea000383ffff */
.L_x_944:
[----:B------:R-:W-:Y:S01]  /*9fb0*/  BSSY B0, `(.L_x_997) ;  /* 0x0000005000007945 */ /* 0x000fe20003800000 */
[----:B------:R-:W-:-:S07]  /*9fc0*/  IMAD.MOV.U32 R15, RZ, RZ, -0x1 ;  /* 0xffffffffff0f7424 */ /* 0x000fce00078e00ff */
[----:B------:R-:W-:Y:S05]  /*9fd0*/  WARPSYNC.COLLECTIVE R15, `(.L_x_998) ;  /* 0x000000000f087348 */ /* 0x000fea0003c00000 */
[----:B------:R-:W-:Y:S01]  /*9fe0*/  NOP ;  /* 0x0000000000007918 */ /* 0x000fe20000000000 */
[----:B------:R-:W-:Y:S01]  /*9ff0*/  ENDCOLLECTIVE ;  /* 0x000000000000791b */ /* 0x000fe20003800000 */
.L_x_998:
[----:B------:R-:W-:Y:S05]  /*a000*/  BSYNC B0 ;  /* 0x0000000000007941 */ /* 0x000fea0003800000 */
.L_x_997:
[----:B------:R-:W-:Y:S05]  /*a010*/  BRA `(.L_x_999) ;  /* 0xffffffcc00a47947 */ /* 0x000fea000383ffff */
.L_x_957:
[----:B-1----:R1:W2:Y:S02]  /*a020*/  SYNCS.PHASECHK.TRANS64.TRYWAIT P0, [R0+URZ+0x26820], R3 ;  /* 0x02682003000075a7 */ /* 0x0022a4000800017f */
[----:B--2---:R-:W-:Y:S05]  /*a030*/  @!P0 NANOSLEEP.SYNCS 0x989680 ;  /* 0x009896800000895d */ /* 0x004fea0003900000 */
[----:B------:R-:W2:Y:S02]  /*a040*/  @!P0 SYNCS.PHASECHK.TRANS64 P0, [R0+URZ+0x26820], R3 ;  /* 0x02682003000085a7 */ /* 0x000ea4000800007f */
[----:B--2---:R-:W-:Y:S05]  /*a050*/  @!P0 BRA `(.L_x_957) ;  /* 0xfffffffc00f08947 */ /* 0x004fea000383ffff */
[----:B------:R-:W-:Y:S05]  /*a060*/  BRA `(.L_x_1000) ;  /* 0xffffffd800ec7947 */ /* 0x000fea000383ffff */
.L_x_961:
[----:B-1----:R1:W2:Y:S02]  /*a070*/  SYNCS.PHASECHK.TRANS64.TRYWAIT P1, [R0+URZ+0x26840], R21 ;  /* 0x02684015000075a7 */ /* 0x0022a4000802017f */
[----:B--2---:R-:W-:Y:S05]  /*a080*/  @!P1 NANOSLEEP.SYNCS 0x989680 ;  /* 0x009896800000995d */ /* 0x004fea0003900000 */
[----:B------:R-:W2:Y:S02]  /*a090*/  @!P1 SYNCS.PHASECHK.TRANS64 P1, [R0+URZ+0x26840], R21 ;  /* 0x02684015000095a7 */ /* 0x000ea4000802007f */
[----:B--2---:R-:W-:Y:S05]  /*a0a0*/  @!P1 BRA `(.L_x_961) ;  /* 0xfffffffc00f09947 */ /* 0x004fea000383ffff */
[----:B------:R-:W-:Y:S05]  /*a0b0*/  BRA `(.L_x_1001) ;  /* 0xffffffe4000c7947 */ /* 0x000fea000383ffff */
.L_x_963:
[----:B--2---:R2:W3:Y:S02]  /*a0c0*/  SYNCS.PHASECHK.TRANS64.TRYWAIT P1, [R0+URZ+0x26828], R21 ;  /* 0x02682815000075a7 */ /* 0x0044e4000802017f */
[----:B---3--:R-:W-:Y:S05]  /*a0d0*/  @!P1 NANOSLEEP.SYNCS 0x989680 ;  /* 0x009896800000995d */ /* 0x008fea0003900000 */
[----:B------:R-:W3:Y:S02]  /*a0e0*/  @!P1 SYNCS.PHASECHK.TRANS64 P1, [R0+URZ+0x26828], R21 ;  /* 0x02682815000095a7 */ /* 0x000ee4000802007f */
[----:B---3--:R-:W-:Y:S05]  /*a0f0*/  @!P1 BRA `(.L_x_963) ;  /* 0xfffffffc00f09947 */ /* 0x008fea000383ffff */
[----:B------:R-:W-:Y:S05]  /*a100*/  BRA `(.L_x_1002) ;  /* 0xffffffe400bc7947 */ /* 0x000fea000383ffff */
.L_x_965:
[----:B---3--:R3:W4:Y:S02]  /*a110*/  SYNCS.PHASECHK.TRANS64.TRYWAIT P1, [R0+URZ+0x26848], R21 ;  /* 0x02684815000075a7 */ /* 0x008724000802017f */
[----:B----4-:R-:W-:Y:S05]  /*a120*/  @!P1 NANOSLEEP.SYNCS 0x989680 ;  /* 0x009896800000995d */ /* 0x010fea0003900000 */
[----:B------:R-:W4:Y:S02]  /*a130*/  @!P1 SYNCS.PHASECHK.TRANS64 P1, [R0+URZ+0x26848], R21 ;  /* 0x02684815000095a7 */ /* 0x000f24000802007f */
[----:B----4-:R-:W-:Y:S05]  /*a140*/  @!P1 BRA `(.L_x_965) ;  /* 0xfffffffc00f09947 */ /* 0x010fea000383ffff */
[----:B------:R-:W-:Y:S05]  /*a150*/  BRA `(.L_x_1003) ;  /* 0xffffffe800507947 */ /* 0x000fea000383ffff */
.L_x_967:
[----:B------:R-:W-:-:S07]  /*a160*/  SHF.L.U32 R5, R9, 0x1f, RZ ;  /* 0x0000001f09057819 */ /* 0x000fce00000006ff */
.L_x_1004:
[----:B-1----:R1:W2:Y:S02]  /*a170*/  SYNCS.PHASECHK.TRANS64.TRYWAIT P1, [R0+URZ+0x26820], R5 ;  /* 0x02682005000075a7 */ /* 0x0022a4000802017f */
[----:B--2---:R-:W-:Y:S05]  /*a180*/  @!P1 NANOSLEEP.SYNCS 0x989680 ;  /* 0x009896800000995d */ /* 0x004fea0003900000 */
[----:B------:R-:W2:Y:S02]  /*a190*/  @!P1 SYNCS.PHASECHK.TRANS64 P1, [R0+URZ+0x26820], R5 ;  /* 0x02682005000095a7 */ /* 0x000ea4000802007f */
[----:B--2---:R-:W-:Y:S05]  /*a1a0*/  @!P1 BRA `(.L_x_1004) ;  /* 0xfffffffc00f09947 */ /* 0x004fea000383ffff */
[----:B------:R-:W-:Y:S05]  /*a1b0*/  BRA `(.L_x_1005) ;  /* 0xffffffe800f47947 */ /* 0x000fea000383ffff */
.L_x_970:
[----:B-1----:R1:W2:Y:S02]  /*a1c0*/  SYNCS.PHASECHK.TRANS64.TRYWAIT P1, [R0+URZ+0x26840], R7 ;  /* 0x02684007000075a7 */ /* 0x0022a4000802017f */
[----:B--2---:R-:W-:Y:S05]  /*a1d0*/  @!P1 NANOSLEEP.SYNCS 0x989680 ;  /* 0x009896800000995d */ /* 0x004fea0003900000 */
[----:B------:R-:W2:Y:S02]  /*a1e0*/  @!P1 SYNCS.PHASECHK.TRANS64 P1, [R0+URZ+0x26840], R7 ;  /* 0x02684007000095a7 */ /* 0x000ea4000802007f */
[----:B--2---:R-:W-:Y:S05]  /*a1f0*/  @!P1 BRA `(.L_x_970) ;  /* 0xfffffffc00f09947 */ /* 0x004fea000383ffff */
[----:B------:R-:W-:Y:S05]  /*a200*/  BRA `(.L_x_1006) ;  /* 0xffffffec00a07947 */ /* 0x000fea000383ffff */
.L_x_972:
[----:B--2---:R2:W3:Y:S02]  /*a210*/  SYNCS.PHASECHK.TRANS64.TRYWAIT P1, [R0+URZ+0x26828], R7 ;  /* 0x02682807000075a7 */ /* 0x0044e4000802017f */
[----:B---3--:R-:W-:Y:S05]  /*a220*/  @!P1 NANOSLEEP.SYNCS 0x989680 ;  /* 0x009896800000995d */ /* 0x008fea0003900000 */
[----:B------:R-:W3:Y:S02]  /*a230*/  @!P1 SYNCS.PHASECHK.TRANS64 P1, [R0+URZ+0x26828], R7 ;  /* 0x02682807000095a7 */ /* 0x000ee4000802007f */
[----:B---3--:R-:W-:Y:S05]  /*a240*/  @!P1 BRA `(.L_x_972) ;  /* 0xfffffffc00f09947 */ /* 0x008fea000383ffff */
[----:B------:R-:W-:Y:S05]  /*a250*/  BRA `(.L_x_1007) ;  /* 0xfffffff000487947 */ /* 0x000fea000383ffff */
.L_x_974:
[----:B---3--:R3:W4:Y:S02]  /*a260*/  SYNCS.PHASECHK.TRANS64.TRYWAIT P0, [R3+URZ+0x26840], R2 ;  /* 0x02684002030075a7 */ /* 0x008724000800017f */
[----:B----4-:R-:W-:Y:S05]  /*a270*/  @!P0 NANOSLEEP.SYNCS 0x989680 ;  /* 0x009896800000895d */ /* 0x010fea0003900000 */
[----:B------:R-:W4:Y:S02]  /*a280*/  @!P0 SYNCS.PHASECHK.TRANS64 P0, [R3+URZ+0x26840], R2 ;  /* 0x02684002030085a7 */ /* 0x000f24000800007f */
[----:B----4-:R-:W-:Y:S05]  /*a290*/  @!P0 BRA `(.L_x_974) ;  /* 0xfffffffc00f08947 */ /* 0x010fea000383ffff */
[----:B------:R-:W-:Y:S05]  /*a2a0*/  BRA `(.L_x_1008) ;  /* 0xfffffff000f07947 */ /* 0x000fea000383ffff */
.L_x_976:
[----:B------:R-:W-:Y:S01]  /*a2b0*/  BSSY B0, `(.L_x_1009) ;  /* 0x0000006000007945 */ /* 0x000fe20003800000 */
[----:B------:R-:W-:-:S07]  /*a2c0*/  IMAD.MOV.U32 R15, RZ, RZ, -0x1 ;  /* 0xffffffffff0f7424 */ /* 0x000fce00078e00ff */
[----:B--2---:R-:W-:Y:S05]  /*a2d0*/  WARPSYNC.COLLECTIVE R15, `(.L_x_1010) ;  /* 0x000000000f0c7348 */ /* 0x004fea0003c00000 */
[----:B------:R-:W-:Y:S02]  /*a2e0*/  ELECT P6, UR62, PT ;  /* 0x00000000003e782f */ /* 0x000fe400038c0000 */
[----:B------:R-:W-:Y:S01]  /*a2f0*/  MOV R14, UR62 ;  /* 0x0000003e000e7c02 */ /* 0x000fe20008000f00 */
[----:B--2---:R-:W-:Y:S10]  /*a300*/  ENDCOLLECTIVE ;  /* 0x000000000000791b */ /* 0x004ff40003800000 */
.L_x_1010:
[----:B------:R-:W-:Y:S05]  /*a310*/  BSYNC B0 ;  /* 0x0000000000007941 */ /* 0x000fea0003800000 */
.L_x_1009:
[----:B------:R-:W-:Y:S01]  /*a320*/  PLOP3.LUT P0, PT, P6, PT, PT, 0x80, 0x0 ;  /* 0x000000000000781c */ /* 0x000fe2000370f070 */
[----:B------:R-:W-:-:S12]  /*a330*/  BRA `(.L_x_1011) ;  /* 0xfffffff400b87947 */ /* 0x000fd8000383ffff */
.L_x_978:
[----:B-1----:R1:W3:Y:S02]  /*a340*/  SYNCS.PHASECHK.TRANS64.TRYWAIT P1, [R6+URZ], R5 ;  /* 0x00000005060075a7 */ /* 0x0022e4000802017f */
[----:B---3--:R-:W-:Y:S05]  /*a350*/  @!P1 NANOSLEEP.SYNCS 0x989680 ;  /* 0x009896800000995d */ /* 0x008fea0003900000 */
[----:B------:R-:W3:Y:S02]  /*a360*/  @!P1 SYNCS.PHASECHK.TRANS64 P1, [R6+URZ], R5 ;  /* 0x00000005060095a7 */ /* 0x000ee4000802007f */
[----:B---3--:R-:W-:Y:S05]  /*a370*/  @!P1 BRA `(.L_x_978) ;  /* 0xfffffffc00f09947 */ /* 0x008fea000383ffff */
[----:B------:R-:W-:Y:S05]  /*a380*/  BRA `(.L_x_1012) ;  /* 0xfffffff400f87947 */ /* 0x000fea000383ffff */
.L_x_979:
[----:B---3--:R3:W4:Y:S02]  /*a390*/  SYNCS.PHASECHK.TRANS64.TRYWAIT P1, [R3+URZ], R2 ;  /* 0x00000002030075a7 */ /* 0x008724000802017f */
[----:B----4-:R-:W-:Y:S05]  /*a3a0*/  @!P1 NANOSLEEP.SYNCS 0x989680 ;  /* 0x009896800000995d */ /* 0x010fea0003900000 */
[----:B------:R-:W4:Y:S02]  /*a3b0*/  @!P1 SYNCS.PHASECHK.TRANS64 P1, [R3+URZ], R2 ;  /* 0x00000002030095a7 */ /* 0x000f24000802007f */
[----:B----4-:R-:W-:Y:S05]  /*a3c0*/  @!P1 BRA `(.L_x_979) ;  /* 0xfffffffc00f09947 */ /* 0x010fea000383ffff */
[----:B------:R-:W-:Y:S05]  /*a3d0*/  BRA `(.L_x_1013) ;  /* 0xfffffff400ec7947 */ /* 0x000fea000383ffff */
.L_x_981:
[----:B---3--:R3:W4:Y:S02]  /*a3e0*/  SYNCS.PHASECHK.TRANS64.TRYWAIT P0, [R0+URZ], R5 ;  /* 0x00000005000075a7 */ /* 0x008724000800017f */
[----:B----4-:R-:W-:Y:S05]  /*a3f0*/  @!P0 NANOSLEEP.SYNCS 0x989680 ;  /* 0x009896800000895d */ /* 0x010fea0003900000 */
[----:B------:R-:W4:Y:S02]  /*a400*/  @!P0 SYNCS.PHASECHK.TRANS64 P0, [R0+URZ], R5 ;  /* 0x00000005000085a7 */ /* 0x000f24000800007f */
[----:B----4-:R-:W-:Y:S05]  /*a410*/  @!P0 BRA `(.L_x_981) ;  /* 0xfffffffc00f08947 */ /* 0x010fea000383ffff */
[----:B------:R-:W-:Y:S05]  /*a420*/  BRA `(.L_x_1014) ;  /* 0xfffffff400f07947 */ /* 0x000fea000383ffff */
.L_x_1015:
        /* <DEDUP_REMOVED lines=13> */
.L_x_3300:


//--------------------- .text._ZN7cutlass13device_kernelIN5flash11enable_sm90INS1_16FlashAttnBwdSm90INS1_25CollectiveMainloopBwdSm90ILi2ELi2ELi2EN4cute5tupleIJNS5_1CILi1EEES8_S8_EEENS6_IJNS7_ILi64EEENS7_ILi128EEENS7_ILi96EEEEEENS_10bfloat16_tEfNS_4arch4Sm90ELb0ELb1ELb1ELb0ELb0ELb1ELb0ELb0ELi2ELi1ELi2ELi1ELb1EEENS1_21CollectiveEpilogueBwdISD_SE_SG_Li256ELb0ELb0ELi1EEENS1_19SingleTileSchedulerILb0ELb0ELb0ELi128EEEEEEEEEvNT_6ParamsE --------------------------
	.section	.text._ZN7cutlass13device_kernelIN5flash11enable_sm90INS1_16FlashAttnBwdSm90INS1_25CollectiveMainloopBwdSm90ILi2ELi2ELi2EN4cute5tupleIJNS5_1CILi1EEES8_S8_EEENS6_IJNS7_ILi64EEENS7_ILi128EEENS7_ILi96EEEEEENS_10bfloat16_tEfNS_4arch4Sm90ELb0ELb1ELb1ELb0ELb0ELb1ELb0ELb0ELi2ELi1ELi2ELi1ELb1EEENS1_21CollectiveEpilogueBwdISD_SE_SG_Li256ELb0ELb0ELi1EEENS1_19SingleTileSchedulerILb0ELb0ELb0ELi128EEEEEEEEEvNT_6ParamsE,"ax",@progbits
	.align	128
.text._ZN7cutlass13device_kernelIN5flash11enable_sm90INS1_16FlashAttnBwdSm90INS1_25CollectiveMainloopBwdSm90ILi2ELi2ELi2EN4cute5tupleIJNS5_1CILi1EEES8_S8_EEENS6_IJNS7_ILi64EEENS7_ILi128EEENS7_ILi96EEEEEENS_10bfloat16_tEfNS_4arch4Sm90ELb0ELb1ELb1ELb0ELb0ELb1ELb0ELb0ELi2ELi1ELi2ELi1ELb1EEENS1_21CollectiveEpilogueBwdISD_SE_SG_Li256ELb0ELb0ELi1EEENS1_19SingleTileSchedulerILb0ELb0ELb0ELi128EEEEEEEEEvNT_6ParamsE:
        .type           _ZN7cutlass13device_kernelIN5flash11enable_sm90INS1_16FlashAttnBwdSm90INS1_25CollectiveMainloopBwdSm90ILi2ELi2ELi2EN4cute5tupleIJNS5_1CILi1EEES8_S8_EEENS6_IJNS7_ILi64EEENS7_ILi128EEENS7_ILi96EEEEEENS_10bfloat16_tEfNS_4arch4Sm90ELb0ELb1ELb1ELb0ELb0ELb1ELb0ELb0ELi2ELi1ELi2ELi1ELb1EEENS1_21CollectiveEpilogueBwdISD_SE_SG_Li256ELb0ELb0ELi1EEENS1_19SingleTileSchedulerILb0ELb0ELb0ELi128EEEEEEEEEvNT_6ParamsE,@function
        .size           _ZN7cutlass13device_kernelIN5flash11enable_sm90INS1_16FlashAttnBwdSm90INS1_25CollectiveMainloopBwdSm90ILi2ELi2ELi2EN4cute5tupleIJNS5_1CILi1EEES8_S8_EEENS6_IJNS7_ILi64EEENS7_ILi128EEENS7_ILi96EEEEEENS_10bfloat16_tEfNS_4arch4Sm90ELb0ELb1ELb1ELb0ELb0ELb1ELb0ELb0ELi2ELi1ELi2ELi1ELb1EEENS1_21CollectiveEpilogueBwdISD_SE_SG_Li256ELb0ELb0ELi1EEENS1_19SingleTileSchedulerILb0ELb0ELb0ELi128EEEEEEEEEvNT_6ParamsE,(.L_x_3301 - _ZN7cutlass13device_kernelIN5flash11enable_sm90INS1_16FlashAttnBwdSm90INS1_25CollectiveMainloopBwdSm90ILi2ELi2ELi2EN4cute5tupleIJNS5_1CILi1EEES8_S8_EEENS6_IJNS7_ILi64EEENS7_ILi128EEENS7_ILi96EEEEEENS_10bfloat16_tEfNS_4arch4Sm90ELb0ELb1ELb1ELb0ELb0ELb1ELb0ELb0ELi2ELi1ELi2ELi1ELb1EEENS1_21CollectiveEpilogueBwdISD_SE_SG_Li256ELb0ELb0ELi1EEENS1_19SingleTileSchedulerILb0ELb0ELb0ELi128EEEEEEEEEvNT_6ParamsE)
        .other          _ZN7cutlass13device_kernelIN5flash11enable_sm90INS1_16FlashAttnBwdSm90INS1_25CollectiveMainloopBwdSm90ILi2ELi2ELi2EN4cute5tupleIJNS5_1CILi1EEES8_S8_EEENS6_IJNS7_ILi64EEENS7_ILi128EEENS7_ILi96EEEEEENS_10bfloat16_tEfNS_4arch4Sm90ELb0ELb1ELb1ELb0ELb0ELb1ELb0ELb0ELi2ELi1ELi2ELi1ELb1EEENS1_21CollectiveEpilogueBwdISD_SE_SG_Li256ELb0ELb0ELi1EEENS1_19SingleTileSchedulerILb0ELb0ELb0ELi128EEEEEEEEEvNT_6ParamsE,@"STO_CUDA_ENTRY STV_DEFAULT"
_ZN7cutlass13device_kernelIN5flash11enable_sm90INS1_16FlashAttnBwdSm90INS1_25CollectiveMainloopBwdSm90ILi2ELi2ELi2EN4cute5tupleIJNS5_1CILi1EEES8_S8_EEENS6_IJNS7_ILi64EEENS7_ILi128EEENS7_ILi96EEEEEENS_10bfloat16_tEfNS_4arch4Sm90ELb0ELb1ELb1ELb0ELb0ELb1ELb0ELb0ELi2ELi1ELi2ELi1ELb1EEENS1_21CollectiveEpilogueBwdISD_SE_SG_Li256ELb0ELb0ELi1EEENS1_19SingleTileSchedulerILb0ELb0ELb0ELi128EEEEEEEEEvNT_6ParamsE:
[----:B------:R-:W1:Y:S02]  /*0000*/  LDC R1, c[0x0][0x28] ;  /* 0x00000a00ff017b82 */ /* 0x000e640000000800 */
[----:B-1----:R-:W-:Y:S01]  /*0010*/  VIADD R1, R1, 0xfffffff8 ;  /* 0xfffffff801017836 */ /* 0x002fe20000000000 */
[----:B------:R-:W1:Y:S01]  /*0020*/  S2R R3, SR_TID.X ;  /* 0x0000000000037919 */ /* 0x000e620000002100 */
[----:B------:R-:W-:Y:S01]  /*0030*/  ELECT P0, URZ, PT ;  /* 0x00000000003f782f */ /* 0x000fe20003800000 */
[----:B------:R-:W-:Y:S01]  /*0040*/  BSSY B0, `(.L_x_1016) ;  /* 0x000001a000007945 */ /* 0x000fe20003800000 */
[--C-:B-1----:R-:W-:Y:S02]  /*0050*/  SHF.R.U32.HI R0, RZ, 0x5, R3.reuse ;  /* 0x00000005ff007819 */ /* 0x102fe40000011603 */
[----:B------:R-:W-:-:S03]  /*0060*/  SHF.R.U32.HI R3, RZ, 0x7, R3 ;  /* 0x00000007ff037819 */ /* 0x000fc60000011603 */
[----:B------:R-:W1:Y:S02]  /*0070*/  SHFL.IDX PT, R2, R0, RZ, 0x1f ;  /* 0x00001fff00027589 */ /* 0x000e6400000e0000 */
[----:B-1----:R-:W-:-:S13]  /*0080*/  ISETP.EQ.AND P0, PT, R2, RZ, P0 ;  /* 0x000000ff0200720c */ /* 0x002fda0000702270 */
[----:B------:R-:W-:Y:S05]  /*0090*/  @!P0 BRA `(.L_x_1017) ;  /* 0x0000000000508947 */ /* 0x000fea0003800000 */
        /* <DEDUP_REMOVED lines=20> */
.L_x_1017:
[----:B------:R-:W-:Y:S05]  /*01e0*/  BSYNC B0 ;  /* 0x0000000000007941 */ /* 0x000fea0003800000 */
.L_x_1016:
        /* <DEDUP_REMOVED lines=37> */
.L_x_1018:
        /* <DEDUP_REMOVED lines=22> */
.L_x_1019:
[----:B------:R-:W-:Y:S01]  /*05a0*/  PLOP3.LUT P0, PT, PT, PT, UP0, 0x80, 0x0 ;  /* 0x000000000000781c */ /* 0x000fe20003f0f008 */
[----:B------:R-:W-:Y:S01]  /*05b0*/  NOP ;  /* 0x0000000000007918 */ /* 0x000fe20000000000 */
[----:B-12-4-:R-:W-:Y:S11]  /*05c0*/  BAR.SYNC.DEFER_BLOCKING 0x0 ;  /* 0x0000000000007b1d */ /* 0x016ff60000010000 */
[----:B------:R-:W-:Y:S05]  /*05d0*/  @!P0 BRA `(.L_x_1020) ;  /* 0x0000006000048947 */ /* 0x000fea0003800000 */
.L_x_1021:
[----:B------:R-:W-:-:S08]  /*05e0*/  NOP ;  /* 0x0000000000007918 */ /* 0x000fd00000000000 */
[----:B------:R-:W1:Y:S02]  /*05f0*/  USETMAXREG.TRY_ALLOC.CTAPOOL UP0, 0xf0 ;  /* 0x000000f0000079c8 */ /* 0x000e640008000600 */
[----:B-1----:R-:W-:-:S13]  /*0600*/  PLOP3.LUT P0, PT, PT, PT, UP0, 0x80, 0x0 ;  /* 0x000000000000781c */ /* 0x002fda0003f0f008 */
[----:B------:R-:W-:Y:S05]  /*0610*/  @!P0 BRA `(.L_x_1021) ;  /* 0xfffffffc00f08947 */ /* 0x000fea000383ffff */
[----:B------:R-:W-:Y:S01]  /*0620*/  LOP3.LUT R0, R0, 0x3, RZ, 0xc0, !PT ;  /* 0x0000000300007812 */ /* 0x000fe200078ec0ff */
[----:B------:R-:W1:Y:S01]  /*0630*/  S2R R2, SR_TID.X ;  /* 0x0000000000027919 */ /* 0x000e620000002100 */
[----:B------:R-:W2:Y:S04]  /*0640*/  S2UR UR4, SR_CTAID.Z ;  /* 0x00000000000479c3 */ /* 0x000ea80000002700 */
[----:B------:R-:W3:Y:S02]  /*0650*/  SHFL.IDX PT, R0, R0, RZ, 0x1f ;  /* 0x00001fff00007589 */ /* 0x000ee400000e0000 */
[----:B---3--:R-:W-:Y:S02]  /*0660*/  ISETP.NE.AND P0, PT, R0, RZ, PT ;  /* 0x000000ff0000720c */ /* 0x008fe40003f05270 */
[----:B-1----:R-:W-:-:S11]  /*0670*/  SHF.R.U32.HI R2, RZ, 0x7, R2 ;  /* 0x00000007ff027819 */ /* 0x002fd60000011602 */
[----:B------:R-:W-:-:S05]  /*0680*/  @!P0 VIADD R2, R2, 0x9 ;  /* 0x0000000902028836 */ /* 0x000fca0000000000 */
[----:B------:R1:W-:Y:S06]  /*0690*/  @!P0 BAR.ARV R2, 0xa0 ;  /* 0x000280020000851d */ /* 0x0003ec0000002000 */
[----:B--2---:R-:W-:-:S13]  /*06a0*/  ISETP.LE.AND P0, PT, RZ, UR4, PT ;  /* 0x00000004ff007c0c */ /* 0x004fda000bf03270 */
[----:B-1----:R-:W-:Y:S05]  /*06b0*/  @!P0 EXIT ;  /* 0x000000000000894d */ /* 0x002fea0003800000 */
[----:B------:R-:W1:Y:S01]  /*06c0*/  S2UR UR39, SR_CTAID.X ;  /* 0x00000000002779c3 */ /* 0x000e620000002500 */
[----:B------:R-:W2:Y:S01]  /*06d0*/  S2R R3, SR_TID.X ;  /* 0x0000000000037919 */ /* 0x000ea20000002100 */
[----:B------:R-:W-:Y:S01]  /*06e0*/  ULDC UR7, c[0x0][0x280] ;  /* 0x0000a00000077ab9 */ /* 0x000fe20000000800 */
[----:B------:R-:W-:Y:S01]  /*06f0*/  ULDC UR6, c[0x0][0x290] ;  /* 0x0000a40000067ab9 */ /* 0x000fe20000000800 */
[----:B------:R-:W-:Y:S01]  /*0700*/  ULDC UR4, c[0x0][0x74c] ;  /* 0x0001d30000047ab9 */ /* 0x000fe20000000800 */
[----:B------:R-:W-:Y:S02]  /*0710*/  PLOP3.LUT P0, PT, PT, PT, PT, 0x80, 0x0 ;  /* 0x000000000000781c */ /* 0x000fe40003f0f070 */
        /* <DEDUP_REMOVED lines=18> */
[----:B-1----:R-:W-:Y:S02]  /*0840*/  ULEA UR5, UR39, UR7, 0x7 ;  /* 0x0000000727057291 */ /* 0x002fe4000f8e383f */
[----:B------:R-:W-:Y:S02]  /*0850*/  ISETP.LE.AND P1, PT, RZ, UR39, PT ;  /* 0x00000027ff007c0c */ /* 0x000fe4000bf23270 */
[----:B------:R-:W-:Y:S02]  /*0860*/  CS2R R34, SRZ ;  /* 0x0000000000227805 */ /* 0x000fe4000001ff00 */
[----:B------:R-:W-:Y:S01]  /*0870*/  CS2R R32, SRZ ;  /* 0x0000000000207805 */ /* 0x000fe2000001ff00 */
[----:B------:R-:W-:Y:S01]  /*0880*/  UIADD3 UR4, -UR4, UR5, -UR6 ;  /* 0x0000000504047290 */ /* 0x000fe2000fffe906 */
[----:B------:R-:W-:-:S02]  /*0890*/  CS2R R30, SRZ ;  /* 0x00000000001e7805 */ /* 0x000fc4000001ff00 */
[----:B------:R-:W-:Y:S02]  /*08a0*/  CS2R R28, SRZ ;  /* 0x00000000001c7805 */ /* 0x000fe4000001ff00 */
[----:B------:R-:W-:Y:S01]  /*08b0*/  CS2R R26, SRZ ;  /* 0x00000000001a7805 */ /* 0x000fe2000001ff00 */
[----:B------:R-:W-:Y:S01]  /*08c0*/  USHF.R.S32.HI UR5, URZ, 0x1f, UR4 ;  /* 0x0000001f3f057899 */ /* 0x000fe20008011404 */
[----:B--2---:R-:W-:Y:S01]  /*08d0*/  VIADD R18, R3, 0xffffff80 ;  /* 0xffffff8003127836 */ /* 0x004fe20000000000 */
[----:B------:R-:W-:Y:S02]  /*08e0*/  CS2R R24, SRZ ;  /* 0x0000000000187805 */ /* 0x000fe4000001ff00 */
[----:B------:R-:W-:Y:S01]  /*08f0*/  CS2R R118, SRZ ;  /* 0x0000000000767805 */ /* 0x000fe2000001ff00 */
[----:B------:R-:W-:Y:S01]  /*0900*/  ULEA.HI UR5, UR5, UR4, URZ, 0x6 ;  /* 0x0000000405057291 */ /* 0x000fe2000f8f303f */
[----:B------:R-:W-:Y:S01]  /*0910*/  CS2R R116, SRZ ;  /* 0x0000000000747805 */ /* 0x000fe2000001ff00 */
[----:B------:R-:W-:Y:S01]  /*0920*/  UIADD3 UR4, UR7, 0x3f, URZ ;  /* 0x0000003f07047890 */ /* 0x000fe2000fffe03f */
[----:B------:R-:W-:Y:S01]  /*0930*/  CS2R R114, SRZ ;  /* 0x0000000000727805 */ /* 0x000fe2000001ff00 */
[----:B------:R-:W-:Y:S01]  /*0940*/  USHF.R.S32.HI UR6, URZ, 0x6, UR5 ;  /* 0x000000063f067899 */ /* 0x000fe20008011405 */
[----:B------:R-:W-:Y:S01]  /*0950*/  CS2R R112, SRZ ;  /* 0x0000000000707805 */ /* 0x000fe2000001ff00 */
[----:B------:R-:W-:Y:S01]  /*0960*/  USHF.R.S32.HI UR5, URZ, 0x1f, UR4 ;  /* 0x0000001f3f057899 */ /* 0x000fe20008011404 */
[----:B------:R-:W-:Y:S01]  /*0970*/  CS2R R110, SRZ ;  /* 0x00000000006e7805 */ /* 0x000fe2000001ff00 */
[----:B------:R-:W-:Y:S01]  /*0980*/  UISETP.LT.AND UP0, UPT, URZ, UR6, UPT ;  /* 0x000000063f00728c */ /* 0x000fe2000bf01270 */
[----:B------:R-:W-:Y:S01]  /*0990*/  CS2R R108, SRZ ;  /* 0x00000000006c7805 */ /* 0x000fe2000001ff00 */
[----:B------:R-:W-:Y:S01]  /*09a0*/  ULEA.HI UR5, UR5, UR4, URZ, 0x6 ;  /* 0x0000000405057291 */ /* 0x000fe2000f8f303f */
[----:B------:R-:W-:Y:S01]  /*09b0*/  CS2R R106, SRZ ;  /* 0x00000000006a7805 */ /* 0x000fe2000001ff00 */
[----:B------:R-:W-:Y:S01]  /*09c0*/  USEL UR37, URZ, UR6, !UP0 ;  /* 0x000000063f257287 */ /* 0x000fe2000c000000 */
[----:B------:R-:W-:Y:S01]  /*09d0*/  CS2R R104, SRZ ;  /* 0x0000000000687805 */ /* 0x000fe2000001ff00 */
[----:B------:R-:W-:Y:S01]  /*09e0*/  USHF.R.S32.HI UR36, URZ, 0x6, UR5 ;  /* 0x000000063f247899 */ /* 0x000fe20008011405 */
        /* <DEDUP_REMOVED lines=10> */
[----:B------:R-:W-:Y:S01]  /*0a90*/  IMAD.MOV.U32 R83, RZ, RZ, RZ ;  /* 0x000000ffff537224 */ /* 0x000fe200078e00ff */
[----:B------:R-:W-:Y:S06]  /*0aa0*/  @!P1 BRA `(.L_x_1022) ;  /* 0x0000000000289947 */ /* 0x000fec0003800000 */
[----:B------:R-:W-:Y:S01]  /*0ab0*/  ULEA UR4, UR39, UR7, 0x7 ;  /* 0x0000000727047291 */ /* 0x000fe2000f8e383f */
[----:B------:R-:W-:-:S03]  /*0ac0*/  ULDC UR5, c[0x0][0x290] ;  /* 0x0000a40000057ab9 */ /* 0x000fc60000000800 */
[----:B------:R-:W-:-:S03]  /*0ad0*/  UIADD3 UR4, -UR5, 0xbf, UR4 ;  /* 0x000000bf05047890 */ /* 0x000fc6000fffe104 */
[----:B------:R-:W-:Y:S02]  /*0ae0*/  ULDC UR5, c[0x0][0x748] ;  /* 0x0001d20000057ab9 */ /* 0x000fe40000000800 */
[----:B------:R-:W-:-:S04]  /*0af0*/  UIADD3 UR4, UR4, UR5, URZ ;  /* 0x0000000504047290 */ /* 0x000fc8000fffe03f */
[----:B------:R-:W-:-:S04]  /*0b00*/  USHF.R.S32.HI UR5, URZ, 0x1f, UR4 ;  /* 0x0000001f3f057899 */ /* 0x000fc80008011404 */
[----:B------:R-:W-:-:S04]  /*0b10*/  ULEA.HI UR5, UR5, UR4, URZ, 0x6 ;  /* 0x0000000405057291 */ /* 0x000fc8000f8f303f */
[----:B------:R-:W-:-:S04]  /*0b20*/  USHF.R.S32.HI UR5, URZ, 0x6, UR5 ;  /* 0x000000063f057899 */ /* 0x000fc80008011405 */
[----:B------:R-:W-:-:S04]  /*0b30*/  UISETP.LT.AND UP0, UPT, UR36, UR5, UPT ;  /* 0x000000052400728c */ /* 0x000fc8000bf01270 */
[----:B------:R-:W-:-:S12]  /*0b40*/  USEL UR36, UR36, UR5, UP0 ;  /* 0x0000000524247287 */ /* 0x000fd80008000000 */
.L_x_1022:
[----:B------:R-:W-:Y:S01]  /*0b50*/  UISETP.GT.AND UP0, UPT, UR36, UR37, UPT ;  /* 0x000000252400728c */ /* 0x000fe2000bf04270 */
[----:B------:R-:W-:Y:S01]  /*0b60*/  IMAD.MOV.U32 R82, RZ, RZ, RZ ;  /* 0x000000ffff527224 */ /* 0x000fe200078e00ff */
[----:B------:R-:W-:Y:S02]  /*0b70*/  CS2R R80, SRZ ;  /* 0x0000000000507805 */ /* 0x000fe4000001ff00 */
[----:B------:R-:W-:Y:S02]  /*0b80*/  CS2R R78, SRZ ;  /* 0x00000000004e7805 */ /* 0x000fe4000001ff00 */
[----:B------:R-:W-:Y:S02]  /*0b90*/  CS2R R76, SRZ ;  /* 0x00000000004c7805 */ /* 0x000fe4000001ff00 */
[----:B------:R-:W-:Y:S02]  /*0ba0*/  CS2R R74, SRZ ;  /* 0x00000000004a7805 */ /* 0x000fe4000001ff00 */
[----:B------:R-:W-:-:S02]  /*0bb0*/  PLOP3.LUT P1, PT, PT, PT, UP0, 0x80, 0x0 ;  /* 0x000000000000781c */ /* 0x000fc40003f2f008 */
[----:B------:R-:W-:-:S11]  /*0bc0*/  CS2R R72, SRZ ;  /* 0x0000000000487805 */ /* 0x000fd6000001ff00 */
[----:B------:R-:W-:Y:S05]  /*0bd0*/  @!P1 BRA `(.L_x_1023) ;  /* 0x0000004000ec9947 */ /* 0x000fea0003800000 */
        /* <DEDUP_REMOVED lines=19> */
.L_x_1025:
        /* <DEDUP_REMOVED lines=15> */
.L_x_1024:
        /* <DEDUP_REMOVED lines=22> */
.L_x_1027:
        /* <DEDUP_REMOVED lines=15> */
.L_x_1026:
[----:B------:R-:W-:Y:S01]  /*1050*/  SHF.R.S32.HI R19, RZ, 0x1f, R18 ;  /* 0x0000001fff137819 */ /* 0x000fe20000011412 */
[----:B------:R-:W-:-:S03]  /*1060*/  UMOV UR4, 0xffffffff ;  /* 0xffffffff00047882 */ /* 0x000fc60000000000 */
[----:B------:R-:W-:-:S04]  /*1070*/  LEA.HI R0, R19, R18, RZ, 0x7 ;  /* 0x0000001213007211 */ /* 0x000fc800078f38ff */
[----:B------:R-:W-:Y:S01]  /*1080*/  SHF.R.S32.HI R17, RZ, 0x7, R0 ;  /* 0x00000007ff117819 */ /* 0x000fe20000011400 */
[----:B------:R-:W-:Y:S06]  /*1090*/  BRA.DIV UR4, `(.L_x_1028) ;  /* 0x0000008a04307947 */ /* 0x000fec000b800000 */
[----:B------:R1:W2:Y:S02]  /*10a0*/  SHFL.IDX PT, R14, R17, RZ, 0x1f ;  /* 0x00001fff110e7589 */ /* 0x0002a400000e0000 */
.L_x_1113:
        /* <DEDUP_REMOVED lines=10> */
[----:B------:R-:W-:-:S05]  /*1150*/  LOP3.LUT R5, R24, 0x7ffffffc, RZ, 0xc0, !PT ;  /* 0x7ffffffc18057812 */ /* 0x000fca00078ec0ff */
[----:B------:R-:W-:Y:S01]  /*1160*/  IMAD.IADD R2, R22, 0x1, -R5 ;  /* 0x0000000116027824 */ /* 0x000fe200078e0a05 */
[----:B---3--:R-:W-:Y:S06]  /*1170*/  @P0 BRA `(.L_x_1029) ;  /* 0x0000000000080947 */ /* 0x008fec0003800000 */
[----:B------:R-:W2:Y:S02]  /*1180*/  SYNCS.PHASECHK.TRANS64.TRYWAIT P0, [R237+URZ+0x26800], R4 ;  /* 0x02680004ed0075a7 */ /* 0x000ea4000800017f */
[----:B--2---:R-:W-:Y:S05]  /*1190*/  @!P0 BRA `(.L_x_1030) ;  /* 0x0000008800108947 */ /* 0x004fea0003800000 */
.L_x_1029:
[----:B------:R-:W-:Y:S02]  /*11a0*/  IMAD.IADD R16, R14, 0x1, -R3 ;  /* 0x000000010e107824 */ /* 0x000fe400078e0a03 */
[----:B------:R-:W-:Y:S01]  /*11b0*/  IMAD.SHL.U32 R2, R2, 0x2, RZ ;  /* 0x0000000202027824 */ /* 0x000fe200078e00ff */
[----:B------:R-:W-:Y:S06]  /*11c0*/  @!P1 BRA `(.L_x_1031) ;  /* 0x0000000000409947 */ /* 0x000fec0003800000 */
[----:B------:R-:W-:Y:S01]  /*11d0*/  MOV R0, 0x0 ;  /* 0x0000000000007802 */ /* 0x000fe20000000f00 */
[----:B------:R-:W-:Y:S01]  /*11e0*/  ULDC.64 UR4, c[0x4][0x88] ;  /* 0x0100220000047ab9 */ /* 0x000fe20000000a00 */
[----:B------:R-:W-:Y:S01]  /*11f0*/  ULDC.64 UR6, c[0x4][0x90] ;  /* 0x0100240000067ab9 */ /* 0x000fe20000000a00 */
[----:B--2---:R-:W-:Y:S01]  /*1200*/  IMAD.U32 R4, RZ, RZ, UR4 ;  /* 0x00000004ff047e24 */ /* 0x004fe2000f8e00ff */
[----:B------:R2:W3:Y:S01]  /*1210*/  LDC.64 R14, c[0x4][R0] ;  /* 0x01000000000e7b82 */ /* 0x0004e20000000a00 */
        /* <DEDUP_REMOVED lines=8> */
[----:B--2---:R-:W-:-:S07]  /*12a0*/  IMAD.MOV.U32 R13, RZ, RZ, RZ ;  /* 0x000000ffff0d7224 */ /* 0x004fce00078e00ff */
[----:B------:R-:W-:-:S07]  /*12b0*/  LEPC R20, `(.L_x_1031) ;  /* 0x000000001014794e */ /* 0x000fce0000000000 */
[----:B-1-3--:R-:W-:Y:S05]  /*12c0*/  CALL.ABS.NOINC R14 ;  /* 0x000000000e007343 */ /* 0x00afea0003c00000 */
.L_x_1031:
[----:B------:R-:W-:Y:S01]  /*12d0*/  LEA.HI R0, R19, R18, RZ, 0x4 ;  /* 0x0000001213007211 */ /* 0x000fe200078f20ff */
[----:B------:R-:W-:Y:S05]  /*12e0*/  WARPSYNC.ALL ;  /* 0x0000000000007948 */ /* 0x000fea0003800000 */
[----:B------:R-:W-:-:S05]  /*12f0*/  LOP3.LUT R3, R0, 0xfffffff0, RZ, 0xc0, !PT ;  /* 0xfffffff000037812 */ /* 0x000fca00078ec0ff */
[----:B------:R-:W-:Y:S01]  /*1300*/  IMAD.IADD R5, R18, 0x1, -R3 ;  /* 0x0000000112057824 */ /* 0x000fe200078e0a03 */
[----:B------:R-:W-:-:S04]  /*1310*/  SHF.R.S32.HI R3, RZ, 0x4, R0 ;  /* 0x00000004ff037819 */ /* 0x000fc80000011400 */
[----:B------:R-:W-:Y:S02]  /*1320*/  LEA.HI R6, R5, R5, RZ, 0x1 ;  /* 0x0000000505067211 */ /* 0x000fe400078f08ff */
[----:B------:R-:W-:Y:S02]  /*1330*/  LEA.HI R0, R0, R3, RZ, 0x1 ;  /* 0x0000000300007211 */ /* 0x000fe400078f08ff */
[--C-:B------:R-:W-:Y:S02]  /*1340*/  SHF.R.S32.HI R7, RZ, 0x1, R6.reuse ;  /* 0x00000001ff077819 */ /* 0x100fe40000011406 */
[----:B--2---:R-:W-:Y:S02]  /*1350*/  SHF.R.S32.HI R4, RZ, 0x1f, R6 ;  /* 0x0000001fff047819 */ /* 0x004fe40000011406 */
        /* <DEDUP_REMOVED lines=26> */
[--C-:B------:R-:W-:Y:S01]  /*1500*/  SHF.R.S32.HI R3, RZ, 0x2, R24.reuse ;  /* 0x00000002ff037819 */ /* 0x100fe20000011418 */
[----:B------:R-:W-:Y:S01]  /*1510*/  IMAD.SHL.U32 R7, R7, 0x10, RZ ;  /* 0x0000001007077824 */ /* 0x000fe200078e00ff */
[----:B------:R-:W-:Y:S02]  /*1520*/  SHF.R.S32.HI R24, RZ, 0x1f, R24 ;  /* 0x0000001fff187819 */ /* 0x000fe40000011418 */
[----:B------:R-:W2:Y:S01]  /*1530*/  LDSM.16.M88.4 R160, [R6+0x6000] ;  /* 0x0060000006a0783b */ /* 0x000ea20000000200 */
[----:B------:R-:W-:Y:S01]  /*1540*/  LEA.HI R18, R19, R18, RZ, 0x3 ;  /* 0x0000001213127211 */ /* 0x000fe200078f18ff */
[----:B------:R-:W-:Y:S01]  /*1550*/  IMAD R4, R17, 0x8, R4 ;  /* 0x0000000811047824 */ /* 0x000fe200078e0204 */
[----:B------:R-:W-:Y:S01]  /*1560*/  LEA.HI R24, R24, R3, RZ, 0x3 ;  /* 0x0000000318187211 */ /* 0x000fe200078f18ff */
[----:B------:R-:W3:Y:S01]  /*1570*/  LDSM.16.M88.4 R164, [R6+0x8000] ;  /* 0x0080000006a4783b */ /* 0x000ee20000000200 */
[----:B------:R-:W-:Y:S01]  /*1580*/  LOP3.LUT R7, R0, 0x30, R7, 0xf8, !PT ;  /* 0x0000003000077812 */ /* 0x000fe200078ef807 */
[----:B------:R-:W-:Y:S01]  /*1590*/  ULDC UR6, c[0x0][0x290] ;  /* 0x0000a40000067ab9 */ /* 0x000fe20000000800 */
[----:B------:R-:W-:Y:S01]  /*15a0*/  LOP3.LUT R24, R24, 0xfffffff8, RZ, 0xc0, !PT ;  /* 0xfffffff818187812 */ /* 0x000fe200078ec0ff */
[----:B------:R-:W4:Y:S01]  /*15b0*/  LDSM.16.M88.4 R168, [R6+0xa000] ;  /* 0x00a0000006a8783b */ /* 0x000f220000000200 */
[----:B------:R-:W-:Y:S01]  /*15c0*/  LOP3.LUT R7, R7, 0x8, R18, 0xf8, !PT ;  /* 0x0000000807077812 */ /* 0x000fe200078ef812 */
[----:B------:R-:W-:Y:S01]  /*15d0*/  UIMAD UR39, UR39, -0x80, UR6 ;  /* 0xffffff80272778a4 */ /* 0x000fe2000f8e0206 */
[----:B------:R-:W-:Y:S01]  /*15e0*/  SHF.R.U32.HI R8, RZ, 0x3, R0 ;  /* 0x00000003ff087819 */ /* 0x000fe20000011600 */
[----:B------:R-:W5:Y:S01]  /*15f0*/  S2R R5, SR_CTAID.X ;  /* 0x0000000000057919 */ /* 0x000f620000002500 */
[----:B------:R-:W-:Y:S01]  /*1600*/  IMAD.IADD R24, R3, 0x1, -R24 ;  /* 0x0000000103187824 */ /* 0x000fe200078e0a18 */
[----:B------:R-:W-:-:S02]  /*1610*/  LEA.HI R3, R17, R17, RZ, 0x1 ;  /* 0x0000001111037211 */ /* 0x000fc400078f08ff */
[----:B------:R-:W-:Y:S02]  /*1620*/  CS2R R70, SRZ ;  /* 0x0000000000467805 */ /* 0x000fe4000001ff00 */
[----:B------:R-:W-:Y:S02]  /*1630*/  LOP3.LUT R7, R7, R8, RZ, 0x3c, !PT ;  /* 0x0000000807077212 */ /* 0x000fe400078e3cff */
[----:B------:R-:W-:Y:S02]  /*1640*/  CS2R R68, SRZ ;  /* 0x0000000000447805 */ /* 0x000fe4000001ff00 */
[----:B------:R-:W-:Y:S02]  /*1650*/  LOP3.LUT R0, R3, 0x3fffffe, RZ, 0xc0, !PT ;  /* 0x03fffffe03007812 */ /* 0x000fe400078ec0ff */
[----:B------:R-:W-:Y:S02]  /*1660*/  CS2R R66, SRZ ;  /* 0x0000000000427805 */ /* 0x000fe4000001ff00 */
[----:B------:R-:W-:Y:S01]  /*1670*/  LEA.HI R23, R23, R22, RZ, 0x5 ;  /* 0x0000001617177211 */ /* 0x000fe200078f28ff */
[----:B------:R-:W-:Y:S01]  /*1680*/  IMAD.U32 R3, R4, 0x200, R7 ;  /* 0x0000020004037824 */ /* 0x000fe200078e0007 */
[----:B------:R-:W-:Y:S01]  /*1690*/  CS2R R64, SRZ ;  /* 0x0000000000407805 */ /* 0x000fe2000001ff00 */
[C---:B------:R-:W-:Y:S01]  /*16a0*/  IMAD.IADD R0, R17.reuse, 0x1, -R0 ;  /* 0x0000000111007824 */ /* 0x040fe200078e0a00 */
[----:B------:R-:W-:Y:S01]  /*16b0*/  SHF.R.S32.HI R23, RZ, 0x5, R23 ;  /* 0x00000005ff177819 */ /* 0x000fe20000011417 */
[----:B-1----:R-:W-:Y:S01]  /*16c0*/  IMAD R17, R17, 0x300, R22 ;  /* 0x0000030011117824 */ /* 0x002fe200078e0216 */
[----:B------:R1:W-:Y:S01]  /*16d0*/  STL [R1], R3 ;  /* 0x0000000301007387 */ /* 0x0003e20000100800 */
[----:B------:R-:W-:-:S02]  /*16e0*/  CS2R R62, SRZ ;  /* 0x00000000003e7805 */ /* 0x000fc4000001ff00 */
[----:B------:R-:W-:Y:S01]  /*16f0*/  CS2R R60, SRZ ;  /* 0x00000000003c7805 */ /* 0x000fe2000001ff00 */
[----:B------:R-:W-:Y:S01]  /*1700*/  IMAD R23, R23, 0x10, R24 ;  /* 0x0000001017177824 */ /* 0x000fe200078e0218 */
[----:B------:R-:W-:Y:S01]  /*1710*/  CS2R R58, SRZ ;  /* 0x00000000003a7805 */ /* 0x000fe2000001ff00 */
[----:B------:R-:W-:Y:S01]  /*1720*/  IMAD.SHL.U32 R4, R17, 0x4, RZ ;  /* 0x0000000411047824 */ /* 0x000fe200078e00ff */
[----:B------:R-:W-:Y:S01]  /*1730*/  CS2R R56, SRZ ;  /* 0x0000000000387805 */ /* 0x000fe2000001ff00 */
[----:B------:R-:W-:Y:S01]  /*1740*/  IMAD R0, R0, 0x40, R23 ;  /* 0x0000004000007824 */ /* 0x000fe200078e0217 */
[----:B------:R-:W-:Y:S02]  /*1750*/  CS2R R54, SRZ ;  /* 0x0000000000367805 */ /* 0x000fe4000001ff00 */
[----:B------:R-:W-:Y:S01]  /*1760*/  CS2R R52, SRZ ;  /* 0x0000000000347805 */ /* 0x000fe2000001ff00 */
[----:B-1----:R-:W-:Y:S01]  /*1770*/  IMAD.MOV.U32 R3, RZ, RZ, 0x20 ;  /* 0x00000020ff037424 */ /* 0x002fe200078e00ff */
[----:B------:R-:W-:-:S02]  /*1780*/  CS2R R50, SRZ ;  /* 0x0000000000327805 */ /* 0x000fc4000001ff00 */
[----:B------:R-:W-:Y:S02]  /*1790*/  CS2R R48, SRZ ;  /* 0x0000000000307805 */ /* 0x000fe4000001ff00 */
[----:B------:R-:W-:Y:S02]  /*17a0*/  CS2R R46, SRZ ;  /* 0x00000000002e7805 */ /* 0x000fe4000001ff00 */
[----:B------:R-:W-:Y:S02]  /*17b0*/  CS2R R44, SRZ ;  /* 0x00000000002c7805 */ /* 0x000fe4000001ff00 */
[----:B------:R-:W-:Y:S02]  /*17c0*/  SEL R3, R3, 0xffffffe0, !P0 ;  /* 0xffffffe003037807 */ /* 0x000fe40004000000 */
[----:B------:R-:W-:Y:S02]  /*17d0*/  CS2R R42, SRZ ;  /* 0x00000000002a7805 */ /* 0x000fe4000001ff00 */
[----:B------:R-:W-:-:S02]  /*17e0*/  CS2R R40, SRZ ;  /* 0x0000000000287805 */ /* 0x000fc4000001ff00 */
[----:B------:R-:W-:Y:S02]  /*17f0*/  CS2R R38, SRZ ;  /* 0x0000000000267805 */ /* 0x000fe4000001ff00 */
[----:B------:R-:W-:Y:S01]  /*1800*/  CS2R R36, SRZ ;  /* 0x0000000000247805 */ /* 0x000fe2000001ff00 */
[----:B------:R-:W-:Y:S01]  /*1810*/  IMAD.IADD R3, R6, 0x1, R3 ;  /* 0x0000000106037824 */ /* 0x000fe200078e0203 */
[----:B------:R-:W-:Y:S02]  /*1820*/  CS2R R34, SRZ ;  /* 0x0000000000227805 */ /* 0x000fe4000001ff00 */
[----:B------:R-:W-:Y:S02]  /*1830*/  CS2R R32, SRZ ;  /* 0x0000000000207805 */ /* 0x000fe4000001ff00 */
[----:B------:R-:W-:Y:S02]  /*1840*/  CS2R R30, SRZ ;  /* 0x00000000001e7805 */ /* 0x000fe4000001ff00 */
[----:B------:R-:W-:Y:S01]  /*1850*/  CS2R R28, SRZ ;  /* 0x00000000001c7805 */ /* 0x000fe2000001ff00 */
[----:B------:R-:W1:Y:S01]  /*1860*/  LDSM.16.M88.4 R172, [R3+0x6000] ;  /* 0x0060000003ac783b */ /* 0x000e620000000200 */
[----:B------:R-:W-:-:S02]  /*1870*/  CS2R R26, SRZ ;  /* 0x00000000001a7805 */ /* 0x000fc4000001ff00 */
[----:B------:R-:W-:Y:S02]  /*1880*/  CS2R R24, SRZ ;  /* 0x0000000000187805 */ /* 0x000fe4000001ff00 */
[----:B------:R-:W-:Y:S01]  /*1890*/  CS2R R118, SRZ ;  /* 0x0000000000767805 */ /* 0x000fe2000001ff00 */
[----:B------:R-:W1:Y:S01]  /*18a0*/  LDSM.16.M88.4 R176, [R3+0x8000] ;  /* 0x0080000003b0783b */ /* 0x000e620000000200 */
        /* <DEDUP_REMOVED lines=11> */
[----:B-----5:R-:W-:Y:S01]  /*1960*/  IMAD R3, R5, -0x80, -R0 ;  /* 0xffffff8005037824 */ /* 0x020fe200078e0a00 */
        /* <DEDUP_REMOVED lines=12> */
[----:B------:R-:W-:Y:S01]  /*1a30*/  CS2R R72, SRZ ;  /* 0x0000000000487805 */ /* 0x000fe2000001ff00 */
[----:B------:R-:W-:Y:S01]  /*1a40*/  IMAD R4, R4, 0x4, R237 ;  /* 0x0000000404047824 */ /* 0x000fe200078e02ed */
[----:B------:R-:W-:Y:S01]  /*1a50*/  IADD3 R0, -R0, UR39, RZ ;  /* 0x0000002700007c10 */ /* 0x000fe2000fffe1ff */
[----:B------:R-:W-:Y:S01]  /*1a60*/  ULOP3.LUT UR16, UR38, 0x1, URZ, 0xfc, !UPT ;  /* 0x0000000126107892 */ /* 0x000fe2000f8efc3f */
[----:B------:R-:W-:Y:S01]  /*1a70*/  UMOV UR4, URZ ;  /* 0x0000003f00047c82 */ /* 0x000fe20008000000 */
[----:B------:R-:W-:Y:S01]  /*1a80*/  UMOV UR5, URZ ;  /* 0x0000003f00057c82 */ /* 0x000fe20008000000 */
[----:B------:R-:W-:Y:S01]  /*1a90*/  ULDC UR17, c[0x0][0x280] ;  /* 0x0000a00000117ab9 */ /* 0x000fe20000000800 */
[----:B------:R-:W-:Y:S01]  /*1aa0*/  ULDC UR18, c[0x0][0x75c] ;  /* 0x0001d70000127ab9 */ /* 0x000fe20000000800 */
[----:B-1234-:R-:W-:-:S07]  /*1ab0*/  ULDC UR19, c[0x0][0x744] ;  /* 0x0001d10000137ab9 */ /* 0x01efce0000000800 */
.L_x_1042:
[----:B------:R-:W-:-:S06]  /*1ac0*/  UISETP.NE.AND UP0, UPT, UR16, 0x3, UPT ;  /* 0x000000031000788c */ /* 0x000fcc000bf05270 */
[----:B------:R-:W-:-:S13]  /*1ad0*/  PLOP3.LUT P6, PT, PT, PT, UP0, 0x80, 0x0 ;  /* 0x000000000000781c */ /* 0x000fda0003fcf008 */
[----:B-1----:R-:W-:Y:S05]  /*1ae0*/  @!P6 BRA `(.L_x_1032) ;  /* 0x000000000004e947 */ /* 0x002fea0003800000 */
[----:B------:R-:W-:Y:S01]  /*1af0*/  BPT.TRAP 0x1 ;  /* 0x000000040000795c */ /* 0x000fe20000300000 */
.L_x_1032:
[----:B------:R-:W-:Y:S01]  /*1b00*/  R2UR UR6, R237 ;  /* 0x00000000ed0672ca */ /* 0x000fe200000e0000 */
[----:B------:R-:W-:-:S05]  /*1b10*/  IMAD.U32 R120, RZ, RZ, UR4 ;  /* 0x00000004ff787e24 */ /* 0x000fca000f8e00ff */
[----:B------:R-:W-:-:S07]  /*1b20*/  SHF.L.U32 R120, R120, 0x1f, RZ ;  /* 0x0000001f78787819 */ /* 0x000fce00000006ff */
[----:B------:R-:W-:-:S09]  /*1b30*/  ULEA UR6, UR5, UR6, 0x3 ;  /* 0x0000000605067291 */ /* 0x000fd2000f8e183f */
[----:B------:R1:W2:Y:S01]  /*1b40*/  SYNCS.PHASECHK.TRANS64.TRYWAIT P0, [UR6+0x26810], R120 ;  /* 0x02681078ff0075a7 */ /* 0x0002a20008000146 */
[----:B------:R-:W-:Y:S05]  /*1b50*/  @!P6 BRA `(.L_x_1033) ;  /* 0x000000000004e947 */ /* 0x000fea0003800000 */
[----:B------:R-:W-:Y:S01]  /*1b60*/  BPT.TRAP 0x1 ;  /* 0x000000040000795c */ /* 0x000fe20000300000 */
.L_x_1033:
[----:B--2---:R-:W-:Y:S05]  /*1b70*/  @P0 BRA `(.L_x_1034) ;  /* 0x0000000000080947 */ /* 0x004fea0003800000 */
[----:B------:R-:W2:Y:S02]  /*1b80*/  SYNCS.PHASECHK.TRANS64.TRYWAIT P0, [UR6+0x26810], R120 ;  /* 0x02681078ff0075a7 */ /* 0x000ea40008000146 */
[----:B--2---:R-:W-:Y:S05]  /*1b90*/  @!P0 BRA `(.L_x_1035) ;  /* 0x0000007c00a48947 */ /* 0x004fea0003800000 */
.L_x_1034:
[----:B------:R-:W-:Y:S01]  /*1ba0*/  R2UR UR7, R237 ;  /* 0x00000000ed0772ca */ /* 0x000fe200000e0000 */
[----:B--2---:R-:W-:Y:S01]  /*1bb0*/  IMAD R5, R16, 0x800, R237 ;  /* 0x0000080010057824 */ /* 0x004fe200078e02ed */
[----:B------:R-:W-:Y:S01]  /*1bc0*/  WARPGROUP.ARRIVE ;  /* 0x00000000000079c5 */ /* 0x000fe20000000000 */
[----:B------:R-:W-:Y:S01]  /*1bd0*/  UMOV UR9, 0xc0000010 ;  /* 0xc000001000097882 */ /* 0x000fe20000000000 */
[----:B------:R-:W-:Y:S02]  /*1be0*/  UMOV UR11, 0x80000020 ;  /* 0x80000020000b7882 */ /* 0x000fe40000000000 */
[----:B------:R-:W-:Y:S01]  /*1bf0*/  R2UR UR8, R5 ;  /* 0x00000000050872ca */ /* 0x000fe200000e0000 */
[----:B------:R-:W-:-:S04]  /*1c00*/  IMAD.U32 R5, RZ, RZ, UR5 ;  /* 0x00000005ff057e24 */ /* 0x000fc8000f8e00ff */
[----:B------:R-:W-:Y:S02]  /*1c10*/  IMAD R6, R5, 0x40, R2 ;  /* 0x0000004005067824 */ /* 0x000fe400078e0202 */
[----:B------:R-:W-:Y:S02]  /*1c20*/  UIADD3 UR7, UR7, 0x12000, URZ ;  /* 0x0001200007077890 */ /* 0x000fe4000fffe03f */
[----:B------:R-:W-:Y:S02]  /*1c30*/  IMAD R5, R6, 0x4, R237 ;  /* 0x0000000406057824 */ /* 0x000fe400078e02ed */
[----:B------:R-:W-:Y:S02]  /*1c40*/  USHF.R.U32.HI UR7, URZ, 0x4, UR7 ;  /* 0x000000043f077899 */ /* 0x000fe40008011607 */
[----:B------:R-:W-:Y:S02]  /*1c50*/  USHF.R.U32.HI UR8, URZ, 0x4, UR8 ;  /* 0x000000043f087899 */ /* 0x000fe40008011608 */
        /* <DEDUP_REMOVED lines=54> */
.L_x_1036:
[----:B------:R1:W1:Y:S01]  /*1fc0*/  SYNCS.PHASECHK.TRANS64.TRYWAIT P0, [UR6+0x26830], R120 ;  /* 0x02683078ff0075a7 */ /* 0x0002620008000146 */
[----:B------:R-:W-:Y:S05]  /*1fd0*/  @!P6 BRA `(.L_x_1037) ;  /* 0x000000000004e947 */ /* 0x000fea0003800000 */
[----:B------:R-:W-:Y:S01]  /*1fe0*/  BPT.TRAP 0x1 ;  /* 0x000000040000795c */ /* 0x000fe20000300000 */
.L_x_1037:
[----:B------:R-:W1:Y:S01]  /*1ff0*/  LDC.64 R222, c[0x0][0x748] ;  /* 0x0001d200ffde7b82 */ /* 0x000e620000000a00 */
        /* <DEDUP_REMOVED lines=23> */
[----:B------:R-:W1:Y:S08]  /*2170*/  MUFU.TANH R6, R6 ;  /* 0x0000000600067308 */ /* 0x000e700000002400 */
        /* <DEDUP_REMOVED lines=20> */
[----:B------:R-:W2:Y:S08]  /*22c0*/  MUFU.TANH R204, R204 ;  /* 0x000000cc00cc7308 */ /* 0x000eb00000002400 */
[----:B------:R-:W2:Y:S01]  /*22d0*/  MUFU.TANH R205, R205 ;  /* 0x000000cd00cd7308 */ /* 0x000ea20000002400 */
[----:B-1----:R-:W-:Y:S05]  /*22e0*/  @P0 BRA `(.L_x_1038) ;  /* 0x0000000000080947 */ /* 0x002fea0003800000 */
[----:B------:R-:W1:Y:S02]  /*22f0*/  SYNCS.PHASECHK.TRANS64.TRYWAIT P0, [UR6+0x26830], R120 ;  /* 0x02683078ff0075a7 */ /* 0x000e640008000146 */
[----:B-1----:R-:W-:Y:S05]  /*2300*/  @!P0 BRA `(.L_x_1039) ;  /* 0x0000007400e08947 */ /* 0x002fea0003800000 */
.L_x_1038:
[----:B------:R-:W-:Y:S01]  /*2310*/  ULEA UR9, UR37, -UR17, 0x6 ;  /* 0x8000001125097291 */ /* 0x000fe2000f8e303f */
[----:B------:R-:W-:Y:S01]  /*2320*/  ISETP.GT.AND P2, PT, R3, RZ, PT ;  /* 0x000000ff0300720c */ /* 0x000fe20003f44270 */
[----:B------:R-:W-:Y:S01]  /*2330*/  FMUL.FTZ R236, R151, UR18 ;  /* 0x0000001297ec7c20 */ /* 0x000fe20008410000 */
[----:B------:R-:W-:Y:S01]  /*2340*/  ISETP.GT.AND P0, PT, R3, 0x8, PT ;  /* 0x000000080300780c */ /* 0x000fe20003f04270 */
[----:B------:R-:W-:Y:S01]  /*2350*/  FMUL.FTZ R235, R152, UR18 ;  /* 0x0000001298eb7c20 */ /* 0x000fe20008410000 */
[----:B------:R-:W-:Y:S01]  /*2360*/  ISETP.GT.AND P1, PT, R0, RZ, PT ;  /* 0x000000ff0000720c */ /* 0x000fe20003f24270 */
[----:B------:R-:W-:Y:S01]  /*2370*/  FMUL.FTZ R234, R154, UR18 ;  /* 0x000000129aea7c20 */ /* 0x000fe20008410000 */
[C---:B------:R-:W-:Y:S01]  /*2380*/  IADD3 R120, R0.reuse, UR9, R2 ;  /* 0x0000000900787c10 */ /* 0x040fe2000fffe002 */
[----:B------:R-:W1:Y:S01]  /*2390*/  MUFU.TANH R236, R236 ;  /* 0x000000ec00ec7308 */ /* 0x000e620000002400 */
[----:B------:R-:W-:Y:S01]  /*23a0*/  ISETP.GT.AND P3, PT, R0, 0x8, PT ;  /* 0x000000080000780c */ /* 0x000fe20003f64270 */
[----:B------:R-:W-:Y:S01]  /*23b0*/  UMOV UR11, 0x80000020 ;  /* 0x80000020000b7882 */ /* 0x000fe20000000000 */
[--C-:B------:R-:W-:Y:S01]  /*23c0*/  IADD3 R123, RZ, -R120, -R223.reuse ;  /* 0x80000078ff7b7210 */ /* 0x100fe20007ffe8df */
[--C-:B------:R-:W-:Y:S01]  /*23d0*/  IMAD.IADD R121, R222, 0x1, -R120.reuse ;  /* 0x00000001de797824 */ /* 0x100fe200078e0a78 */
[----:B------:R-:W-:Y:S01]  /*23e0*/  IADD3 R223, -R120, 0x8, -R223 ;  /* 0x0000000878df7810 */ /* 0x000fe20007ffe9df */
[----:B------:R-:W-:Y:S01]  /*23f0*/  UMOV UR15, 0x80000020 ;  /* 0x80000020000f7882 */ /* 0x000fe20000000000 */
[----:B------:R-:W-:Y:S01]  /*2400*/  IADD3 R120, R222, 0x8, -R120 ;  /* 0x00000008de787810 */ /* 0x000fe20007ffe878 */
[----:B------:R-:W5:Y:S01]  /*2410*/  MUFU.TANH R235, R235 ;  /* 0x000000eb00eb7308 */ /* 0x000f620000002400 */
[----:B------:R-:W-:Y:S01]  /*2420*/  SEL R121, R121, 0x40, !P2 ;  /* 0x0000004079797807 */ /* 0x000fe20005000000 */
[----:B------:R-:W-:Y:S01]  /*2430*/  FMUL.FTZ R224, R159, UR18 ;  /* 0x000000129fe07c20 */ /* 0x000fe20008410000 */
[----:B------:R-:W-:-:S02]  /*2440*/  SEL R122, R120, 0x40, !P0 ;  /* 0x00000040787a7807 */ /* 0x000fc40004000000 */
[----:B------:R-:W-:Y:S02]  /*2450*/  SEL R120, R123, 0x40, P1 ;  /* 0x000000407b787807 */ /* 0x000fe40000800000 */
[C---:B------:R-:W-:Y:S01]  /*2460*/  ISETP.GE.AND P0, PT, R121.reuse, RZ, PT ;  /* 0x000000ff7900720c */ /* 0x040fe20003f06270 */
[----:B------:R-:W5:Y:S01]  /*2470*/  MUFU.TANH R234, R234 ;  /* 0x000000ea00ea7308 */ /* 0x000f620000002400 */
[----:B------:R-:W-:Y:S02]  /*2480*/  ISETP.GE.AND P1, PT, R121, 0x8, PT ;  /* 0x000000087900780c */ /* 0x000fe40003f26270 */
[----:B------:R-:W-:Y:S02]  /*2490*/  SEL R223, R223, 0x40, P3 ;  /* 0x00000040dfdf7807 */ /* 0x000fe40001800000 */
[C---:B------:R-:W-:Y:S02]  /*24a0*/  ISETP.GT.OR P0, PT, R120.reuse, RZ, !P0 ;  /* 0x000000ff7800720c */ /* 0x040fe40004704670 */
[----:B------:R-:W-:Y:S01]  /*24b0*/  ISETP.GT.OR P1, PT, R120, 0x8, !P1 ;  /* 0x000000087800780c */ /* 0x000fe20004f24670 */
[----:B------:R-:W-:Y:S01]  /*24c0*/  MUFU.TANH R224, R224 ;  /* 0x000000e000e07308 */ /* 0x000fe20000002400 */
[----:B------:R-:W-:-:S02]  /*24d0*/  ISETP.GE.AND P3, PT, R122, RZ, PT ;  /* 0x000000ff7a00720c */ /* 0x000fc40003f66270 */
[----:B------:R-:W-:Y:S02]  /*24e0*/  ISETP.GE.AND P4, PT, R121, 0x1, PT ;  /* 0x000000017900780c */ /* 0x000fe40003f86270 */
[----:B------:R-:W-:Y:S02]  /*24f0*/  ISETP.GE.AND P5, PT, R122, 0x1, PT ;  /* 0x000000017a00780c */ /* 0x000fe40003fa6270 */
[----:B------:R-:W-:Y:S02]  /*2500*/  FSEL R225, R6, -INF , !P0 ;  /* 0xff80000006e17808 */ /* 0x000fe40004000000 */
[----:B------:R-:W-:Y:S02]  /*2510*/  FSEL R221, R10, -INF , !P1 ;  /* 0xff8000000add7808 */ /* 0x000fe40004800000 */
[----:B------:R-:W-:Y:S01]  /*2520*/  ISETP.GE.AND P2, PT, R122, 0x8, PT ;  /* 0x000000087a00780c */ /* 0x000fe20003f46270 */
[----:B---3--:R-:W-:Y:S01]  /*2530*/  FFMA.FTZ R225, R225, UR19, -R194 ;  /* 0x00000013e1e17c23 */ /* 0x008fe200080108c2 */
[----:B------:R-:W-:Y:S01]  /*2540*/  ISETP.GT.OR P3, PT, R223, RZ, !P3 ;  /* 0x000000ffdf00720c */ /* 0x000fe20005f64670 */
[----:B----4-:R-:W-:Y:S01]  /*2550*/  FFMA.FTZ R230, R221, UR19, -R192 ;  /* 0x00000013dde67c23 */ /* 0x010fe200080108c0 */
[----:B------:R-:W-:Y:S01]  /*2560*/  ISETP.GE.AND P0, PT, R121, 0x9, PT ;  /* 0x000000097900780c */ /* 0x000fe20003f06270 */
[----:B------:R-:W-:Y:S01]  /*2570*/  FMUL.FTZ R221, R156, UR18 ;  /* 0x000000129cdd7c20 */ /* 0x000fe20008410000 */
[----:B------:R-:W-:Y:S01]  /*2580*/  ISETP.GT.OR P4, PT, R120, 0x1, !P4 ;  /* 0x000000017800780c */ /* 0x000fe20006784670 */
[----:B------:R-:W-:Y:S01]  /*2590*/  MUFU.EX2 R225, R225 ;  /* 0x000000e100e17308 */ /* 0x000fe20000000800 */
[----:B------:R-:W-:-:S02]  /*25a0*/  ISETP.GT.OR P5, PT, R223, 0x1, !P5 ;  /* 0x00000001df00780c */ /* 0x000fc40006fa4670 */
[----:B------:R-:W-:Y:S02]  /*25b0*/  ISETP.GE.AND P1, PT, R121, 0x11, PT ;  /* 0x000000117900780c */ /* 0x000fe40003f26270 */
[----:B------:R-:W-:Y:S02]  /*25c0*/  FSEL R233, R8, -INF , !P3 ;  /* 0xff80000008e97808 */ /* 0x000fe40005800000 */
[----:B------:R-:W-:Y:S01]  /*25d0*/  FSEL R226, R7, -INF , !P4 ;  /* 0xff80000007e27808 */ /* 0x000fe20006000000 */
[----:B------:R-:W-:Y:S01]  /*25e0*/  MUFU.TANH R221, R221 ;  /* 0x000000dd00dd7308 */ /* 0x000fe20000002400 */
[----:B------:R-:W-:Y:S01]  /*25f0*/  FSEL R232, R9, -INF , !P5 ;  /* 0xff80000009e87808 */ /* 0x000fe20006800000 */
[----:B------:R-:W-:Y:S01]  /*2600*/  FFMA.FTZ R233, R233, UR19, -R194 ;  /* 0x00000013e9e97c23 */ /* 0x000fe200080108c2 */
[----:B------:R-:W-:Y:S01]  /*2610*/  ISETP.GT.OR P2, PT, R223, 0x8, !P2 ;  /* 0x00000008df00780c */ /* 0x000fe20005744670 */
[--C-:B------:R-:W-:Y:S01]  /*2620*/  FFMA.FTZ R226, R226, UR19, -R195.reuse ;  /* 0x00000013e2e27c23 */ /* 0x100fe200080108c3 */
[----:B------:R-:W-:Y:S01]  /*2630*/  ISETP.GT.OR P0, PT, R120, 0x9, !P0 ;  /* 0x000000097800780c */ /* 0x000fe20004704670 */
[----:B------:R-:W-:Y:S01]  /*2640*/  FFMA.FTZ R232, R232, UR19, -R195 ;  /* 0x00000013e8e87c23 */ /* 0x000fe200080108c3 */
[----:B------:R-:W-:Y:S01]  /*2650*/  ISETP.GT.OR P1, PT, R120, 0x11, !P1 ;  /* 0x000000117800780c */ /* 0x000fe20004f24670 */
[----:B------:R-:W-:Y:S01]  /*2660*/  FMUL.FTZ R195, R153, UR18 ;  /* 0x0000001299c37c20 */ /* 0x000fe20008410000 */
[----:B------:R-:W-:Y:S01]  /*2670*/  R2UR UR8, R237 ;  /* 0x00000000ed0872ca */ /* 0x000fe200000e0000 */
[----:B------:R-:W3:Y:S01]  /*2680*/  MUFU.EX2 R153, R233 ;  /* 0x000000e900997308 */ /* 0x000ee20000000800 */
[----:B------:R-:W-:-:S02]  /*2690*/  ISETP.GE.AND P3, PT, R122, 0x9, PT ;  /* 0x000000097a00780c */ /* 0x000fc40003f66270 */
[----:B------:R-:W-:Y:S02]  /*26a0*/  ISETP.GE.AND P4, PT, R121, 0x10, PT ;  /* 0x000000107900780c */ /* 0x000fe40003f86270 */
[----:B------:R-:W-:Y:S02]  /*26b0*/  ISETP.GE.AND P5, PT, R122, 0x10, PT ;  /* 0x000000107a00780c */ /* 0x000fe40003fa6270 */
[----:B------:R-:W-:Y:S01]  /*26c0*/  FSEL R231, R12, -INF , !P2 ;  /* 0xff8000000ce77808 */ /* 0x000fe20005000000 */
[----:B------:R-:W-:Y:S01]  /*26d0*/  FFMA.FTZ R8, -R8, R8, 1 ;  /* 0x3f80000008087423 */ /* 0x000fe20000010108 */
[----:B------:R-:W-:Y:S01]  /*26e0*/  FSEL R222, R11, -INF , !P0 ;  /* 0xff8000000bde7808 */ /* 0x000fe20004000000 */
[----:B------:R-:W-:Y:S01]  /*26f0*/  MUFU.TANH R195, R195 ;  /* 0x000000c300c37308 */ /* 0x000fe20000002400 */
[----:B------:R-:W-:Y:S01]  /*2700*/  FSEL R219, R15, -INF , !P1 ;  /* 0xff8000000fdb7808 */ /* 0x000fe20004800000 */
[----:B------:R-:W-:Y:S01]  /*2710*/  UIADD3 UR8, UR8, 0x18000, URZ ;  /* 0x0001800008087890 */ /* 0x000fe2000fffe03f */
[----:B------:R-:W-:Y:S01]  /*2720*/  ISETP.GE.AND P2, PT, R122, 0x11, PT ;  /* 0x000000117a00780c */ /* 0x000fe20003f46270 */
[----:B------:R-:W-:Y:S01]  /*2730*/  FFMA.FTZ R231, R231, UR19, -R192 ;  /* 0x00000013e7e77c23 */ /* 0x000fe200080108c0 */
[----:B------:R-:W-:Y:S01]  /*2740*/  ISETP.GT.OR P3, PT, R223, 0x9, !P3 ;  /* 0x00000009df00780c */ /* 0x000fe20005f64670 */
[----:B------:R-:W-:Y:S01]  /*2750*/  USHF.R.U32.HI UR8, URZ, 0x4, UR8 ;  /* 0x000000043f087899 */ /* 0x000fe20008011608 */
[----:B------:R-:W-:Y:S01]  /*2760*/  ISETP.GE.AND P0, PT, R121, 0x18, PT ;  /* 0x000000187900780c */ /* 0x000fe20003f06270 */
[--C-:B------:R-:W-:Y:S01]  /*2770*/  FFMA.FTZ R194, R222, UR19, -R193.reuse ;  /* 0x00000013dec27c23 */ /* 0x100fe200080108c1 */
[----:B------:R-:W-:Y:S01]  /*2780*/  ISETP.GT.OR P4, PT, R120, 0x10, !P4 ;  /* 0x000000107800780c */ /* 0x000fe20006784670 */
[----:B------:R-:W-:Y:S01]  /*2790*/  ULOP3.LUT UR8, UR8, 0x3fff, URZ, 0xc0, !UPT ;  /* 0x00003fff08087892 */ /* 0x000fe2000f8ec03f */
[----:B------:R-:W-:Y:S01]  /*27a0*/  ISETP.GT.OR P5, PT, R223, 0x10, !P5 ;  /* 0x00000010df00780c */ /* 0x000fe20006fa4670 */
[----:B------:R-:W-:Y:S01]  /*27b0*/  FMUL.FTZ R222, R157, UR18 ;  /* 0x000000129dde7c20 */ /* 0x000fe20008410000 */
[----:B------:R-:W-:Y:S01]  /*27c0*/  ISETP.GE.AND P1, PT, R121, 0x20, PT ;  /* 0x000000207900780c */ /* 0x000fe20003f26270 */
[----:B------:R-:W-:Y:S01]  /*27d0*/  ULOP3.LUT UR10, UR8, 0x10000, URZ, 0xfc, !UPT ;  /* 0x00010000080a7892 */ /* 0x000fe2000f8efc3f */
[----:B------:R-:W-:Y:S01]  /*27e0*/  FSEL R220, R13, -INF , !P3 ;  /* 0xff8000000ddc7808 */ /* 0x000fe20005800000 */
[----:B------:R-:W-:Y:S01]  /*27f0*/  MUFU.EX2 R226, R226 ;  /* 0x000000e200e27308 */ /* 0x000fe20000000800 */
[----:B------:R-:W-:Y:S01]  /*2800*/  FSEL R228, R14, -INF , !P4 ;  /* 0xff8000000ee47808 */ /* 0x000fe20006000000 */
[----:B------:R-:W-:Y:S01]  /*2810*/  UIMAD UR10, UR5, 0x300, UR10 ;  /* 0x00000300050a78a4 */ /* 0x000fe2000f8e020a */
[----:B------:R-:W-:Y:S01]  /*2820*/  FSEL R227, R17, -INF , !P5 ;  /* 0xff80000011e37808 */ /* 0x000fe20006800000 */
[----:B------:R-:W-:Y:S01]  /*2830*/  FFMA.FTZ R229, R220, UR19, -R193 ;  /* 0x00000013dce57c23 */ /* 0x000fe200080108c1 */
[----:B------:R-:W-:Y:S01]  /*2840*/  ISETP.GT.OR P2, PT, R223, 0x11, !P2 ;  /* 0x00000011df00780c */ /* 0x000fe20005744670 */
[----:B------:R-:W-:Y:S01]  /*2850*/  UIADD3 UR12, UR10, 0x2, URZ ;  /* 0x000000020a0c7890 */ /* 0x000fe2000fffe03f */
[C---:B------:R-:W-:Y:S01]  /*2860*/  ISETP.GT.OR P0, PT, R120.reuse, 0x18, !P0 ;  /* 0x000000187800780c */ /* 0x040fe20004704670 */
[----:B------:R-:W-:Y:S01]  /*2870*/  FMUL.FTZ R220, R155, UR18 ;  /* 0x000000129bdc7c20 */ /* 0x000fe20008410000 */
[----:B------:R-:W-:Y:S01]  /*2880*/  ISETP.GT.OR P1, PT, R120, 0x20, !P1 ;  /* 0x000000207800780c */ /* 0x000fe20004f24670 */
[----:B------:R4:W3:Y:S01]  /*2890*/  MUFU.EX2 R155, R232 ;  /* 0x000000e8009b7308 */ /* 0x0008e20000000800 */
[----:B------:R-:W-:-:S02]  /*28a0*/  ISETP.GE.AND P3, PT, R122, 0x18, PT ;  /* 0x000000187a00780c */ /* 0x000fc40003f66270 */
[----:B------:R-:W-:Y:S01]  /*28b0*/  ISETP.GE.AND P4, PT, R121, 0x19, PT ;  /* 0x000000197900780c */ /* 0x000fe20003f86270 */
[----:B------:R-:W-:Y:S01]  /*28c0*/  UMOV UR14, UR12 ;  /* 0x0000000c000e7c82 */ /* 0x000fe20008000000 */
[----:B------:R-:W-:Y:S01]  /*28d0*/  ISETP.GE.AND P5, PT, R122, 0x19, PT ;  /* 0x000000197a00780c */ /* 0x000fe20003fa6270 */
[----:B------:R-:W-:Y:S01]  /*28e0*/  UIADD3 UR12, UR10, 0x100, URZ ;  /* 0x000001000a0c7890 */ /* 0x000fe2000fffe03f */
[----:B------:R-:W-:Y:S01]  /*28f0*/  FSEL R218, R18, -INF , !P2 ;  /* 0xff80000012da7808 */ /* 0x000fe20005000000 */
[----:B------:R-:W-:Y:S01]  /*2900*/  FFMA.FTZ R227, R227, UR19, -R190 ;  /* 0x00000013e3e37c23 */ /* 0x000fe200080108be */
[----:B------:R-:W-:Y:S01]  /*2910*/  FSEL R214, R19, -INF , !P0 ;  /* 0xff80000013d67808 */ /* 0x000fe20004000000 */
[----:B----4-:R-:W4:Y:S01]  /*2920*/  LDL R232, [R1] ;  /* 0x0000000001e87983 */ /* 0x010f220000100800 */
[----:B------:R-:W-:Y:S01]  /*2930*/  FSEL R152, R199, -INF , !P1 ;  /* 0xff800000c7987808 */ /* 0x000fe20004800000 */
[----:B------:R-:W-:Y:S01]  /*2940*/  MUFU.EX2 R159, R231 ;  /* 0x000000e7009f7308 */ /* 0x000fe20000000800 */
[----:B------:R-:W-:-:S02]  /*2950*/  ISETP.GE.AND P2, PT, R122, 0x20, PT ;  /* 0x000000207a00780c */ /* 0x000fc40003f46270 */
[----:B------:R-:W-:Y:S02]  /*2960*/  ISETP.GT.OR P3, PT, R223, 0x18, !P3 ;  /* 0x00000018df00780c */ /* 0x000fe40005f64670 */
[----:B------:R-:W-:Y:S02]  /*2970*/  ISETP.GE.AND P0, PT, R121, 0x21, PT ;  /* 0x000000217900780c */ /* 0x000fe40003f06270 */
[----:B------:R-:W-:Y:S01]  /*2980*/  ISETP.GT.OR P4, PT, R120, 0x19, !P4 ;  /* 0x000000197800780c */ /* 0x000fe20006784670 */
[----:B------:R-:W-:Y:S01]  /*2990*/  FFMA.FTZ R219, R219, UR19, -R191 ;  /* 0x00000013dbdb7c23 */ /* 0x000fe200080108bf */
[----:B------:R-:W-:Y:S01]  /*29a0*/  ISETP.GT.OR P5, PT, R223, 0x19, !P5 ;  /* 0x00000019df00780c */ /* 0x000fe20006fa4670 */
[----:B------:R-:W3:Y:S01]  /*29b0*/  MUFU.EX2 R194, R194 ;  /* 0x000000c200c27308 */ /* 0x000ee20000000800 */
[----:B------:R-:W-:Y:S02]  /*29c0*/  ISETP.GE.AND P1, PT, R121, 0x29, PT ;  /* 0x000000297900780c */ /* 0x000fe40003f26270 */
[----:B------:R-:W-:-:S02]  /*29d0*/  FSEL R217, R197, -INF , !P3 ;  /* 0xff800000c5d97808 */ /* 0x000fc40005800000 */
[----:B------:R-:W-:Y:S02]  /*29e0*/  FSEL R215, R196, -INF , !P4 ;  /* 0xff800000c4d77808 */ /* 0x000fe40006000000 */
[----:B------:R-:W-:Y:S01]  /*29f0*/  FSEL R216, R198, -INF , !P5 ;  /* 0xff800000c6d87808 */ /* 0x000fe20006800000 */
[----:B------:R-:W-:Y:S01]  /*2a00*/  MUFU.TANH R222, R222 ;  /* 0x000000de00de7308 */ /* 0x000fe20000002400 */
[----:B------:R-:W-:Y:S02]  /*2a10*/  ISETP.GT.OR P2, PT, R223, 0x20, !P2 ;  /* 0x00000020df00780c */ /* 0x000fe40005744670 */
[C---:B------:R-:W-:Y:S02]  /*2a20*/  ISETP.GT.OR P0, PT, R120.reuse, 0x21, !P0 ;  /* 0x000000217800780c */ /* 0x040fe40004704670 */
[----:B------:R-:W-:Y:S02]  /*2a30*/  ISETP.GT.OR P1, PT, R120, 0x29, !P1 ;  /* 0x000000297800780c */ /* 0x000fe40004f24670 */
[----:B------:R-:W-:Y:S01]  /*2a40*/  ISETP.GE.AND P3, PT, R122, 0x21, PT ;  /* 0x000000217a00780c */ /* 0x000fe20003f66270 */
[----:B------:R-:W-:Y:S01]  /*2a50*/  MUFU.TANH R220, R220 ;  /* 0x000000dc00dc7308 */ /* 0x000fe20000002400 */
[----:B------:R-:W-:-:S02]  /*2a60*/  ISETP.GE.AND P4, PT, R121, 0x28, PT ;  /* 0x000000287900780c */ /* 0x000fc40003f86270 */
[----:B------:R-:W-:Y:S02]  /*2a70*/  ISETP.GE.AND P5, PT, R122, 0x28, PT ;  /* 0x000000287a00780c */ /* 0x000fe40003fa6270 */
[----:B------:R-:W-:Y:S02]  /*2a80*/  FSEL R213, R201, -INF , !P2 ;  /* 0xff800000c9d57808 */ /* 0x000fe40005000000 */
[----:B------:R-:W-:Y:S02]  /*2a90*/  FSEL R154, R200, -INF , !P0 ;  /* 0xff800000c89a7808 */ /* 0x000fe40004000000 */
[----:B--2---:R-:W-:Y:S02]  /*2aa0*/  FSEL R206, R204, -INF , !P1 ;  /* 0xff800000ccce7808 */ /* 0x004fe40004800000 */
[----:B------:R-:W-:Y:S02]  /*2ab0*/  ISETP.GE.AND P2, PT, R122, 0x29, PT ;  /* 0x000000297a00780c */ /* 0x000fe40003f46270 */
[----:B------:R-:W-:-:S02]  /*2ac0*/  ISETP.GT.OR P3, PT, R223, 0x21, !P3 ;  /* 0x00000021df00780c */ /* 0x000fc40005f64670 */
[----:B------:R-:W-:Y:S02]  /*2ad0*/  ISETP.GE.AND P0, PT, R121, 0x30, PT ;  /* 0x000000307900780c */ /* 0x000fe40003f06270 */
[----:B------:R-:W-:Y:S02]  /*2ae0*/  ISETP.GT.OR P4, PT, R120, 0x28, !P4 ;  /* 0x000000287800780c */ /* 0x000fe40006784670 */
[----:B------:R-:W-:Y:S02]  /*2af0*/  ISETP.GT.OR P5, PT, R223, 0x28, !P5 ;  /* 0x00000028df00780c */ /* 0x000fe40006fa4670 */
[----:B------:R-:W-:Y:S02]  /*2b00*/  ISETP.GE.AND P1, PT, R122, 0x30, PT ;  /* 0x000000307a00780c */ /* 0x000fe40003f26270 */
[----:B------:R-:W-:Y:S02]  /*2b10*/  FSEL R212, R202, -INF , !P3 ;  /* 0xff800000cad47808 */ /* 0x000fe40005800000 */
[----:B------:R-:W-:-:S02]  /*2b20*/  FSEL R208, R203, -INF , !P4 ;  /* 0xff800000cbd07808 */ /* 0x000fc40006000000 */
[----:B------:R-:W-:Y:S02]  /*2b30*/  FSEL R211, R205, -INF , !P5 ;  /* 0xff800000cdd37808 */ /* 0x000fe40006800000 */
[C---:B------:R-:W-:Y:S02]  /*2b40*/  ISETP.GT.OR P2, PT, R223.reuse, 0x29, !P2 ;  /* 0x00000029df00780c */ /* 0x040fe40005744670 */
[----:B------:R-:W-:Y:S02]  /*2b50*/  ISETP.GT.OR P0, PT, R120, 0x30, !P0 ;  /* 0x000000307800780c */ /* 0x000fe40004704670 */
[----:B------:R-:W-:Y:S02]  /*2b60*/  ISETP.GT.OR P1, PT, R223, 0x30, !P1 ;  /* 0x00000030df00780c */ /* 0x000fe40004f24670 */
[C---:B------:R-:W-:Y:S02]  /*2b70*/  ISETP.GE.AND P3, PT, R121.reuse, 0x31, PT ;  /* 0x000000317900780c */ /* 0x040fe40003f66270 */
[----:B------:R-:W-:-:S02]  /*2b80*/  ISETP.GE.AND P4, PT, R121, 0x38, PT ;  /* 0x000000387900780c */ /* 0x000fc40003f86270 */
[----:B------:R-:W-:Y:S02]  /*2b90*/  ISETP.GE.AND P5, PT, R121, 0x39, PT ;  /* 0x000000397900780c */ /* 0x000fe40003fa6270 */
[----:B-1----:R-:W-:Y:S02]  /*2ba0*/  FSEL R210, R236, -INF , !P2 ;  /* 0xff800000ecd27808 */ /* 0x002fe40005000000 */
[----:B-----5:R-:W-:Y:S02]  /*2bb0*/  FSEL R207, R235, -INF , !P0 ;  /* 0xff800000ebcf7808 */ /* 0x020fe40004000000 */
[----:B------:R-:W-:Y:S02]  /*2bc0*/  FSEL R209, R234, -INF , !P1 ;  /* 0xff800000ead17808 */ /* 0x000fe40004800000 */
[C---:B------:R-:W-:Y:S02]  /*2bd0*/  ISETP.GE.AND P2, PT, R122.reuse, 0x31, PT ;  /* 0x000000317a00780c */ /* 0x040fe40003f46270 */
[----:B------:R-:W-:-:S02]  /*2be0*/  ISETP.GE.AND P0, PT, R122, 0x38, PT ;  /* 0x000000387a00780c */ /* 0x000fc40003f06270 */
[----:B------:R-:W-:Y:S02]  /*2bf0*/  ISETP.GE.AND P1, PT, R122, 0x39, PT ;  /* 0x000000397a00780c */ /* 0x000fe40003f26270 */
[C---:B------:R-:W-:Y:S02]  /*2c00*/  ISETP.GT.OR P3, PT, R120.reuse, 0x31, !P3 ;  /* 0x000000317800780c */ /* 0x040fe40005f64670 */
[C---:B------:R-:W-:Y:S02]  /*2c10*/  ISETP.GT.OR P4, PT, R120.reuse, 0x38, !P4 ;  /* 0x000000387800780c */ /* 0x040fe40006784670 */
[----:B------:R-:W-:Y:S02]  /*2c20*/  ISETP.GT.OR P5, PT, R120, 0x39, !P5 ;  /* 0x000000397800780c */ /* 0x000fe40006fa4670 */
[----:B------:R-:W-:Y:S01]  /*2c30*/  WARPGROUP.ARRIVE ;  /* 0x00000000000079c5 */ /* 0x000fe20000000000 */
[C---:B------:R-:W-:Y:S02]  /*2c40*/  ISETP.GT.OR P2, PT, R223.reuse, 0x31, !P2 ;  /* 0x00000031df00780c */ /* 0x040fe40005744670 */
[----:B------:R-:W-:-:S02]  /*2c50*/  ISETP.GT.OR P0, PT, R223, 0x38, !P0 ;  /* 0x00000038df00780c */ /* 0x000fc40004704670 */
[----:B------:R-:W-:Y:S01]  /*2c60*/  ISETP.GT.OR P1, PT, R223, 0x39, !P1 ;  /* 0x00000039df00780c */ /* 0x000fe20004f24670 */
[----:B------:R-:W-:Y:S01]  /*2c70*/  HGMMA.64x64x16.F32.BF16 R120, R160, gdesc[UR8], RZ, !UPT, gsb0 ;  /* 0x00e00008a0787df0 */ /* 0x000fe2000c0018ff */
[----:B------:R-:W-:Y:S01]  /*2c80*/  UMOV UR11, 0x80000020 ;  /* 0x80000020000b7882 */ /* 0x000fe20000000000 */
[----:B------:R-:W-:Y:S01]  /*2c90*/  FMUL.FTZ R223, R158, UR18 ;  /* 0x000000129edf7c20 */ /* 0x000fe20008410000 */
[----:B------:R-:W-:Y:S02]  /*2ca0*/  WARPGROUP.DEPBAR.LE gsb0, 0x0 ;  /* 0x00008000000079c5 */ /* 0x000fe40000010000 */
[----:B------:R-:W-:Y:S01]  /*2cb0*/  WARPGROUP.ARRIVE ;  /* 0x00000000000079c5 */ /* 0x000fe20000000000 */
[----:B------:R1:W-:Y:S05]  /*2cc0*/  MUFU.EX2 R158, R230 ;  /* 0x000000e6009e7308 */ /* 0x0003ea0000000800 */
[----:B------:R-:W-:Y:S01]  /*2cd0*/  HGMMA.64x64x16.F32.BF16 R120, R172, gdesc[UR12], R120, gsb0 ;  /* 0x00e0000cac787df0 */ /* 0x000fe20008001878 */
[----:B------:R-:W-:Y:S01]  /*2ce0*/  UMOV UR14, UR12 ;  /* 0x0000000c000e7c82 */ /* 0x000fe20008000000 */
[----:B------:R-:W-:Y:S01]  /*2cf0*/  UMOV UR15, 0x80000020 ;  /* 0x80000020000f7882 */ /* 0x000fe20000000000 */
[----:B------:R-:W-:Y:S01]  /*2d00*/  UIADD3 UR12, UR10, 0x102, URZ ;  /* 0x000001020a0c7890 */ /* 0x000fe2000fffe03f */
[----:B------:R-:W-:Y:S01]  /*2d10*/  FFMA.FTZ R214, R214, UR19, -R188 ;  /* 0x00000013d6d67c23 */ /* 0x000fe200080108bc */
[----:B------:R-:W-:Y:S01]  /*2d20*/  FFMA.FTZ R213, R213, UR19, -R186 ;  /* 0x00000013d5d57c23 */ /* 0x000fe200080108ba */
[--C-:B------:R-:W-:Y:S01]  /*2d30*/  FFMA.FTZ R206, R206, UR19, -R185.reuse ;  /* 0x00000013cece7c23 */ /* 0x100fe200080108b9 */
[----:B------:R-:W-:Y:S01]  /*2d40*/  FFMA.FTZ R210, R210, UR19, -R185 ;  /* 0x00000013d2d27c23 */ /* 0x000fe200080108b9 */
[----:B------:R-:W-:Y:S01]  /*2d50*/  MUFU.TANH R223, R223 ;  /* 0x000000df00df7308 */ /* 0x000fe20000002400 */
[----:B------:R-:W-:-:S02]  /*2d60*/  WARPGROUP.DEPBAR.LE gsb0, 0x0 ;  /* 0x00008000000079c5 */ /* 0x000fc40000010000 */
[----:B------:R-:W-:-:S06]  /*2d70*/  WARPGROUP.ARRIVE ;  /* 0x00000000000079c5 */ /* 0x000fcc0000000000 */
[----:B------:R-:W-:Y:S01]  /*2d80*/  HGMMA.64x64x16.F32.BF16 R120, R164, gdesc[UR12], R120, gsb0 ;  /* 0x00e0000ca4787df0 */ /* 0x000fe20008001878 */
[----:B------:R-:W-:Y:S01]  /*2d90*/  UMOV UR14, UR12 ;  /* 0x0000000c000e7c82 */ /* 0x000fe20008000000 */
[----:B------:R-:W-:Y:S01]  /*2da0*/  UMOV UR15, 0x80000020 ;  /* 0x80000020000f7882 */ /* 0x000fe20000000000 */
[----:B------:R-:W-:Y:S02]  /*2db0*/  UIADD3 UR12, UR10, 0x200, URZ ;  /* 0x000002000a0c7890 */ /* 0x000fe4000fffe03f */
[----:B------:R-:W-:Y:S01]  /*2dc0*/  UIADD3 UR10, UR10, 0x202, URZ ;  /* 0x000002020a0a7890 */ /* 0x000fe2000fffe03f */
[----:B------:R-:W-:Y:S02]  /*2dd0*/  WARPGROUP.DEPBAR.LE gsb0, 0x0 ;  /* 0x00008000000079c5 */ /* 0x000fe40000010000 */
[----:B------:R-:W-:-:S06]  /*2de0*/  WARPGROUP.ARRIVE ;  /* 0x00000000000079c5 */ /* 0x000fcc0000000000 */
[----:B------:R-:W-:Y:S01]  /*2df0*/  HGMMA.64x64x16.F32.BF16 R120, R176, gdesc[UR12], R120, gsb0 ;  /* 0x00e0000cb0787df0 */ /* 0x000fe20008001878 */
[----:B------:R-:W-:Y:S01]  /*2e00*/  UMOV UR14, UR12 ;  /* 0x0000000c000e7c82 */ /* 0x000fe20008000000 */
[----:B------:R-:W-:Y:S01]  /*2e10*/  UMOV UR15, 0x80000020 ;  /* 0x80000020000f7882 */ /* 0x000fe20000000000 */
[----:B------:R-:W-:Y:S02]  /*2e20*/  WARPGROUP.DEPBAR.LE gsb0, 0x0 ;  /* 0x00008000000079c5 */ /* 0x000fe40000010000 */
[----:B------:R-:W-:-:S06]  /*2e30*/  WARPGROUP.ARRIVE ;  /* 0x00000000000079c5 */ /* 0x000fcc0000000000 */
[----:B------:R-:W-:Y:S03]  /*2e40*/  HGMMA.64x64x16.F32.BF16 R120, R168, gdesc[UR12], R120, gsb0 ;  /* 0x00e0000ca8787df0 */ /* 0x000fe60008001878 */
[----:B------:R-:W-:Y:S02]  /*2e50*/  WARPGROUP.DEPBAR.LE gsb0, 0x0 ;  /* 0x00008000000079c5 */ /* 0x000fe40000010000 */
[----:B------:R-:W-:-:S06]  /*2e60*/  WARPGROUP.ARRIVE ;  /* 0x00000000000079c5 */ /* 0x000fcc0000000000 */
[----:B------:R-:W-:Y:S01]  /*2e70*/  HGMMA.64x64x16.F32.BF16 R120, R180, gdesc[UR8], R120, gsb0 ;  /* 0x00e00008b4787df0 */ /* 0x000fe20008001878 */
[----:B------:R-:W-:Y:S02]  /*2e80*/  FFMA.FTZ R188, R217, UR19, -R188 ;  /* 0x00000013d9bc7c23 */ /* 0x000fe400080108bc */
[----:B------:R-:W-:Y:S02]  /*2e90*/  WARPGROUP.DEPBAR.LE gsb0, 0x0 ;  /* 0x00008000000079c5 */ /* 0x000fe40000010000 */
[----:B------:R-:W1:Y:S04]  /*2ea0*/  LDS.64 R192, [R5+0x1e200] ;  /* 0x01e2000005c07984 */ /* 0x000e680000000a00 */
[----:B------:R-:W2:Y:S01]  /*2eb0*/  LDS.64 R156, [R5+0x1e220] ;  /* 0x01e22000059c7984 */ /* 0x000ea20000000a00 */
[--C-:B-1----:R-:W-:Y:S01]  /*2ec0*/  FADD.FTZ R230, R120, -R192.reuse ;  /* 0x800000c078e67221 */ /* 0x102fe20000010000 */
[----:B------:R-:W-:Y:S01]  /*2ed0*/  FADD.FTZ R192, R122, -R192 ;  /* 0x800000c07ac07221 */ /* 0x000fe20000010000 */
[----:B------:R-:W-:Y:S01]  /*2ee0*/  FFMA.FTZ R122, R228, UR19, -R190 ;  /* 0x00000013e47a7c23 */ /* 0x000fe200080108be */
[----:B------:R-:W-:Y:S01]  /*2ef0*/  FFMA.FTZ R190, -R6, R6, 1 ;  /* 0x3f80000006be7423 */ /* 0x000fe20000010106 */
[--C-:B------:R-:W-:Y:S01]  /*2f00*/  FADD.FTZ R6, R123, -R193.reuse ;  /* 0x800000c17b067221 */ /* 0x100fe20000010000 */
[----:B---3--:R-:W-:Y:S01]  /*2f10*/  FMUL.FTZ R123, R153, R192 ;  /* 0x000000c0997b7220 */ /* 0x008fe20000410000 */
[----:B------:R-:W-:Y:S01]  /*2f20*/  FADD.FTZ R231, R121, -R193 ;  /* 0x800000c179e77221 */ /* 0x000fe20000010000 */
[----:B------:R-:W-:Y:S01]  /*2f30*/  FFMA.FTZ R193, -R9, R9, 1 ;  /* 0x3f80000009c17423 */ /* 0x000fe20000010109 */
[----:B------:R-:W-:Y:S01]  /*2f40*/  FMUL.FTZ R6, R155, R6 ;  /* 0x000000069b067220 */ /* 0x000fe20000410000 */
[----:B------:R-:W-:Y:S01]  /*2f50*/  FMUL.FTZ R192, R8, R123 ;  /* 0x0000007b08c07220 */ /* 0x000fe20000410000 */
[----:B------:R-:W-:Y:S01]  /*2f60*/  FFMA.FTZ R123, R218, UR19, -R191 ;  /* 0x00000013da7b7c23 */ /* 0x000fe200080108bf */
[----:B------:R-:W-:Y:S01]  /*2f70*/  FFMA.FTZ R191, -R7, R7, 1 ;  /* 0x3f80000007bf7423 */ /* 0x000fe20000010107 */
[----:B------:R-:W-:-:S02]  /*2f80*/  FMUL.FTZ R193, R193, R6 ;  /* 0x00000006c1c17220 */ /* 0x000fc40000410000 */
[----:B------:R-:W1:Y:S01]  /*2f90*/  LDS.64 R6, [R5+0x1e240] ;  /* 0x01e2400005067984 */ /* 0x000e620000000a00 */
[----:B--2---:R-:W-:Y:S01]  /*2fa0*/  FADD.FTZ R217, R125, -R157 ;  /* 0x8000009d7dd97221 */ /* 0x004fe20000010000 */
[----:B------:R2:W-:Y:S01]  /*2fb0*/  MUFU.EX2 R9, R214 ;  /* 0x000000d600097308 */ /* 0x0005e20000000800 */
[----:B------:R-:W-:Y:S01]  /*2fc0*/  FFMA.FTZ R125, R215, UR19, -R189 ;  /* 0x00000013d77d7c23 */ /* 0x000fe200080108bd */
[----:B------:R-:W-:Y:S01]  /*2fd0*/  FFMA.FTZ R215, -R11, R11, 1 ;  /* 0x3f8000000bd77423 */ /* 0x000fe2000001010b */
[----:B--2---:R-:W-:Y:S01]  /*2fe0*/  FFMA.FTZ R214, -R10, R10, 1 ;  /* 0x3f8000000ad67423 */ /* 0x004fe2000001010a */
[----:B------:R-:W-:-:S04]  /*2ff0*/  FMUL.FTZ R10, R194, R217 ;  /* 0x000000d9c20a7220 */ /* 0x000fc80000410000 */
[----:B------:R-:W2:Y:S01]  /*3000*/  MUFU.EX2 R120, R229 ;  /* 0x000000e500787308 */ /* 0x000ea20000000800 */
[----:B------:R-:W-:Y:S02]  /*3010*/  FMUL.FTZ R215, R215, R10 ;  /* 0x0000000ad7d77220 */ /* 0x000fe40000410000 */
[----:B------:R-:W3:Y:S01]  /*3020*/  LDS.64 R10, [R5+0x1e260] ;  /* 0x01e26000050a7984 */ /* 0x000ee20000000a00 */
[----:B------:R-:W-:-:S04]  /*3030*/  FADD.FTZ R126, R126, -R156 ;  /* 0x8000009c7e7e7221 */ /* 0x000fc80000010000 */
[----:B------:R-:W5:Y:S01]  /*3040*/  MUFU.EX2 R121, R227 ;  /* 0x000000e300797308 */ /* 0x000f620000000800 */
[----:B------:R-:W-:Y:S01]  /*3050*/  FADD.FTZ R127, R127, -R157 ;  /* 0x8000009d7f7f7221 */ /* 0x000fe20000010000 */
[----:B------:R-:W-:Y:S01]  /*3060*/  FFMA.FTZ R157, -R12, R12, 1 ;  /* 0x3f8000000c9d7423 */ /* 0x000fe2000001010c */
[----:B------:R-:W-:-:S05]  /*3070*/  FMUL.FTZ R126, R159, R126 ;  /* 0x0000007e9f7e7220 */ /* 0x000fca0000410000 */
[----:B------:R-:W5:Y:S01]  /*3080*/  MUFU.EX2 R122, R122 ;  /* 0x0000007a007a7308 */ /* 0x000f620000000800 */
[----:B------:R-:W-:Y:S01]  /*3090*/  FMUL.FTZ R157, R157, R126 ;  /* 0x0000007e9d9d7220 */ /* 0x000fe20000410000 */
[----:B------:R-:W-:Y:S01]  /*30a0*/  FFMA.FTZ R126, R152, UR19, -R186 ;  /* 0x00000013987e7c23 */ /* 0x000fe200080108ba */
[----:B------:R-:W-:Y:S01]  /*30b0*/  FFMA.FTZ R186, -R13, R13, 1 ;  /* 0x3f8000000dba7423 */ /* 0x000fe2000001010d */
[----:B--2---:R-:W-:Y:S01]  /*30c0*/  FMUL.FTZ R127, R120, R127 ;  /* 0x0000007f787f7220 */ /* 0x004fe20000410000 */
[--C-:B------:R-:W-:Y:S01]  /*30d0*/  FFMA.FTZ R208, R208, UR19, -R184.reuse ;  /* 0x00000013d0d07c23 */ /* 0x100fe200080108b8 */
[----:B------:R-:W-:Y:S01]  /*30e0*/  FFMA.FTZ R211, R211, UR19, -R184 ;  /* 0x00000013d3d37c23 */ /* 0x000fe200080108b8 */
[--C-:B-1----:R-:W-:Y:S01]  /*30f0*/  FADD.FTZ R185, R128, -R6.reuse ;  /* 0x8000000680b97221 */ /* 0x102fe20000010000 */
[----:B------:R-:W-:Y:S01]  /*3100*/  FADD.FTZ R6, R130, -R6 ;  /* 0x8000000682067221 */ /* 0x000fe20000010000 */
[----:B------:R-:W-:Y:S01]  /*3110*/  FMUL.FTZ R186, R186, R127 ;  /* 0x0000007fbaba7220 */ /* 0x000fe20000410000 */
[----:B------:R1:W2:Y:S01]  /*3120*/  MUFU.EX2 R8, R219 ;  /* 0x000000db00087308 */ /* 0x0002a20000000800 */
[--C-:B------:R-:W-:Y:S01]  /*3130*/  FFMA.FTZ R127, R154, UR19, -R187.reuse ;  /* 0x000000139a7f7c23 */ /* 0x100fe200080108bb */
[----:B------:R-:W-:Y:S01]  /*3140*/  FFMA.FTZ R152, R212, UR19, -R187 ;  /* 0x00000013d4987c23 */ /* 0x000fe200080108bb */
[----:B------:R-:W-:Y:S01]  /*3150*/  FFMA.FTZ R184, -R14, R14, 1 ;  /* 0x3f8000000eb87423 */ /* 0x000fe2000001010e */
[--C-:B------:R-:W-:Y:S01]  /*3160*/  FADD.FTZ R187, R129, -R7.reuse ;  /* 0x8000000781bb7221 */ /* 0x100fe20000010000 */
[----:B------:R-:W-:Y:S01]  /*3170*/  FADD.FTZ R154, R131, -R7 ;  /* 0x80000007839a7221 */ /* 0x000fe20000010000 */
[----:B-----5:R-:W-:-:S02]  /*3180*/  FMUL.FTZ R14, R121, R6 ;  /* 0x00000006790e7220 */ /* 0x020fc40000410000 */
[----:B------:R-:W5:Y:S01]  /*3190*/  MUFU.EX2 R123, R123 ;  /* 0x0000007b007b7308 */ /* 0x000f620000000800 */
[----:B------:R-:W4:Y:S01]  /*31a0*/  LDS.64 R6, [R5+0x1e280] ;  /* 0x01e2800005067984 */ /* 0x000f220000000a00 */
[----:B-1----:R-:W-:Y:S01]  /*31b0*/  FADD.FTZ R219, R124, -R156 ;  /* 0x8000009c7cdb7221 */ /* 0x002fe20000010000 */
[----:B------:R-:W-:-:S05]  /*31c0*/  FMUL.FTZ R185, R122, R185 ;  /* 0x000000b97ab97220 */ /* 0x000fca0000410000 */
[----:B------:R-:W1:Y:S01]  /*31d0*/  MUFU.EX2 R124, R188 ;  /* 0x000000bc007c7308 */ /* 0x000e620000000800 */
[----:B------:R-:W-:Y:S01]  /*31e0*/  FMUL.FTZ R184, R184, R185 ;  /* 0x000000b9b8b87220 */ /* 0x000fe20000410000 */
[----:B------:R-:W-:Y:S01]  /*31f0*/  FFMA.FTZ R185, -R17, R17, 1 ;  /* 0x3f80000011b97423 */ /* 0x000fe20000010111 */
[----:B------:R-:W-:Y:S01]  /*3200*/  FFMA.FTZ R129, -R15, R15, 1 ;  /* 0x3f8000000f817423 */ /* 0x000fe2000001010f */
[----:B------:R-:W-:Y:S01]  /*3210*/  FFMA.FTZ R216, R216, UR19, -R189 ;  /* 0x00000013d8d87c23 */ /* 0x000fe200080108bd */
[----:B------:R-:W-:Y:S02]  /*3220*/  FSEL R131, R221, -INF , !P4 ;  /* 0xff800000dd837808 */ /* 0x000fe40006000000 */
[----:B------:R-:W-:Y:S01]  /*3230*/  FSEL R15, R223, -INF , !P0 ;  /* 0xff800000df0f7808 */ /* 0x000fe20004000000 */
[----:B------:R-:W1:Y:S01]  /*3240*/  MUFU.EX2 R125, R125 ;  /* 0x0000007d007d7308 */ /* 0x000e620000000800 */
[----:B------:R-:W-:Y:S01]  /*3250*/  FMUL.FTZ R185, R185, R14 ;  /* 0x0000000eb9b97220 */ /* 0x000fe20000410000 */
[----:B--2---:R-:W-:Y:S01]  /*3260*/  FMUL.FTZ R14, R8, R187 ;  /* 0x000000bb080e7220 */ /* 0x004fe20000410000 */
[----:B-----5:R-:W-:Y:S01]  /*3270*/  FMUL.FTZ R187, R123, R154 ;  /* 0x0000009a7bbb7220 */ /* 0x020fe20000410000 */
[--C-:B------:R-:W-:Y:S01]  /*3280*/  FFMA.FTZ R131, R131, UR19, -R20.reuse ;  /* 0x0000001383837c23 */ /* 0x100fe20008010814 */
[----:B------:R-:W-:Y:S01]  /*3290*/  FFMA.FTZ R154, R15, UR19, -R20 ;  /* 0x000000130f9a7c23 */ /* 0x000fe20008010814 */
[----:B------:R-:W-:-:S02]  /*32a0*/  FFMA.FTZ R130, -R18, R18, 1 ;  /* 0x3f80000012827423 */ /* 0x000fc40000010112 */
[----:B------:R-:W2:Y:S01]  /*32b0*/  MUFU.EX2 R12, R216 ;  /* 0x000000d8000c7308 */ /* 0x000ea20000000800 */
[----:B------:R-:W-:Y:S01]  /*32c0*/  FSEL R20, R222, -INF , !P5 ;  /* 0xff800000de147808 */ /* 0x000fe20006800000 */
[----:B---3--:R-:W-:Y:S01]  /*32d0*/  FADD.FTZ R189, R134, -R10 ;  /* 0x8000000a86bd7221 */ /* 0x008fe20000010000 */
[--C-:B------:R-:W-:Y:S01]  /*32e0*/  FFMA.FTZ R207, R207, UR19, -R22.reuse ;  /* 0x00000013cfcf7c23 */ /* 0x100fe20008010816 */
[----:B------:R-:W-:Y:S01]  /*32f0*/  FFMA.FTZ R209, R209, UR19, -R22 ;  /* 0x00000013d1d17c23 */ /* 0x000fe20008010816 */
[----:B------:R-:W-:Y:S01]  /*3300*/  FMUL.FTZ R130, R130, R187 ;  /* 0x000000bb82827220 */ /* 0x000fe20000410000 */
[----:B------:R-:W-:Y:S02]  /*3310*/  FSEL R156, R224, -INF , !P1 ;  /* 0xff800000e09c7808 */ /* 0x000fe40004800000 */
[----:B------:R3:W-:Y:S01]  /*3320*/  MUFU.EX2 R22, R208 ;  /* 0x000000d000167308 */ /* 0x0007e20000000800 */
[----:B------:R-:W-:Y:S01]  /*3330*/  FFMA.FTZ R134, R20, UR19, -R21 ;  /* 0x0000001314867c23 */ /* 0x000fe20008010815 */
[----:B------:R-:W-:Y:S01]  /*3340*/  FFMA.FTZ R187, -R197, R197, 1 ;  /* 0x3f800000c5bb7423 */ /* 0x000fe200000101c5 */
[----:B------:R-:W-:Y:S01]  /*3350*/  FMUL.FTZ R129, R129, R14 ;  /* 0x0000000e81817220 */ /* 0x000fe20000410000 */
[----:B------:R-:W-:Y:S01]  /*3360*/  FADD.FTZ R20, R133, -R11 ;  /* 0x8000000b85147221 */ /* 0x000fe20000010000 */
[----:B------:R-:W5:Y:S01]  /*3370*/  LDS.64 R14, [R5+0x1e2a0] ;  /* 0x01e2a000050e7984 */ /* 0x000f620000000a00 */
[----:B---3--:R-:W-:Y:S01]  /*3380*/  FADD.FTZ R208, R132, -R10 ;  /* 0x8000000a84d07221 */ /* 0x008fe20000010000 */
[----:B-1----:R-:W-:Y:S01]  /*3390*/  FMUL.FTZ R10, R124, R189 ;  /* 0x000000bd7c0a7220 */ /* 0x002fe20000410000 */
[----:B------:R-:W-:Y:S01]  /*33a0*/  FFMA.FTZ R156, R156, UR19, -R21 ;  /* 0x000000139c9c7c23 */ /* 0x000fe20008010815 */
[----:B------:R-:W1:Y:S01]  /*33b0*/  MUFU.EX2 R126, R126 ;  /* 0x0000007e007e7308 */ /* 0x000e620000000800 */
[----:B------:R-:W-:Y:S01]  /*33c0*/  FFMA.FTZ R132, -R19, R19, 1 ;  /* 0x3f80000013847423 */ /* 0x000fe20000010113 */
[----:B------:R-:W-:Y:S01]  /*33d0*/  FMUL.FTZ R187, R187, R10 ;  /* 0x0000000abbbb7220 */ /* 0x000fe20000410000 */
[----:B------:R-:W-:Y:S01]  /*33e0*/  FMUL.FTZ R21, R9, R208 ;  /* 0x000000d009157220 */ /* 0x000fe20000410000 */
[----:B------:R-:W-:Y:S01]  /*33f0*/  FADD.FTZ R11, R135, -R11 ;  /* 0x8000000b870b7221 */ /* 0x000fe20000010000 */
[----:B------:R-:W-:Y:S01]  /*3400*/  FMUL.FTZ R10, R125, R20 ;  /* 0x000000147d0a7220 */ /* 0x000fe20000410000 */
[----:B------:R-:W-:-:S02]  /*3410*/  FFMA.FTZ R133, -R196, R196, 1 ;  /* 0x3f800000c4857423 */ /* 0x000fc400000101c4 */
[----:B------:R-:W3:Y:S01]  /*3420*/  MUFU.EX2 R13, R213 ;  /* 0x000000d5000d7308 */ /* 0x000ee20000000800 */
[----:B------:R-:W-:Y:S01]  /*3430*/  FMUL.FTZ R132, R132, R21 ;  /* 0x0000001584847220 */ /* 0x000fe20000410000 */
[----:B------:R-:W-:Y:S01]  /*3440*/  FSEL R128, R195, -INF , !P3 ;  /* 0xff800000c3807808 */ /* 0x000fe20005800000 */
[----:B--2---:R-:W-:Y:S01]  /*3450*/  FMUL.FTZ R21, R12, R11 ;  /* 0x0000000b0c157220 */ /* 0x004fe20000410000 */
[----:B------:R-:W-:-:S04]  /*3460*/  FSEL R188, R220, -INF , !P2 ;  /* 0xff800000dcbc7808 */ /* 0x000fc80005000000 */
[----:B------:R-:W2:Y:S01]  /*3470*/  MUFU.EX2 R152, R152 ;  /* 0x0000009800987308 */ /* 0x000ea20000000800 */
[----:B------:R-:W-:Y:S02]  /*3480*/  FMUL.FTZ R133, R133, R10 ;  /* 0x0000000a85857220 */ /* 0x000fe40000410000 */
[----:B------:R-:W5:Y:S01]  /*3490*/  LDS.64 R10, [R5+0x1e2c0] ;  /* 0x01e2c000050a7984 */ /* 0x000f620000000a00 */
[--C-:B------:R-:W-:Y:S01]  /*34a0*/  FFMA.FTZ R128, R128, UR19, -R23.reuse ;  /* 0x0000001380807c23 */ /* 0x100fe20008010817 */
[----:B------:R-:W-:Y:S01]  /*34b0*/  FFMA.FTZ R188, R188, UR19, -R23 ;  /* 0x00000013bcbc7c23 */ /* 0x000fe20008010817 */
[--C-:B----4-:R-:W-:Y:S02]  /*34c0*/  FADD.FTZ R189, R136, -R6.reuse ;  /* 0x8000000688bd7221 */ /* 0x110fe40000010000 */
[----:B------:R4:W-:Y:S01]  /*34d0*/  MUFU.EX2 R23, R206 ;  /* 0x000000ce00177308 */ /* 0x0009e20000000800 */
[----:B------:R-:W-:Y:S01]  /*34e0*/  FFMA.FTZ R198, -R198, R198, 1 ;  /* 0x3f800000c6c67423 */ /* 0x000fe200000101c6 */
[----:B------:R-:W-:Y:S01]  /*34f0*/  FADD.FTZ R6, R138, -R6 ;  /* 0x800000068a067221 */ /* 0x000fe20000010000 */
[----:B-1----:R-:W-:Y:S01]  /*3500*/  FMUL.FTZ R196, R126, R189 ;  /* 0x000000bd7ec47220 */ /* 0x002fe20000410000 */
[--C-:B----4-:R-:W-:Y:S01]  /*3510*/  FADD.FTZ R206, R137, -R7.reuse ;  /* 0x8000000789ce7221 */ /* 0x110fe20000010000 */
[----:B------:R-:W-:-:S03]  /*3520*/  FADD.FTZ R7, R139, -R7 ;  /* 0x800000078b077221 */ /* 0x000fc60000010000 */
[----:B------:R-:W1:Y:S01]  /*3530*/  MUFU.EX2 R127, R127 ;  /* 0x0000007f007f7308 */ /* 0x000e620000000800 */
[----:B------:R-:W-:Y:S01]  /*3540*/  FMUL.FTZ R136, R198, R21 ;  /* 0x00000015c6887220 */ /* 0x000fe20000410000 */
[----:B---3--:R-:W-:Y:S01]  /*3550*/  FMUL.FTZ R198, R13, R6 ;  /* 0x000000060dc67220 */ /* 0x008fe20000410000 */
[----:B--2---:R-:W-:Y:S02]  /*3560*/  FMUL.FTZ R189, R152, R7 ;  /* 0x0000000798bd7220 */ /* 0x004fe40000410000 */
[----:B------:R2:W3:Y:S01]  /*3570*/  LDS.64 R6, [R5+0x1e2e0] ;  /* 0x01e2e00005067984 */ /* 0x0004e20000000a00 */
[----:B------:R-:W-:Y:S02]  /*3580*/  FFMA.FTZ R138, -R200, R200, 1 ;  /* 0x3f800000c88a7423 */ /* 0x000fe400000101c8 */
[----:B------:R-:W4:Y:S01]  /*3590*/  MUFU.EX2 R17, R211 ;  /* 0x000000d300117308 */ /* 0x000f220000000800 */
[----:B------:R-:W-:Y:S01]  /*35a0*/  FFMA.FTZ R137, -R201, R201, 1 ;  /* 0x3f800000c9897423 */ /* 0x000fe200000101c9 */
[----:B-1----:R-:W-:-:S06]  /*35b0*/  FMUL.FTZ R139, R127, R206 ;  /* 0x000000ce7f8b7220 */ /* 0x002fcc0000410000 */
[----:B------:R1:W3:Y:S01]  /*35c0*/  MUFU.EX2 R21, R188 ;  /* 0x000000bc00157308 */ /* 0x0002e20000000800 */
[----:B------:R-:W-:Y:S01]  /*35d0*/  FMUL.FTZ R138, R138, R139 ;  /* 0x0000008b8a8a7220 */ /* 0x000fe20000410000 */
[--C-:B-----5:R-:W-:Y:S01]  /*35e0*/  FADD.FTZ R139, R140, -R14.reuse ;  /* 0x8000000e8c8b7221 */ /* 0x120fe20000010000 */
[----:B------:R-:W-:Y:S01]  /*35f0*/  FMUL.FTZ R137, R137, R198 ;  /* 0x000000c689897220 */ /* 0x000fe20000410000 */
[----:B------:R-:W-:-:S04]  /*3600*/  FADD.FTZ R198, R142, -R14 ;  /* 0x8000000e8ec67221 */ /* 0x000fc80000010000 */
[----:B------:R-:W5:Y:S01]  /*3610*/  MUFU.EX2 R128, R128 ;  /* 0x0000008000807308 */ /* 0x000f620000000800 */
[----:B------:R-:W-:Y:S01]  /*3620*/  FFMA.FTZ R203, -R203, R203, 1 ;  /* 0x3f800000cbcb7423 */ /* 0x000fe200000101cb */
[----:B------:R-:W-:Y:S01]  /*3630*/  FMUL.FTZ R142, R22, R139 ;  /* 0x0000008b168e7220 */ /* 0x000fe20000410000 */
[----:B-1----:R-:W-:Y:S01]  /*3640*/  FADD.FTZ R188, R141, -R15 ;  /* 0x8000000f8dbc7221 */ /* 0x002fe20000010000 */
[--C-:B------:R-:W-:Y:S02]  /*3650*/  FADD.FTZ R145, R145, -R11.reuse ;  /* 0x8000000b91917221 */ /* 0x100fe40000010000 */
[----:B--2---:R-:W-:Y:S01]  /*3660*/  FMUL.FTZ R5, R203, R142 ;  /* 0x0000008ecb057220 */ /* 0x004fe20000410000 */
[----:B------:R-:W-:Y:S01]  /*3670*/  FADD.FTZ R142, R147, -R11 ;  /* 0x8000000b938e7221 */ /* 0x000fe20000010000 */
[----:B------:R-:W1:Y:S01]  /*3680*/  MUFU.EX2 R154, R154 ;  /* 0x0000009a009a7308 */ /* 0x000e620000000800 */
[----:B------:R-:W-:Y:S01]  /*3690*/  FFMA.FTZ R14, -R205, R205, 1 ;  /* 0x3f800000cd0e7423 */ /* 0x000fe200000101cd */
[----:B------:R-:W-:Y:S01]  /*36a0*/  FFMA.FTZ R140, -R204, R204, 1 ;  /* 0x3f800000cc8c7423 */ /* 0x000fe200000101cc */
[----:B----4-:R-:W-:Y:S01]  /*36b0*/  FMUL.FTZ R139, R17, R198 ;  /* 0x000000c6118b7220 */ /* 0x010fe20000410000 */
[----:B------:R-:W-:-:S04]  /*36c0*/  FMUL.FTZ R141, R23, R188 ;  /* 0x000000bc178d7220 */ /* 0x000fc80000410000 */
[----:B------:R-:W2:Y:S01]  /*36d0*/  MUFU.EX2 R11, R156 ;  /* 0x0000009c000b7308 */ /* 0x000ea20000000800 */
[----:B------:R-:W-:Y:S01]  /*36e0*/  FMUL.FTZ R14, R14, R139 ;  /* 0x0000008b0e0e7220 */ /* 0x000fe20000410000 */
[----:B------:R-:W-:Y:S01]  /*36f0*/  FMUL.FTZ R140, R140, R141 ;  /* 0x0000008d8c8c7220 */ /* 0x000fe20000410000 */
[----:B------:R-:W-:-:S05]  /*3700*/  FADD.FTZ R144, R144, -R10 ;  /* 0x8000000a90907221 */ /* 0x000fca0000010000 */
[----:B------:R-:W4:Y:S01]  /*3710*/  MUFU.EX2 R18, R210 ;  /* 0x000000d200127308 */ /* 0x000f220000000800 */
[----:B------:R-:W-:Y:S01]  /*3720*/  FADD.FTZ R139, R146, -R10 ;  /* 0x8000000a928b7221 */ /* 0x000fe20000010000 */
[----:B------:R-:W-:Y:S01]  /*3730*/  FFMA.FTZ R220, -R220, R220, 1 ;  /* 0x3f800000dcdc7423 */ /* 0x000fe200000101dc */
[----:B---3--:R-:W-:-:S05]  /*3740*/  FMUL.FTZ R141, R21, R142 ;  /* 0x0000008e158d7220 */ /* 0x008fca0000410000 */
[----:B------:R-:W3:Y:S01]  /*3750*/  MUFU.EX2 R19, R207 ;  /* 0x000000cf00137308 */ /* 0x000ee20000000800 */
[----:B------:R-:W-:Y:S01]  /*3760*/  FFMA.FTZ R195, -R195, R195, 1 ;  /* 0x3f800000c3c37423 */ /* 0x000fe200000101c3 */
[----:B-----5:R-:W-:-:S06]  /*3770*/  FMUL.FTZ R10, R128, R145 ;  /* 0x00000091800a7220 */ /* 0x020fcc0000410000 */
[----:B------:R-:W5:Y:S08]  /*3780*/  MUFU.EX2 R20, R209 ;  /* 0x000000d100147308 */ /* 0x000f700000000800 */
[----:B------:R-:W5:Y:S08]  /*3790*/  MUFU.EX2 R131, R131 ;  /* 0x0000008300837308 */ /* 0x000f700000000800 */
[----:B------:R-:W5:Y:S01]  /*37a0*/  MUFU.EX2 R134, R134 ;  /* 0x0000008600867308 */ /* 0x000f620000000800 */
[----:B------:R-:W-:Y:S01]  /*37b0*/  FMUL.FTZ R220, R220, R141 ;  /* 0x0000008ddcdc7220 */ /* 0x000fe20000410000 */
[----:B------:R-:W-:Y:S01]  /*37c0*/  FMUL.FTZ R195, R195, R10 ;  /* 0x0000000ac3c37220 */ /* 0x000fe20000410000 */
[--C-:B------:R-:W-:Y:S01]  /*37d0*/  FADD.FTZ R141, R150, -R6.reuse ;  /* 0x80000006968d7221 */ /* 0x100fe20000010000 */
[----:B------:R-:W-:Y:S01]  /*37e0*/  FADD.FTZ R10, R151, -R7 ;  /* 0x80000007970a7221 */ /* 0x000fe20000010000 */
[----:B------:R-:W-:Y:S01]  /*37f0*/  FFMA.FTZ R135, -R199, R199, 1 ;  /* 0x3f800000c7877423 */ /* 0x000fe200000101c7 */
[----:B------:R-:W-:Y:S01]  /*3800*/  FADD.FTZ R143, R143, -R15 ;  /* 0x8000000f8f8f7221 */ /* 0x000fe20000010000 */
[----:B------:R-:W-:Y:S01]  /*3810*/  FADD.FTZ R148, R148, -R6 ;  /* 0x8000000694947221 */ /* 0x000fe20000010000 */
[----:B------:R-:W-:Y:S01]  /*3820*/  FMUL.FTZ R233, R225, R230 ;  /* 0x000000e6e1e97220 */ /* 0x000fe20000410000 */
[----:B------:R-:W-:Y:S01]  /*3830*/  FMUL.FTZ R218, R226, R231 ;  /* 0x000000e7e2da7220 */ /* 0x000fe20000410000 */
[----:B------:R-:W-:Y:S01]  /*3840*/  FADD.FTZ R149, R149, -R7 ;  /* 0x8000000795957221 */ /* 0x000fe20000010000 */
[----:B-1----:R-:W-:Y:S01]  /*3850*/  FMUL.FTZ R6, R154, R141 ;  /* 0x0000008d9a067220 */ /* 0x002fe20000410000 */
[----:B------:R-:W-:Y:S01]  /*3860*/  FMUL.FTZ R219, R158, R219 ;  /* 0x000000db9edb7220 */ /* 0x000fe20000410000 */
[----:B--2---:R-:W-:Y:S01]  /*3870*/  FMUL.FTZ R141, R11, R10 ;  /* 0x0000000a0b8d7220 */ /* 0x004fe20000410000 */
[----:B------:R-:W-:Y:S01]  /*3880*/  FMUL.FTZ R135, R135, R196 ;  /* 0x000000c487877220 */ /* 0x000fe20000410000 */
[----:B------:R-:W-:-:S02]  /*3890*/  IMAD.U32 R10, RZ, RZ, UR5 ;  /* 0x00000005ff0a7e24 */ /* 0x000fc4000f8e00ff */
[----:B------:R-:W-:Y:S01]  /*38a0*/  FFMA.FTZ R196, -R202, R202, 1 ;  /* 0x3f800000cac47423 */ /* 0x000fe200000101ca */
[----:B------:R-:W-:Y:S01]  /*38b0*/  FFMA.FTZ R15, -R236, R236, 1 ;  /* 0x3f800000ec0f7423 */ /* 0x000fe200000101ec */
[----:B----4-:R-:W-:Y:S01]  /*38c0*/  FMUL.FTZ R188, R18, R143 ;  /* 0x0000008f12bc7220 */ /* 0x010fe20000410000 */
[----:B------:R-:W-:Y:S01]  /*38d0*/  FMUL.FTZ R190, R190, R233 ;  /* 0x000000e9bebe7220 */ /* 0x000fe20000410000 */
[----:B------:R-:W-:Y:S01]  /*38e0*/  FMUL.FTZ R191, R191, R218 ;  /* 0x000000dabfbf7220 */ /* 0x000fe20000410000 */
[----:B------:R-:W-:Y:S01]  /*38f0*/  FFMA.FTZ R235, -R235, R235, 1 ;  /* 0x3f800000ebeb7423 */ /* 0x000fe200000101eb */
[----:B------:R-:W-:Y:S01]  /*3900*/  FFMA.FTZ R234, -R234, R234, 1 ;  /* 0x3f800000eaea7423 */ /* 0x000fe200000101ea */
[----:B---3--:R-:W-:Y:S01]  /*3910*/  FMUL.FTZ R144, R19, R144 ;  /* 0x0000009013907220 */ /* 0x008fe20000410000 */
[----:B-----5:R-:W-:Y:S01]  /*3920*/  FMUL.FTZ R139, R20, R139 ;  /* 0x0000008b148b7220 */ /* 0x020fe20000410000 */
[----:B------:R-:W-:Y:S01]  /*3930*/  FFMA.FTZ R221, -R221, R221, 1 ;  /* 0x3f800000dddd7423 */ /* 0x000fe200000101dd */
[----:B------:R-:W-:Y:S01]  /*3940*/  FFMA.FTZ R223, -R223, R223, 1 ;  /* 0x3f800000dfdf7423 */ /* 0x000fe200000101df */
[----:B------:R-:W-:Y:S01]  /*3950*/  FFMA.FTZ R222, -R222, R222, 1 ;  /* 0x3f800000dede7423 */ /* 0x000fe200000101de */
[----:B------:R-:W-:Y:S01]  /*3960*/  FFMA.FTZ R224, -R224, R224, 1 ;  /* 0x3f800000e0e07423 */ /* 0x000fe200000101e0 */
[----:B------:R-:W-:Y:S01]  /*3970*/  FMUL.FTZ R148, R131, R148 ;  /* 0x0000009483947220 */ /* 0x000fe20000410000 */
[----:B------:R-:W-:Y:S01]  /*3980*/  FMUL.FTZ R149, R134, R149 ;  /* 0x0000009586957220 */ /* 0x000fe20000410000 */
[----:B------:R-:W-:Y:S01]  /*3990*/  FMUL.FTZ R214, R214, R219 ;  /* 0x000000dbd6d67220 */ /* 0x000fe20000410000 */
[----:B------:R-:W-:-:S02]  /*39a0*/  IMAD R10, R10, 0x2000, R232 ;  /* 0x000020000a0a7824 */ /* 0x000fc400078e02e8 */
[----:B------:R-:W-:Y:S01]  /*39b0*/  FMUL.FTZ R196, R196, R189 ;  /* 0x000000bdc4c47220 */ /* 0x000fe20000410000 */
[----:B------:R-:W-:Y:S01]  /*39c0*/  FMUL.FTZ R15, R15, R188 ;  /* 0x000000bc0f0f7220 */ /* 0x000fe20000410000 */
[----:B------:R-:W-:Y:S01]  /*39d0*/  FMUL.FTZ R144, R235, R144 ;  /* 0x00000090eb907220 */ /* 0x000fe20000410000 */
[----:B------:R-:W-:Y:S01]  /*39e0*/  FMUL.FTZ R139, R234, R139 ;  /* 0x0000008bea8b7220 */ /* 0x000fe20000410000 */
[----:B------:R-:W-:Y:S01]  /*39f0*/  FMUL.FTZ R146, R221, R148 ;  /* 0x00000094dd927220 */ /* 0x000fe20000410000 */
[----:B------:R-:W-:Y:S01]  /*3a00*/  FMUL.FTZ R6, R223, R6 ;  /* 0x00000006df067220 */ /* 0x000fe20000410000 */
[----:B------:R-:W-:Y:S01]  /*3a10*/  FMUL.FTZ R7, R222, R149 ;  /* 0x00000095de077220 */ /* 0x000fe20000410000 */
[----:B------:R-:W-:Y:S01]  /*3a20*/  FMUL.FTZ R141, R224, R141 ;  /* 0x0000008de08d7220 */ /* 0x000fe20000410000 */
[----:B------:R-:W-:Y:S01]  /*3a30*/  F2FP.BF16.F32.PACK_AB R188, R191, R190 ;  /* 0x000000bebfbc723e */ /* 0x000fe200000010ff */
[----:B------:R-:W-:Y:S01]  /*3a40*/  IMAD R10, R10, 0x2, R237 ;  /* 0x000000020a0a7824 */ /* 0x000fe200078e02ed */
[----:B------:R-:W-:-:S02]  /*3a50*/  F2FP.BF16.F32.PACK_AB R189, R193, R192 ;  /* 0x000000c0c1bd723e */ /* 0x000fc400000010ff */
[----:B------:R-:W-:Y:S02]  /*3a60*/  F2FP.BF16.F32.PACK_AB R190, R215, R214 ;  /* 0x000000d6d7be723e */ /* 0x000fe400000010ff */
[----:B------:R-:W-:Y:S01]  /*3a70*/  F2FP.BF16.F32.PACK_AB R191, R186, R157 ;  /* 0x0000009dbabf723e */ /* 0x000fe200000010ff */
[----:B------:R-:W-:Y:S01]  /*3a80*/  ULOP3.LUT UR8, UR8, 0x1000000, URZ, 0xfc, !UPT ;  /* 0x0100000008087892 */ /* 0x000fe2000f8efc3f */
[----:B------:R-:W-:Y:S02]  /*3a90*/  F2FP.BF16.F32.PACK_AB R184, R129, R184 ;  /* 0x000000b881b8723e */ /* 0x000fe400000010ff */
        /* <DEDUP_REMOVED lines=10> */
[----:B------:R-:W-:Y:S01]  /*3b40*/  F2FP.BF16.F32.PACK_AB R147, R141, R6 ;  /* 0x000000068d93723e */ /* 0x000fe200000010ff */
[----:B------:R1:W-:Y:S01]  /*3b50*/  STSM.16.MT88.4 [R10+0x1e800], R188 ;  /* 0x01e800bc0a007844 */ /* 0x0003e20000004200 */
[----:B------:R-:W-:Y:S01]  /*3b60*/  F2FP.BF16.F32.PACK_AB R156, R226, R225 ;  /* 0x000000e1e29c723e */ /* 0x000fe200000010ff */
[----:B------:R-:W-:Y:S01]  /*3b70*/  UIMAD UR8, UR5, 0x300, UR8 ;  /* 0x00000300050878a4 */ /* 0x000fe2000f8e0208 */
[----:B------:R-:W-:Y:S01]  /*3b80*/  F2FP.BF16.F32.PACK_AB R157, R155, R153 ;  /* 0x000000999b9d723e */ /* 0x000fe200000010ff */
[----:B------:R1:W-:Y:S01]  /*3b90*/  STSM.16.MT88.4 [R10+0x1f000], R184 ;  /* 0x01f000b80a007844 */ /* 0x0003e20000004200 */
[----:B------:R-:W-:Y:S02]  /*3ba0*/  F2FP.BF16.F32.PACK_AB R158, R194, R158 ;  /* 0x0000009ec29e723e */ /* 0x000fe400000010ff */
[----:B------:R-:W-:Y:S01]  /*3bb0*/  F2FP.BF16.F32.PACK_AB R159, R120, R159 ;  /* 0x0000009f789f723e */ /* 0x000fe200000010ff */
[----:B------:R1:W-:Y:S04]  /*3bc0*/  STSM.16.MT88.4 [R10+0x1f800], R148 ;  /* 0x01f800940a007844 */ /* 0x0003e80000004200 */
[----:B------:R1:W-:Y:S01]  /*3bd0*/  STSM.16.MT88.4 [R10+0x20000], R144 ;  /* 0x020000900a007844 */ /* 0x0003e20000004200 */
[----:B------:R-:W-:Y:S01]  /*3be0*/  WARPGROUP.ARRIVE ;  /* 0x00000000000079c5 */ /* 0x000fe20000000000 */
[----:B------:R-:W-:Y:S01]  /*3bf0*/  UMOV UR10, UR8 ;  /* 0x00000008000a7c82 */ /* 0x000fe20008000000 */
[----:B------:R-:W-:-:S04]  /*3c00*/  UMOV UR11, 0x80000020 ;  /* 0x80000020000b7882 */ /* 0x000fc80000000000 */
[----:B------:R-:W-:Y:S01]  /*3c10*/  HGMMA.64x96x16.F32.BF16 R72, R156, gdesc[UR8].tnspB, R72, gsb0 ;  /* 0x416000089c487df0 */ /* 0x000fe20008001848 */
[----:B------:R-:W-:Y:S02]  /*3c20*/  F2FP.BF16.F32.PACK_AB R120, R8, R122 ;  /* 0x0000007a0878723e */ /* 0x000fe400000010ff */
[----:B------:R-:W-:Y:S01]  /*3c30*/  F2FP.BF16.F32.PACK_AB R121, R123, R121 ;  /* 0x000000797b79723e */ /* 0x000fe200000010ff */
[----:B------:R-:W-:Y:S01]  /*3c40*/  UIADD3 UR10, UR8, 0x40, URZ ;  /* 0x00000040080a7890 */ /* 0x000fe2000fffe03f */
[----:B------:R-:W-:Y:S02]  /*3c50*/  F2FP.BF16.F32.PACK_AB R122, R125, R9 ;  /* 0x000000097d7a723e */ /* 0x000fe400000010ff */
[----:B------:R-:W-:Y:S01]  /*3c60*/  F2FP.BF16.F32.PACK_AB R123, R12, R124 ;  /* 0x0000007c0c7b723e */ /* 0x000fe200000010ff */
[----:B------:R-:W-:Y:S01]  /*3c70*/  UMOV UR11, 0x80000020 ;  /* 0x80000020000b7882 */ /* 0x000fe20000000000 */
[----:B------:R-:W-:Y:S02]  /*3c80*/  WARPGROUP.DEPBAR.LE gsb0, 0x0 ;  /* 0x00008000000079c5 */ /* 0x000fe40000010000 */
[----:B------:R-:W-:-:S06]  /*3c90*/  WARPGROUP.ARRIVE ;  /* 0x00000000000079c5 */ /* 0x000fcc0000000000 */
[----:B------:R-:W-:Y:S01]  /*3ca0*/  HGMMA.64x96x16.F32.BF16 R72, R120, gdesc[UR8].tnspB, R72, gsb0 ;  /* 0x4160000878487df0 */ /* 0x000fe20008001848 */
[----:B------:R-:W-:Y:S01]  /*3cb0*/  UIADD3 UR10, UR8, 0x80, URZ ;  /* 0x00000080080a7890 */ /* 0x000fe2000fffe03f */
[----:B------:R-:W-:Y:S01]  /*3cc0*/  UMOV UR11, 0x80000020 ;  /* 0x80000020000b7882 */ /* 0x000fe20000000000 */
[----:B------:R-:W-:Y:S01]  /*3cd0*/  VIADD R129, R237, 0x1e800 ;  /* 0x0001e800ed817836 */ /* 0x000fe20000000000 */
[----:B------:R-:W-:Y:S01]  /*3ce0*/  F2FP.BF16.F32.PACK_AB R130, R134, R131 ;  /* 0x000000838682723e */ /* 0x000fe200000010ff */
[----:B------:R-:W-:Y:S01]  /*3cf0*/  UIADD3 UR12, UR8, 0xc0, URZ ;  /* 0x000000c0080c7890 */ /* 0x000fe2000fffe03f */
[----:B------:R-:W-:Y:S02]  /*3d00*/  F2FP.BF16.F32.PACK_AB R128, R128, R19 ;  /* 0x000000138080723e */ /* 0x000fe400000010ff */
[----:B------:R-:W-:Y:S02]  /*3d10*/  R2UR UR9, R129 ;  /* 0x00000000810972ca */ /* 0x000fe400000e0000 */
[----:B------:R-:W-:-:S02]  /*3d20*/  F2FP.BF16.F32.PACK_AB R129, R21, R20 ;  /* 0x000000141581723e */ /* 0x000fc400000010ff */
[----:B------:R-:W-:Y:S01]  /*3d30*/  F2FP.BF16.F32.PACK_AB R131, R11, R154 ;  /* 0x0000009a0b83723e */ /* 0x000fe200000010ff */
[----:B------:R-:W-:Y:S02]  /*3d40*/  WARPGROUP.DEPBAR.LE gsb0, 0x0 ;  /* 0x00008000000079c5 */ /* 0x000fe40000010000 */
[----:B------:R-:W-:Y:S02]  /*3d50*/  F2FP.BF16.F32.PACK_AB R120, R127, R126 ;  /* 0x0000007e7f78723e */ /* 0x000fe400000010ff */
[----:B------:R-:W-:Y:S02]  /*3d60*/  F2FP.BF16.F32.PACK_AB R121, R152, R13 ;  /* 0x0000000d9879723e */ /* 0x000fe400000010ff */
[----:B------:R-:W-:Y:S02]  /*3d70*/  F2FP.BF16.F32.PACK_AB R122, R23, R22 ;  /* 0x00000016177a723e */ /* 0x000fe400000010ff */
[----:B------:R-:W-:-:S04]  /*3d80*/  F2FP.BF16.F32.PACK_AB R123, R18, R17 ;  /* 0x00000011127b723e */ /* 0x000fc800000010ff */
[----:B------:R-:W-:-:S06]  /*3d90*/  WARPGROUP.ARRIVE ;  /* 0x00000000000079c5 */ /* 0x000fcc0000000000 */
[----:B------:R-:W-:Y:S01]  /*3da0*/  HGMMA.64x96x16.F32.BF16 R72, R120, gdesc[UR8].tnspB, R72, gsb0 ;  /* 0x4160000878487df0 */ /* 0x000fe20008001848 */
[----:B------:R-:W-:Y:S01]  /*3db0*/  UMOV UR14, UR12 ;  /* 0x0000000c000e7c82 */ /* 0x000fe20008000000 */
[----:B------:R-:W-:Y:S01]  /*3dc0*/  UMOV UR15, 0x80000020 ;  /* 0x80000020000f7882 */ /* 0x000fe20000000000 */
[----:B------:R-:W-:Y:S02]  /*3dd0*/  WARPGROUP.DEPBAR.LE gsb0, 0x0 ;  /* 0x00008000000079c5 */ /* 0x000fe40000010000 */
[----:B------:R-:W-:-:S06]  /*3de0*/  WARPGROUP.ARRIVE ;  /* 0x00000000000079c5 */ /* 0x000fcc0000000000 */
[----:B------:R-:W-:Y:S01]  /*3df0*/  HGMMA.64x96x16.F32.BF16 R72, R128, gdesc[UR12].tnspB, R72, gsb0 ;  /* 0x4160000c80487df0 */ /* 0x000fe20008001848 */
[----:B------:R-:W-:-:S05]  /*3e00*/  IMAD R5, R16, 0x1000, R237 ;  /* 0x0000100010057824 */ /* 0x000fca00078e02ed */
[----:B------:R-:W-:Y:S01]  /*3e10*/  R2UR UR10, R5 ;  /* 0x00000000050a72ca */ /* 0x000fe200000e0000 */
[----:B------:R-:W-:-:S04]  /*3e20*/  USHF.R.U32.HI UR9, URZ, 0x4, UR9 ;  /* 0x000000043f097899 */ /* 0x000fc80008011609 */
[----:B------:R-:W-:-:S04]  /*3e30*/  ULOP3.LUT UR9, UR9, 0x3fff, URZ, 0xc0, !UPT ;  /* 0x00003fff09097892 */ /* 0x000fc8000f8ec03f */
[----:B------:R-:W-:-:S04]  /*3e40*/  ULOP3.LUT UR9, UR9, 0x10000, URZ, 0xfc, !UPT ;  /* 0x0001000009097892 */ /* 0x000fc8000f8efc3f */
[----:B------:R-:W-:Y:S02]  /*3e50*/  USHF.R.U32.HI UR10, URZ, 0x4, UR10 ;  /* 0x000000043f0a7899 */ /* 0x000fe4000801160a */
[----:B------:R-:W-:Y:S02]  /*3e60*/  ULEA UR8, UR5, UR9, 0xa ;  /* 0x0000000905087291 */ /* 0x000fe4000f8e503f */
[----:B------:R-:W-:Y:S01]  /*3e70*/  ULOP3.LUT UR10, UR10, 0x3fff, URZ, 0xc0, !UPT ;  /* 0x00003fff0a0a7892 */ /* 0x000fe2000f8ec03f */
[----:B------:R-:W-:Y:S01]  /*3e80*/  UMOV UR11, 0xc0000010 ;  /* 0xc0000010000b7882 */ /* 0x000fe20000000000 */
        /* <DEDUP_REMOVED lines=11> */
[----:B------:R-:W-:Y:S01]  /*3f40*/  UIADD3 UR20, UR10, 0x200, URZ ;  /* 0x000002000a147890 */ /* 0x000fe2000fffe03f */
[----:B------:R-:W-:Y:S01]  /*3f50*/  UMOV UR12, UR8 ;  /* 0x00000008000c7c82 */ /* 0x000fe20008000000 */
[----:B------:R-:W-:Y:S01]  /*3f60*/  UMOV UR13, UR9 ;  /* 0x00000009000d7c82 */ /* 0x000fe20008000000 */
[----:B------:R-:W-:-:S04]  /*3f70*/  UMOV UR15, 0xc0000010 ;  /* 0xc0000010000f7882 */ /* 0x000fc80000000000 */
[----:B------:R-:W-:Y:S01]  /*3f80*/  UMOV UR14, UR20 ;  /* 0x00000014000e7c82 */ /* 0x000fe20008000000 */
[----:B------:R-:W-:Y:S02]  /*3f90*/  WARPGROUP.DEPBAR.LE gsb0, 0x0 ;  /* 0x00008000000079c5 */ /* 0x000fe40000010000 */
        /* <DEDUP_REMOVED lines=17> */
[----:B------:R-:W-:Y:S01]  /*40b0*/  UIADD3 UR9, UR10, 0x220, URZ ;  /* 0x000002200a097890 */ /* 0x000fe2000fffe03f */
[----:B------:R-:W-:-:S06]  /*40c0*/  UMOV UR15, 0xc0000010 ;  /* 0xc0000010000f7882 */ /* 0x000fcc0000000000 */
[----:B------:R-:W-:Y:S01]  /*40d0*/  UMOV UR14, UR9 ;  /* 0x00000009000e7c82 */ /* 0x000fe20008000000 */
        /* <DEDUP_REMOVED lines=105> */
[----:B------:R-:W-:Y:S02]  /*4770*/  UIADD3 UR8, UR8, 0x206, URZ ;  /* 0x0000020608087890 */ /* 0x000fe4000fffe03f */
[----:B------:R-:W-:Y:S02]  /*4780*/  UIADD3 UR12, UR10, 0x2e0, URZ ;  /* 0x000002e00a0c7890 */ /* 0x000fe4000fffe03f */
[----:B------:R-:W-:Y:S01]  /*4790*/  UIADD3 UR13, UR10, 0x4e0, URZ ;  /* 0x000004e00a0d7890 */ /* 0x000fe2000fffe03f */
[----:B------:R-:W-:Y:S02]  /*47a0*/  UMOV UR11, 0xc0000010 ;  /* 0xc0000010000b7882 */ /* 0x000fe40000000000 */
[----:B------:R-:W-:Y:S01]  /*47b0*/  UMOV UR10, UR9 ;  /* 0x00000009000a7c82 */ /* 0x000fe20008000000 */
[----:B------:R-:W-:Y:S01]  /*47c0*/  UMOV UR9, 0x40000040 ;  /* 0x4000004000097882 */ /* 0x000fe20000000000 */
[----:B------:R-:W-:-:S02]  /*47d0*/  WARPGROUP.DEPBAR.LE gsb0, 0x0 ;  /* 0x00008000000079c5 */ /* 0x000fc40000010000 */
        /* <DEDUP_REMOVED lines=15> */
.L_x_1040:
[----:B------:R-:W-:Y:S01]  /*48d0*/  UIADD3 UR8, UR6, 0x26840, URZ ;  /* 0x0002684006087890 */ /* 0x000fe2000fffe03f */
[----:B------:R-:W1:Y:S01]  /*48e0*/  S2R R5, SR_TID.X ;  /* 0x0000000000057919 */ /* 0x000e620000002100 */
[----:B------:R-:W-:Y:S02]  /*48f0*/  ULOP3.LUT UR10, UR7, 0x1000000, URZ, 0xfc, !UPT ;  /* 0x01000000070a7892 */ /* 0x000fe4000f8efc3f */
        /* <DEDUP_REMOVED lines=12> */
[----:B-1----:R-:W-:-:S05]  /*49c0*/  SHF.R.U32.HI R5, RZ, 0x7, R5 ;  /* 0x00000007ff057819 */ /* 0x002fca0000011605 */
[C---:B------:R-:W-:Y:S02]  /*49d0*/  VIADD R6, R5.reuse, 0x9 ;  /* 0x0000000905067836 */ /* 0x040fe40000000000 */
[----:B------:R-:W-:Y:S01]  /*49e0*/  VIADD R5, R5, 0xc ;  /* 0x0000000c05057836 */ /* 0x000fe20000000000 */
        /* <DEDUP_REMOVED lines=28> */
.L_x_1041:
        /* <DEDUP_REMOVED lines=62> */
.L_x_1023:
[----:B------:R-:W-:Y:S05]  /*4f90*/  @P0 BRA `(.L_x_1043) ;  /* 0x0000000c00980947 */ /* 0x000fea0003800000 */
[----:B------:R-:W2:Y:S01]  /*4fa0*/  S2UR UR4, SR_CgaCtaId ;  /* 0x00000000000479c3 */ /* 0x000ea20000008800 */
[----:B------:R-:W-:Y:S02]  /*4fb0*/  UMOV UR37, 0x400 ;  /* 0x0000040000257882 */ /* 0x000fe40000000000 */
[----:B--2---:R-:W-:-:S06]  /*4fc0*/  ULEA UR37, UR4, UR37, 0x18 ;  /* 0x0000002504257291 */ /* 0x004fcc000f8ec03f */
[----:B------:R-:W-:-:S05]  /*4fd0*/  IMAD.U32 R16, RZ, RZ, UR37 ;  /* 0x00000025ff107e24 */ /* 0x000fca000f8e00ff */
        /* <DEDUP_REMOVED lines=18> */
.L_x_1044:
[----:B------:R-:W-:-:S06]  /*5100*/  UIADD3 UR4, UR37, 0x6000, URZ ;  /* 0x0000600025047890 */ /* 0x000fcc000fffe03f */
        /* <DEDUP_REMOVED lines=19> */
.L_x_1045:
        /* <DEDUP_REMOVED lines=18> */
.L_x_1046:
        /* <DEDUP_REMOVED lines=18> */
.L_x_1047:
[----:B------:R-:W2:Y:S01]  /*5480*/  S2R R0, SR_TID.X ;  /* 0x0000000000007919 */ /* 0x000ea20000002100 */
        /* <DEDUP_REMOVED lines=15> */
[----:B--2---:R-:W-:Y:S01]  /*5580*/  VIADD R0, R0, 0xffffff80 ;  /* 0xffffff8000007836 */ /* 0x004fe20000000000 */
[----:B------:R-:W-:Y:S02]  /*5590*/  F2FP.BF16.F32.PACK_AB R97, R99, R98 ;  /* 0x000000626361723e */ /* 0x000fe400000010ff */
[----:B------:R-:W-:-:S02]  /*55a0*/  F2FP.BF16.F32.PACK_AB R104, R105, R104 ;  /* 0x000000686968723e */ /* 0x000fc400000010ff */
[----:B------:R-:W-:Y:S02]  /*55b0*/  SHF.R.S32.HI R3, RZ, 0x1f, R0 ;  /* 0x0000001fff037819 */ /* 0x000fe40000011400 */
[----:B------:R-:W-:Y:S02]  /*55c0*/  F2FP.BF16.F32.PACK_AB R98, R101, R100 ;  /* 0x000000646562723e */ /* 0x000fe400000010ff */
[CC--:B------:R-:W-:Y:S02]  /*55d0*/  LEA.HI R2, R3.reuse, R0.reuse, RZ, 0x4 ;  /* 0x0000000003027211 */ /* 0x0c0fe400078f20ff */
[----:B------:R-:W-:Y:S02]  /*55e0*/  LEA.HI R3, R3, R0, RZ, 0x5 ;  /* 0x0000000003037211 */ /* 0x000fe400078f28ff */
[----:B-1----:R-:W-:Y:S02]  /*55f0*/  LOP3.LUT R5, R2, 0xfffffff0, RZ, 0xc0, !PT ;  /* 0xfffffff002057812 */ /* 0x002fe400078ec0ff */
[----:B------:R-:W-:-:S02]  /*5600*/  SHF.R.S32.HI R9, RZ, 0x5, R3 ;  /* 0x00000005ff097819 */ /* 0x000fc40000011403 */
[----:B------:R-:W-:Y:S01]  /*5610*/  F2FP.BF16.F32.PACK_AB R99, R103, R102 ;  /* 0x000000666763723e */ /* 0x000fe200000010ff */
[----:B------:R-:W-:Y:S01]  /*5620*/  IMAD.IADD R5, R0, 0x1, -R5 ;  /* 0x0000000100057824 */ /* 0x000fe200078e0a05 */
[----:B------:R-:W-:Y:S02]  /*5630*/  SHF.R.S32.HI R0, RZ, 0x4, R2 ;  /* 0x00000004ff007819 */ /* 0x000fe40000011402 */
[----:B------:R-:W-:Y:S02]  /*5640*/  F2FP.BF16.F32.PACK_AB R105, R107, R106 ;  /* 0x0000006a6b69723e */ /* 0x000fe400000010ff */
[----:B------:R-:W-:Y:S01]  /*5650*/  LEA.HI R4, R5, R5, RZ, 0x1 ;  /* 0x0000000505047211 */ /* 0x000fe200078f08ff */
[----:B------:R-:W-:Y:S01]  /*5660*/  IMAD.SHL.U32 R0, R0, 0x8, RZ ;  /* 0x0000000800007824 */ /* 0x000fe200078e00ff */
[----:B------:R-:W-:Y:S02]  /*5670*/  SHF.R.S32.HI R8, RZ, 0x1f, R5 ;  /* 0x0000001fff087819 */ /* 0x000fe40000011405 */
[----:B------:R-:W-:-:S02]  /*5680*/  SHF.R.S32.HI R6, RZ, 0x1, R4 ;  /* 0x00000001ff067819 */ /* 0x000fc40000011404 */
[----:B------:R-:W-:Y:S02]  /*5690*/  SHF.R.S32.HI R7, RZ, 0x1f, R4 ;  /* 0x0000001fff077819 */ /* 0x000fe40000011404 */
[----:B------:R-:W-:Y:S02]  /*56a0*/  LEA.HI R8, R8, R5, RZ, 0x3 ;  /* 0x0000000508087211 */ /* 0x000fe400078f18ff */
[----:B------:R-:W-:Y:S02]  /*56b0*/  LEA.HI R7, R7, R6, RZ, 0x2 ;  /* 0x0000000607077211 */ /* 0x000fe400078f10ff */
[----:B------:R-:W-:Y:S01]  /*56c0*/  LOP3.LUT R4, R4, 0x3fffffe, RZ, 0xc0, !PT ;  /* 0x03fffffe04047812 */ /* 0x000fe200078ec0ff */
[----:B------:R-:W-:Y:S01]  /*56d0*/  IMAD.SHL.U32 R8, R8, 0x20, RZ ;  /* 0x0000002008087824 */ /* 0x000fe200078e00ff */
[----:B------:R-:W-:Y:S02]  /*56e0*/  LOP3.LUT R7, R7, 0xfffffffc, RZ, 0xc0, !PT ;  /* 0xfffffffc07077812 */ /* 0x000fe400078ec0ff */
[----:B------:R-:W-:Y:S01]  /*56f0*/  F2FP.BF16.F32.PACK_AB R112, R113, R112 ;  /* 0x000000707170723e */ /* 0x000fe200000010ff */
[----:B------:R-:W-:Y:S01]  /*5700*/  IMAD.IADD R4, R5, 0x1, -R4 ;  /* 0x0000000105047824 */ /* 0x000fe200078e0a04 */
[----:B------:R-:W-:Y:S01]  /*5710*/  LOP3.LUT R8, R8, 0x7fffff00, RZ, 0xc0, !PT ;  /* 0x7fffff0008087812 */ /* 0x000fe200078ec0ff */
[----:B------:R-:W-:Y:S01]  /*5720*/  IMAD.IADD R7, R6, 0x1, -R7 ;  /* 0x0000000106077824 */ /* 0x000fe200078e0a07 */
[----:B------:R-:W-:-:S02]  /*5730*/  F2FP.BF16.F32.PACK_AB R106, R109, R108 ;  /* 0x0000006c6d6a723e */ /* 0x000fc400000010ff */
[----:B------:R-:W-:Y:S01]  /*5740*/  F2FP.BF16.F32.PACK_AB R107, R111, R110 ;  /* 0x0000006e6f6b723e */ /* 0x000fe200000010ff */
[C---:B------:R-:W-:Y:S01]  /*5750*/  IMAD.SHL.U32 R2, R7.reuse, 0x40, RZ ;  /* 0x0000004007027824 */ /* 0x040fe200078e00ff */
[----:B------:R-:W-:Y:S01]  /*5760*/  LOP3.LUT P0, RZ, R7, 0x2, RZ, 0xc0, !PT ;  /* 0x0000000207ff7812 */ /* 0x000fe2000780c0ff */
[----:B------:R-:W-:Y:S01]  /*5770*/  IMAD R5, R9, 0x200, R8 ;  /* 0x0000020009057824 */ /* 0x000fe200078e0208 */
[----:B------:R-:W-:Y:S02]  /*5780*/  F2FP.BF16.F32.PACK_AB R113, R115, R114 ;  /* 0x000000727371723e */ /* 0x000fe400000010ff */
[----:B------:R-:W-:Y:S01]  /*5790*/  LOP3.LUT R3, R2, 0xc0, RZ, 0xc0, !PT ;  /* 0x000000c002037812 */ /* 0x000fe200078ec0ff */
[----:B------:R-:W-:Y:S01]  /*57a0*/  IMAD R5, R4, 0x20, R5 ;  /* 0x0000002004057824 */ /* 0x000fe200078e0205 */
[----:B------:R-:W-:Y:S01]  /*57b0*/  F2FP.BF16.F32.PACK_AB R24, R25, R24 ;  /* 0x000000181918723e */ /* 0x000fe200000010ff */
[----:B------:R-:W-:Y:S01]  /*57c0*/  IMAD.MOV.U32 R2, RZ, RZ, 0x20 ;  /* 0x00000020ff027424 */ /* 0x000fe200078e00ff */
[----:B------:R-:W-:-:S02]  /*57d0*/  LOP3.LUT R0, R3, 0x8, R0, 0xf8, !PT ;  /* 0x0000000803007812 */ /* 0x000fc400078ef800 */
[----:B------:R-:W-:Y:S02]  /*57e0*/  SHF.R.U32.HI R3, RZ, 0x3, R3 ;  /* 0x00000003ff037819 */ /* 0x000fe40000011603 */
[----:B------:R-:W-:Y:S02]  /*57f0*/  F2FP.BF16.F32.PACK_AB R114, R117, R116 ;  /* 0x000000747572723e */ /* 0x000fe400000010ff */
[----:B------:R-:W-:Y:S02]  /*5800*/  LOP3.LUT R0, R0, R3, RZ, 0x3c, !PT ;  /* 0x0000000300007212 */ /* 0x000fe400078e3cff */
[----:B------:R-:W-:Y:S02]  /*5810*/  SEL R3, R2, 0xffffffe0, !P0 ;  /* 0xffffffe002037807 */ /* 0x000fe40004000000 */
[----:B------:R-:W-:Y:S01]  /*5820*/  F2FP.BF16.F32.PACK_AB R115, R119, R118 ;  /* 0x000000767773723e */ /* 0x000fe200000010ff */
[----:B------:R-:W-:Y:S01]  /*5830*/  IMAD.IADD R0, R5, 0x1, R0 ;  /* 0x0000000105007824 */ /* 0x000fe200078e0200 */
[----:B------:R-:W-:-:S02]  /*5840*/  F2FP.BF16.F32.PACK_AB R25, R27, R26 ;  /* 0x0000001a1b19723e */ /* 0x000fc400000010ff */
[----:B------:R-:W-:Y:S02]  /*5850*/  F2FP.BF16.F32.PACK_AB R32, R33, R32 ;  /* 0x000000202120723e */ /* 0x000fe400000010ff */
[----:B------:R-:W-:Y:S02]  /*5860*/  LEA R0, R0, UR37, 0x1 ;  /* 0x0000002500007c11 */ /* 0x000fe4000f8e08ff */
[----:B------:R-:W-:Y:S02]  /*5870*/  F2FP.BF16.F32.PACK_AB R26, R29, R28 ;  /* 0x0000001c1d1a723e */ /* 0x000fe400000010ff */
[----:B------:R-:W-:Y:S01]  /*5880*/  IADD3 R2, R3, 0x6000, R0 ;  /* 0x0000600003027810 */ /* 0x000fe20007ffe000 */
[----:B------:R-:W-:Y:S01]  /*5890*/  STSM.16.M88.4 [R0+0x6000], R72 ;  /* 0x0060004800007844 */ /* 0x000fe20000000200 */
[----:B------:R-:W-:Y:S02]  /*58a0*/  F2FP.BF16.F32.PACK_AB R27, R31, R30 ;  /* 0x0000001e1f1b723e */ /* 0x000fe400000010ff */
[----:B------:R-:W-:Y:S01]  /*58b0*/  F2FP.BF16.F32.PACK_AB R33, R35, R34 ;  /* 0x000000222321723e */ /* 0x000fe200000010ff */
[----:B------:R-:W1:Y:S01]  /*58c0*/  SHFL.IDX PT, R3, R9, RZ, 0x1f ;  /* 0x00001fff09037589 */ /* 0x000e6200000e0000 */
[----:B------:R-:W-:-:S02]  /*58d0*/  F2FP.BF16.F32.PACK_AB R40, R41, R40 ;  /* 0x000000282928723e */ /* 0x000fc400000010ff */
[----:B------:R-:W-:Y:S01]  /*58e0*/  F2FP.BF16.F32.PACK_AB R34, R37, R36 ;  /* 0x000000242522723e */ /* 0x000fe200000010ff */
[----:B------:R2:W-:Y:S01]  /*58f0*/  STSM.16.M88.4 [R2], R80 ;  /* 0x0000005002007844 */ /* 0x0005e20000000200 */
[----:B------:R-:W-:Y:S02]  /*5900*/  F2FP.BF16.F32.PACK_AB R35, R39, R38 ;  /* 0x000000262723723e */ /* 0x000fe400000010ff */
[----:B------:R-:W-:Y:S01]  /*5910*/  F2FP.BF16.F32.PACK_AB R41, R43, R42 ;  /* 0x0000002a2b29723e */ /* 0x000fe200000010ff */
[----:B------:R2:W-:Y:S01]  /*5920*/  STSM.16.M88.4 [R0+0x8000], R88 ;  /* 0x0080005800007844 */ /* 0x0005e20000000200 */
[----:B------:R-:W-:Y:S02]  /*5930*/  F2FP.BF16.F32.PACK_AB R48, R49, R48 ;  /* 0x000000303130723e */ /* 0x000fe400000010ff */
[----:B------:R-:W-:Y:S01]  /*5940*/  F2FP.BF16.F32.PACK_AB R42, R45, R44 ;  /* 0x0000002c2d2a723e */ /* 0x000fe200000010ff */
[----:B------:R2:W-:Y:S01]  /*5950*/  STSM.16.M88.4 [R2+0x2000], R96 ;  /* 0x0020006002007844 */ /* 0x0005e20000000200 */
[----:B------:R-:W-:-:S02]  /*5960*/  F2FP.BF16.F32.PACK_AB R43, R47, R46 ;  /* 0x0000002e2f2b723e */ /* 0x000fc400000010ff */
[----:B------:R-:W-:Y:S01]  /*5970*/  F2FP.BF16.F32.PACK_AB R49, R51, R50 ;  /* 0x000000323331723e */ /* 0x000fe200000010ff */
[----:B------:R2:W-:Y:S01]  /*5980*/  STSM.16.M88.4 [R0+0xa000], R104 ;  /* 0x00a0006800007844 */ /* 0x0005e20000000200 */
[----:B------:R-:W-:Y:S02]  /*5990*/  F2FP.BF16.F32.PACK_AB R56, R57, R56 ;  /* 0x000000383938723e */ /* 0x000fe400000010ff */
[----:B------:R-:W-:Y:S01]  /*59a0*/  F2FP.BF16.F32.PACK_AB R50, R53, R52 ;  /* 0x000000343532723e */ /* 0x000fe200000010ff */
[----:B------:R2:W-:Y:S01]  /*59b0*/  STSM.16.M88.4 [R2+0x4000], R112 ;  /* 0x0040007002007844 */ /* 0x0005e20000000200 */
[----:B------:R-:W-:Y:S02]  /*59c0*/  F2FP.BF16.F32.PACK_AB R51, R55, R54 ;  /* 0x000000363733723e */ /* 0x000fe400000010ff */
[----:B------:R-:W-:Y:S01]  /*59d0*/  F2FP.BF16.F32.PACK_AB R57, R59, R58 ;  /* 0x0000003a3b39723e */ /* 0x000fe200000010ff */
[----:B------:R2:W-:Y:S01]  /*59e0*/  STSM.16.M88.4 [R0], R24 ;  /* 0x0000001800007844 */ /* 0x0005e20000000200 */
[----:B------:R-:W-:-:S02]  /*59f0*/  F2FP.BF16.F32.PACK_AB R64, R65, R64 ;  /* 0x000000404140723e */ /* 0x000fc400000010ff */
[----:B------:R-:W-:Y:S01]  /*5a00*/  F2FP.BF16.F32.PACK_AB R58, R61, R60 ;  /* 0x0000003c3d3a723e */ /* 0x000fe200000010ff */
[----:B------:R2:W-:Y:S01]  /*5a10*/  STSM.16.M88.4 [R2+-0x6000], R32 ;  /* 0xffa0002002007844 */ /* 0x0005e20000000200 */
[----:B------:R-:W-:Y:S02]  /*5a20*/  F2FP.BF16.F32.PACK_AB R59, R63, R62 ;  /* 0x0000003e3f3b723e */ /* 0x000fe400000010ff */
[----:B------:R-:W-:Y:S01]  /*5a30*/  F2FP.BF16.F32.PACK_AB R65, R67, R66 ;  /* 0x000000424341723e */ /* 0x000fe200000010ff */
[----:B------:R2:W-:Y:S01]  /*5a40*/  STSM.16.M88.4 [R0+0x2000], R40 ;  /* 0x0020002800007844 */ /* 0x0005e20000000200 */
[----:B------:R-:W-:Y:S02]  /*5a50*/  F2FP.BF16.F32.PACK_AB R66, R69, R68 ;  /* 0x000000444542723e */ /* 0x000fe400000010ff */
[----:B------:R-:W-:Y:S01]  /*5a60*/  F2FP.BF16.F32.PACK_AB R67, R71, R70 ;  /* 0x000000464743723e */ /* 0x000fe200000010ff */
[----:B------:R2:W-:Y:S01]  /*5a70*/  STSM.16.M88.4 [R2+-0x4000], R48 ;  /* 0xffc0003002007844 */ /* 0x0005e20000000200 */
[----:B-1----:R-:W-:-:S03]  /*5a80*/  ISETP.NE.AND P0, PT, R3, 0x7, PT ;  /* 0x000000070300780c */ /* 0x002fc60003f05270 */
[----:B------:R2:W-:Y:S04]  /*5a90*/  STSM.16.M88.4 [R0+0x4000], R56 ;  /* 0x0040003800007844 */ /* 0x0005e80000000200 */
[----:B------:R2:W-:Y:S01]  /*5aa0*/  STSM.16.M88.4 [R2+-0x2000], R64 ;  /* 0xffe0004002007844 */ /* 0x0005e20000000200 */
        /* <DEDUP_REMOVED lines=12> */
[----:B------:R-:W-:Y:S01]  /*5b70*/  ULDC.64 UR6, c[0x0][0x198] ;  /* 0x0000660000067ab9 */ /* 0x000fe20000000a00 */
[----:B------:R-:W-:Y:S02]  /*5b80*/  UIADD3 UR8, UR37, 0x6000, URZ ;  /* 0x0000600025087890 */ /* 0x000fe4000fffe03f */
[----:B------:R-:W-:Y:S02]  /*5b90*/  UIADD3 UR4, UP0, UR6, 0x770, URZ ;  /* 0x0000077006047890 */ /* 0x000fe4000ff1e03f */
[----:B------:R-:W-:Y:S02]  /*5ba0*/  UIADD3 UR40, UR37, 0x8000, URZ ;  /* 0x0000800025287890 */ /* 0x000fe4000fffe03f */
[----:B------:R-:W3:Y:S01]  /*5bb0*/  S2UR UR11, SR_CTAID.Y ;  /* 0x00000000000b79c3 */ /* 0x000ee20000002600 */
[----:B------:R-:W-:Y:S02]  /*5bc0*/  UIADD3.X UR5, URZ, UR7, URZ, UP0, !UPT ;  /* 0x000000073f057290 */ /* 0x000fe400087fe43f */
[----:B------:R-:W-:-:S02]  /*5bd0*/  UIADD3 UR6, UP0, UR6, 0x670, URZ ;  /* 0x0000067006067890 */ /* 0x000fc4000ff1e03f */
[----:B------:R-:W-:Y:S02]  /*5be0*/  UIADD3 UR32, UR37, 0xa000, URZ ;  /* 0x0000a00025207890 */ /* 0x000fe4000fffe03f */
[----:B------:R-:W-:Y:S01]  /*5bf0*/  UIADD3.X UR7, URZ, UR7, URZ, UP0, !UPT ;  /* 0x000000073f077290 */ /* 0x000fe200087fe43f */
[----:B------:R-:W4:Y:S01]  /*5c00*/  S2UR UR12, SR_CTAID.Z ;  /* 0x00000000000c79c3 */ /* 0x000f220000002700 */
[----:B------:R-:W-:Y:S02]  /*5c10*/  UIADD3 UR24, UR37, 0x2000, URZ ;  /* 0x0000200025187890 */ /* 0x000fe4000fffe03f */
[----:B------:R-:W-:Y:S01]  /*5c20*/  UIADD3 UR16, UR37, 0x4000, URZ ;  /* 0x0000400025107890 */ /* 0x000fe2000fffe03f */
[----:B------:R-:W-:Y:S01]  /*5c30*/  UMOV UR9, URZ ;  /* 0x0000003f00097c82 */ /* 0x000fe20008000000 */
[----:B------:R-:W-:Y:S01]  /*5c40*/  UMOV UR41, 0x20 ;  /* 0x0000002000297882 */ /* 0x000fe20000000000 */
[----:B------:R-:W-:Y:S01]  /*5c50*/  UMOV UR33, 0x40 ;  /* 0x0000004000217882 */ /* 0x000fe20000000000 */
[----:B-1----:R-:W-:Y:S01]  /*5c60*/  USHF.L.U32 UR10, UR10, 0x7, URZ ;  /* 0x000000070a0a7899 */ /* 0x002fe2000800063f */
[----:B------:R-:W-:Y:S01]  /*5c70*/  UMOV UR25, 0x20 ;  /* 0x0000002000197882 */ /* 0x000fe20000000000 */
[----:B------:R-:W-:-:S05]  /*5c80*/  UMOV UR17, 0x40 ;  /* 0x0000004000117882 */ /* 0x000fca0000000000 */
[----:B------:R-:W-:Y:S01]  /*5c90*/  UMOV UR42, UR10 ;  /* 0x0000000a002a7c82 */ /* 0x000fe20008000000 */
[----:B---3--:R-:W-:Y:S01]  /*5ca0*/  UMOV UR43, UR11 ;  /* 0x0000000b002b7c82 */ /* 0x008fe20008000000 */
[----:B------:R-:W-:Y:S01]  /*5cb0*/  UMOV UR35, UR11 ;  /* 0x0000000b00237c82 */ /* 0x000fe20008000000 */
[----:B------:R-:W-:Y:S01]  /*5cc0*/  UMOV UR34, UR10 ;  /* 0x0000000a00227c82 */ /* 0x000fe20008000000 */
[----:B------:R-:W-:Y:S01]  /*5cd0*/  UMOV UR27, UR11 ;  /* 0x0000000b001b7c82 */ /* 0x000fe20008000000 */
[----:B------:R-:W-:Y:S01]  /*5ce0*/  UMOV UR26, UR10 ;  /* 0x0000000a001a7c82 */ /* 0x000fe20008000000 */
[----:B------:R-:W-:Y:S01]  /*5cf0*/  UMOV UR19, UR11 ;  /* 0x0000000b00137c82 */ /* 0x000fe20008000000 */
[----:B------:R-:W-:Y:S01]  /*5d00*/  UMOV UR18, UR10 ;  /* 0x0000000a00127c82 */ /* 0x000fe20008000000 */
[----:B----4-:R-:W-:Y:S01]  /*5d10*/  UMOV UR44, UR12 ;  /* 0x0000000c002c7c82 */ /* 0x010fe20008000000 */
[----:B------:R1:W-:Y:S01]  /*5d20*/  UTMASTG.4D [UR8], [UR4] ;  /* 0x00000008040073b5 */ /* 0x0003e20008018000 */
[----:B------:R-:W-:Y:S01]  /*5d30*/  UMOV UR36, UR12 ;  /* 0x0000000c00247c82 */ /* 0x000fe20008000000 */
        /* <DEDUP_REMOVED lines=9> */
.L_x_1049:
[----:B------:R-:W-:Y:S05]  /*5dd0*/  BSYNC B0 ;  /* 0x0000000000007941 */ /* 0x000fea0003800000 */
.L_x_1048:
[----:B------:R-:W-:-:S04]  /*5de0*/  DEPBAR.LE SB0, 0x0 ;  /* 0x000080000000791a */ /* 0x000fc80000000000 */
[----:B------:R-:W-:Y:S05]  /*5df0*/  EXIT ;  /* 0x000000000000794d */ /* 0x000fea0003800000 */
.L_x_1043:
[----:B------:R-:W2:Y:S01]  /*5e00*/  S2R R0, SR_TID.X ;  /* 0x0000000000007919 */ /* 0x000ea20000002100 */
[----:B------:R-:W3:Y:S01]  /*5e10*/  S2UR UR12, SR_CTAID.Y ;  /* 0x00000000000c79c3 */ /* 0x000ee20000002600 */
[----:B------:R-:W-:Y:S01]  /*5e20*/  ULDC.64 UR4, c[0x0][0x208] ;  /* 0x0000820000047ab9 */ /* 0x000fe20000000a00 */
[----:B------:R-:W-:Y:S01]  /*5e30*/  BSSY B0, `(.L_x_1050) ;  /* 0x000003b000007945 */ /* 0x000fe20003800000 */
[----:B------:R-:W4:Y:S05]  /*5e40*/  S2R R19, SR_CTAID.X ;  /* 0x0000000000137919 */ /* 0x000f2a0000002500 */
[----:B-1----:R-:W1:Y:S08]  /*5e50*/  LDC.64 R4, c[0x0][0x820] ;  /* 0x00020800ff047b82 */ /* 0x002e700000000a00 */
[----:B------:R-:W5:Y:S08]  /*5e60*/  LDC R12, c[0x0][0x808] ;  /* 0x00020200ff0c7b82 */ /* 0x000f700000000800 */
[----:B------:R-:W4:Y:S01]  /*5e70*/  LDC.64 R10, c[0x0][0x850] ;  /* 0x00021400ff0a7b82 */ /* 0x000f220000000a00 */
[----:B---3--:R-:W-:Y:S01]  /*5e80*/  USHF.R.S32.HI UR7, URZ, 0x1f, UR12 ;  /* 0x0000001f3f077899 */ /* 0x008fe2000801140c */
[----:B--2---:R-:W-:-:S06]  /*5e90*/  VIADD R3, R0, 0xffffff80 ;  /* 0xffffff8000037836 */ /* 0x004fcc0000000000 */
[----:B------:R-:W2:Y:S01]  /*5ea0*/  S2UR UR9, SR_CTAID.Z ;  /* 0x00000000000979c3 */ /* 0x000ea20000002700 */
[----:B------:R-:W-:-:S04]  /*5eb0*/  SHF.R.S32.HI R2, RZ, 0x1f, R3 ;  /* 0x0000001fff027819 */ /* 0x000fc80000011403 */
[----:B------:R-:W-:-:S03]  /*5ec0*/  LEA.HI R2, R2, R3, RZ, 0x2 ;  /* 0x0000000302027211 */ /* 0x000fc600078f10ff */
[----:B------:R-:W3:Y:S01]  /*5ed0*/  LDC.64 R16, c[0x0][0x828] ;  /* 0x00020a00ff107b82 */ /* 0x000ee20000000a00 */
[----:B------:R-:W-:Y:S02]  /*5ee0*/  LOP3.LUT R0, R2, 0x1ffffffc, RZ, 0xc0, !PT ;  /* 0x1ffffffc02007812 */ /* 0x000fe400078ec0ff */
[----:B------:R-:W-:-:S03]  /*5ef0*/  SHF.R.S32.HI R2, RZ, 0x2, R2 ;  /* 0x00000002ff027819 */ /* 0x000fc60000011402 */
[----:B------:R-:W-:Y:S02]  /*5f00*/  IMAD.IADD R0, R3, 0x1, -R0 ;  /* 0x0000000103007824 */ /* 0x000fe400078e0a00 */
[----:B------:R-:W3:Y:S01]  /*5f10*/  LDC.64 R14, c[0x0][0x858] ;  /* 0x00021600ff0e7b82 */ /* 0x000ee20000000a00 */
[----:B------:R-:W-:Y:S01]  /*5f20*/  SHF.R.S32.HI R3, RZ, 0x1f, R2 ;  /* 0x0000001fff037819 */ /* 0x000fe20000011402 */
[----:B------:R-:W-:Y:S02]  /*5f30*/  IMAD.SHL.U32 R8, R0, 0x8, RZ ;  /* 0x0000000800087824 */ /* 0x000fe400078e00ff */
[----:B-1----:R-:W-:Y:S01]  /*5f40*/  IMAD R0, R4, UR7, RZ ;  /* 0x0000000704007c24 */ /* 0x002fe2000f8e02ff */
[----:B--2---:R-:W-:Y:S01]  /*5f50*/  USHF.R.S32.HI UR6, URZ, 0x1f, UR9 ;  /* 0x0000001f3f067899 */ /* 0x004fe20008011409 */
[----:B------:R-:W-:Y:S01]  /*5f60*/  VIADD R18, R8, 0x40 ;  /* 0x0000004008127836 */ /* 0x000fe20000000000 */
[----:B------:R-:W-:Y:S01]  /*5f70*/  SHF.R.S32.HI R9, RZ, 0x1f, R8 ;  /* 0x0000001fff097819 */ /* 0x000fe20000011408 */
[----:B------:R-:W-:-:S02]  /*5f80*/  IMAD R5, R5, UR12, R0 ;  /* 0x0000000c05057c24 */ /* 0x000fc4000f8e0200 */
[----:B----4-:R-:W-:Y:S02]  /*5f90*/  IMAD R0, R10, UR7, RZ ;  /* 0x000000070a007c24 */ /* 0x010fe4000f8e02ff */
[----:B------:R-:W-:-:S04]  /*5fa0*/  IMAD.WIDE.U32 R6, R4, UR12, R8 ;  /* 0x0000000c04067c25 */ /* 0x000fc8000f8e0008 */
[----:B------:R-:W-:Y:S02]  /*5fb0*/  IMAD.IADD R7, R7, 0x1, R5 ;  /* 0x0000000107077824 */ /* 0x000fe400078e0205 */
[----:B------:R-:W-:-:S04]  /*5fc0*/  IMAD.WIDE R4, R19, 0x80, R2 ;  /* 0x0000008013047825 */ /* 0x000fc800078e0202 */
[----:B-----5:R-:W-:Y:S02]  /*5fd0*/  IMAD R3, R19, -0x80, R12 ;  /* 0xffffff8013037824 */ /* 0x020fe400078e020c */
[----:B------:R-:W-:Y:S02]  /*5fe0*/  IMAD R13, R11, UR12, R0 ;  /* 0x0000000c0b0d7c24 */ /* 0x000fe4000f8e0200 */
[----:B------:R-:W-:Y:S01]  /*5ff0*/  IMAD.WIDE.U32 R10, R10, UR12, R8 ;  /* 0x0000000c0a0a7c25 */ /* 0x000fe2000f8e0008 */
[----:B------:R-:W-:-:S03]  /*6000*/  ISETP.GE.AND P1, PT, R2, R3, PT ;  /* 0x000000030200720c */ /* 0x000fc60003f26270 */
[----:B------:R-:W-:Y:S02]  /*6010*/  VIADD R0, R2, 0x40 ;  /* 0x0000004002007836 */ /* 0x000fe40000000000 */
[----:B---3--:R-:W-:Y:S02]  /*6020*/  IMAD R12, R16, UR6, RZ ;  /* 0x00000006100c7c24 */ /* 0x008fe4000f8e02ff */
[----:B------:R-:W-:Y:S01]  /*6030*/  IMAD R2, R14, UR6, RZ ;  /* 0x000000060e027c24 */ /* 0x000fe2000f8e02ff */
[----:B------:R-:W-:Y:S01]  /*6040*/  ISETP.GE.AND P0, PT, R0, R3, PT ;  /* 0x000000030000720c */ /* 0x000fe20003f06270 */
[----:B------:R-:W-:Y:S02]  /*6050*/  IMAD.IADD R11, R11, 0x1, R13 ;  /* 0x000000010b0b7824 */ /* 0x000fe400078e020d */
[----:B------:R-:W-:Y:S02]  /*6060*/  IMAD R17, R17, UR9, R12 ;  /* 0x0000000911117c24 */ /* 0x000fe4000f8e020c */
[----:B------:R-:W-:-:S02]  /*6070*/  IMAD R15, R15, UR9, R2 ;  /* 0x000000090f0f7c24 */ /* 0x000fc4000f8e0202 */
[----:B------:R-:W-:-:S04]  /*6080*/  IMAD.WIDE.U32 R12, R14, UR9, R10 ;  /* 0x000000090e0c7c25 */ /* 0x000fc8000f8e000a */
[----:B------:R-:W-:-:S04]  /*6090*/  IMAD.WIDE.U32 R2, R16, UR9, R6 ;  /* 0x0000000910027c25 */ /* 0x000fc8000f8e0006 */
[----:B------:R-:W-:Y:S02]  /*60a0*/  VIADD R16, R8, 0x20 ;  /* 0x0000002008107836 */ /* 0x000fe40000000000 */
[----:B------:R-:W-:Y:S02]  /*60b0*/  IMAD.IADD R15, R13, 0x1, R15 ;  /* 0x000000010d0f7824 */ /* 0x000fe400078e020f */
[----:B------:R-:W-:Y:S01]  /*60c0*/  IMAD.IADD R11, R3, 0x1, R17 ;  /* 0x00000001030b7824 */ /* 0x000fe200078e0211 */
        /* <DEDUP_REMOVED lines=17> */
.L_x_1051:
[----:B------:R-:W-:Y:S05]  /*61e0*/  BSYNC B0 ;  /* 0x0000000000007941 */ /* 0x000fea0003800000 */
.L_x_1050:
[----:B------:R-:W-:Y:S04]  /*61f0*/  BSSY B0, `(.L_x_1052) ;  /* 0x0000014000007945 */ /* 0x000fe80003800000 */
[----:B------:R-:W-:Y:S05]  /*6200*/  @P0 BRA `(.L_x_1053) ;  /* 0x0000000000480947 */ /* 0x000fea0003800000 */
[----:B------:R-:W-:Y:S01]  /*6210*/  IADD3 R7, P2, R4, 0x40, RZ ;  /* 0x0000004004077810 */ /* 0x000fe20007f5e0ff */
[----:B------:R-:W-:Y:S01]  /*6220*/  ULDC.64 UR10, c[0x0][0x818] ;  /* 0x00020600000a7ab9 */ /* 0x000fe20000000a00 */
[----:B------:R-:W-:Y:S01]  /*6230*/  IMAD.MOV.U32 R3, RZ, RZ, R11 ;  /* 0x000000ffff037224 */ /* 0x000fe200078e000b */
[----:B------:R-:W-:Y:S02]  /*6240*/  ULDC UR8, c[0x0][0x80c] ;  /* 0x0002030000087ab9 */ /* 0x000fe40000000800 */
[----:B------:R-:W-:Y:S01]  /*6250*/  IMAD.X R0, RZ, RZ, R5, P2 ;  /* 0x000000ffff007224 */ /* 0x000fe200010e0605 */
[----:B------:R-:W-:Y:S01]  /*6260*/  ISETP.GE.AND P3, PT, R8, UR8, PT ;  /* 0x0000000808007c0c */ /* 0x000fe2000bf66270 */
[----:B------:R-:W-:Y:S01]  /*6270*/  IMAD.WIDE.U32 R2, R7, UR10, R2 ;  /* 0x0000000a07027c25 */ /* 0x000fe2000f8e0002 */
[----:B------:R-:W-:Y:S02]  /*6280*/  ISETP.GE.AND P4, PT, R16, UR8, PT ;  /* 0x0000000810007c0c */ /* 0x000fe4000bf86270 */
[----:B------:R-:W-:Y:S01]  /*6290*/  ISETP.GE.AND P5, PT, R18, UR8, PT ;  /* 0x0000000812007c0c */ /* 0x000fe2000bfa6270 */
        /* <DEDUP_REMOVED lines=9> */
.L_x_1053:
[----:B------:R-:W-:Y:S05]  /*6330*/  BSYNC B0 ;  /* 0x0000000000007941 */ /* 0x000fea0003800000 */
.L_x_1052:
[----:B------:R-:W-:Y:S04]  /*6340*/  BSSY B0, `(.L_x_1054) ;  /* 0x0000012000007945 */ /* 0x000fe80003800000 */
[----:B------:R-:W-:Y:S05]  /*6350*/  @P1 BRA `(.L_x_1055) ;  /* 0x0000000000401947 */ /* 0x000fea0003800000 */
[----:B------:R-:W-:Y:S01]  /*6360*/  ULDC.64 UR8, c[0x0][0x848] ;  /* 0x0002120000087ab9 */ /* 0x000fe20000000a00 */
[----:B------:R-:W-:Y:S01]  /*6370*/  IMAD.MOV.U32 R14, RZ, RZ, R12 ;  /* 0x000000ffff0e7224 */ /* 0x000fe200078e000c */
[----:B------:R-:W-:Y:S01]  /*6380*/  ULDC UR6, c[0x0][0x83c] ;  /* 0x00020f0000067ab9 */ /* 0x000fe20000000800 */
[----:B--2---:R-:W-:Y:S01]  /*6390*/  IMAD R7, R5, UR8, RZ ;  /* 0x0000000805077c24 */ /* 0x004fe2000f8e02ff */
        /* <DEDUP_REMOVED lines=12> */
.L_x_1055:
[----:B------:R-:W-:Y:S05]  /*6460*/  BSYNC B0 ;  /* 0x0000000000007941 */ /* 0x000fea0003800000 */
.L_x_1054:
[----:B------:R-:W-:Y:S04]  /*6470*/  BSSY B0, `(.L_x_1056) ;  /* 0x0000016000007945 */ /* 0x000fe80003800000 */
[----:B------:R-:W-:Y:S05]  /*6480*/  @P0 BRA `(.L_x_1057) ;  /* 0x0000000000500947 */ /* 0x000fea0003800000 */
[----:B--23--:R-:W-:Y:S01]  /*6490*/  IADD3 R7, P0, R4, 0x40, RZ ;  /* 0x0000004004077810 */ /* 0x00cfe20007f1e0ff */
        /* <DEDUP_REMOVED lines=18> */
[----:B------:R2:W-:Y:S02]  /*65c0*/  STG.E.128 desc[UR4][R4.64+0x80], RZ ;  /* 0x000080ff04007986 */ /* 0x0005e4000c101d04 */
.L_x_1057:
[----:B------:R-:W-:Y:S05]  /*65d0*/  BSYNC B0 ;  /* 0x0000000000007941 */ /* 0x000fea0003800000 */
.L_x_1056:
[----:B------:R-:W-:Y:S05]  /*65e0*/  EXIT ;  /* 0x000000000000794d */ /* 0x000fea0003800000 */
.L_x_1020:
[----:B------:R-:W-:-:S08]  /*65f0*/  NOP ;  /* 0x0000000000007918 */ /* 0x000fd00000000000 */
[----:B------:R-:W1:-:S00]  /*6600*/  USETMAXREG.DEALLOC.CTAPOOL 0x18 ;  /* 0x00000018000079c8 */ /* 0x000e4000080e0500 */
[----:B-1----:R-:W-:Y:S01]  /*6610*/  LOP3.LUT R2, R0, 0x3, RZ, 0xc0, !PT ;  /* 0x0000000300027812 */ /* 0x002fe200078ec0ff */
[----:B------:R-:W-:Y:S01]  /*6620*/  BSSY B0, `(.L_x_1058) ;  /* 0x0000332000007945 */ /* 0x000fe20003800000 */
[----:B------:R-:W-:-:S04]  /*6630*/  IMAD.MOV.U32 R0, RZ, RZ, RZ ;  /* 0x000000ffff007224 */ /* 0x000fc800078e00ff */
        /* <DEDUP_REMOVED lines=8> */
[----:B------:R-:W1:Y:S01]  /*66c0*/  S2UR UR9, SR_CTAID.X ;  /* 0x00000000000979c3 */ /* 0x000e620000002500 */
[----:B------:R-:W-:Y:S01]  /*66d0*/  ULDC UR4, c[0x0][0x280] ;  /* 0x0000a00000047ab9 */ /* 0x000fe20000000800 */
[----:B------:R-:W-:Y:S01]  /*66e0*/  ULDC UR6, c[0x0][0x290] ;  /* 0x0000a40000067ab9 */ /* 0x000fe20000000800 */
[----:B------:R-:W-:-:S05]  /*66f0*/  ULDC UR7, c[0x0][0x74c] ;  /* 0x0001d30000077ab9 */ /* 0x000fca0000000800 */
[----:B------:R-:W2:Y:S01]  /*6700*/  S2UR UR13, SR_CTAID.Y ;  /* 0x00000000000d79c3 */ /* 0x000ea20000002600 */
[----:B-1----:R-:W-:Y:S02]  /*6710*/  ULEA UR5, UR9, UR4, 0x7 ;  /* 0x0000000409057291 */ /* 0x002fe4000f8e383f */
[----:B------:R-:W-:Y:S02]  /*6720*/  ISETP.LE.AND P0, PT, RZ, UR9, PT ;  /* 0x00000009ff007c0c */ /* 0x000fe4000bf03270 */
[----:B------:R-:W-:-:S04]  /*6730*/  UIADD3 UR5, -UR7, UR5, -UR6 ;  /* 0x0000000507057290 */ /* 0x000fc8000fffe906 */
[----:B------:R-:W-:-:S04]  /*6740*/  USHF.R.S32.HI UR6, URZ, 0x1f, UR5 ;  /* 0x0000001f3f067899 */ /* 0x000fc80008011405 */
[----:B------:R-:W-:-:S04]  /*6750*/  ULEA.HI UR6, UR6, UR5, URZ, 0x6 ;  /* 0x0000000506067291 */ /* 0x000fc8000f8f303f */
[----:B------:R-:W-:Y:S02]  /*6760*/  USHF.R.S32.HI UR5, URZ, 0x6, UR6 ;  /* 0x000000063f057899 */ /* 0x000fe40008011406 */
[----:B------:R-:W-:Y:S02]  /*6770*/  UIADD3 UR6, UR4, 0x3f, URZ ;  /* 0x0000003f04067890 */ /* 0x000fe4000fffe03f */
[----:B------:R-:W-:Y:S02]  /*6780*/  UISETP.LT.AND UP0, UPT, URZ, UR5, UPT ;  /* 0x000000053f00728c */ /* 0x000fe4000bf01270 */
[----:B------:R-:W-:Y:S02]  /*6790*/  USHF.R.S32.HI UR7, URZ, 0x1f, UR6 ;  /* 0x0000001f3f077899 */ /* 0x000fe40008011406 */
[----:B------:R-:W-:Y:S02]  /*67a0*/  USEL UR5, URZ, UR5, !UP0 ;  /* 0x000000053f057287 */ /* 0x000fe4000c000000 */
[----:B------:R-:W-:-:S04]  /*67b0*/  ULEA.HI UR7, UR7, UR6, URZ, 0x6 ;  /* 0x0000000607077291 */ /* 0x000fc8000f8f303f */
[----:B------:R-:W-:Y:S01]  /*67c0*/  USHF.R.S32.HI UR8, URZ, 0x6, UR7 ;  /* 0x000000063f087899 */ /* 0x000fe20008011407 */
[----:B--2---:R-:W-:Y:S11]  /*67d0*/  @!P0 BRA `(.L_x_1061) ;  /* 0x0000000000288947 */ /* 0x004ff60003800000 */
        /* <DEDUP_REMOVED lines=10> */
.L_x_1061:
[----:B------:R-:W-:Y:S02]  /*6880*/  UISETP.GT.AND UP0, UPT, UR8, UR5, UPT ;  /* 0x000000050800728c */ /* 0x000fe4000bf04270 */
[----:B------:R-:W-:Y:S02]  /*6890*/  USHF.R.S32.HI UR14, URZ, 0x1f, UR12 ;  /* 0x0000001f3f0e7899 */ /* 0x000fe4000801140c */
[----:B------:R-:W-:Y:S02]  /*68a0*/  USHF.R.S32.HI UR9, URZ, 0x1f, UR13 ;  /* 0x0000001f3f097899 */ /* 0x000fe4000801140d */
[----:B------:R-:W-:-:S13]  /*68b0*/  PLOP3.LUT P0, PT, PT, PT, UP0, 0x80, 0x0 ;  /* 0x000000000000781c */ /* 0x000fda0003f0f008 */
[----:B------:R-:W-:Y:S05]  /*68c0*/  @!P0 BRA `(.L_x_1060) ;  /* 0x00000030001c8947 */ /* 0x000fea0003800000 */
[----:B------:R-:W-:Y:S01]  /*68d0*/  UIADD3 UR4, -UR5, UR8, URZ ;  /* 0x0000000805047290 */ /* 0x000fe2000fffe13f */
[----:B------:R-:W-:Y:S01]  /*68e0*/  ULDC.64 UR10, c[0x0][0x2d8] ;  /* 0x0000b600000a7ab9 */ /* 0x000fe20000000a00 */
[----:B------:R-:W-:Y:S02]  /*68f0*/  ELECT P0, URZ, PT ;  /* 0x00000000003f782f */ /* 0x000fe40003800000 */
[----:B------:R-:W-:Y:S02]  /*6900*/  ULOP3.LUT UR4, UR4, 0x1, URZ, 0xc0, !UPT ;  /* 0x0000000104047892 */ /* 0x000fe4000f8ec03f */
[----:B------:R-:W-:Y:S02]  /*6910*/  UIMAD UR9, UR9, UR10, URZ ;  /* 0x0000000a090972a4 */ /* 0x000fe4000f8e023f */
[----:B------:R-:W-:Y:S02]  /*6920*/  UISETP.NE.U32.AND UP0, UPT, UR4, 0x1, UPT ;  /* 0x000000010400788c */ /* 0x000fe4000bf05070 */
[----:B------:R-:W-:-:S02]  /*6930*/  UIMAD.WIDE.U32 UR6, UR13, UR10, URZ ;  /* 0x0000000a0d0672a5 */ /* 0x000fc4000f8e003f */
[----:B------:R-:W-:Y:S02]  /*6940*/  UIMAD UR9, UR13, UR11, UR9 ;  /* 0x0000000b0d0972a4 */ /* 0x000fe4000f8e0209 */
[----:B------:R-:W-:Y:S01]  /*6950*/  PLOP3.LUT P1, PT, PT, PT, UP0, 0x80, 0x0 ;  /* 0x000000000000781c */ /* 0x000fe20003f2f008 */
[----:B------:R-:W-:Y:S01]  /*6960*/  ULDC.64 UR10, c[0x0][0x2e0] ;  /* 0x0000b800000a7ab9 */ /* 0x000fe20000000a00 */
[----:B------:R-:W-:Y:S02]  /*6970*/  UIADD3 UR7, UR7, UR9, URZ ;  /* 0x0000000907077290 */ /* 0x000fe4000fffe03f */
[----:B------:R-:W-:Y:S02]  /*6980*/  UIMAD UR9, UR14, UR10, URZ ;  /* 0x0000000a0e0972a4 */ /* 0x000fe4000f8e023f */
[----:B------:R-:W-:Y:S02]  /*6990*/  UIMAD.WIDE.U32 UR6, UR12, UR10, UR6 ;  /* 0x0000000a0c0672a5 */ /* 0x000fe4000f8e0006 */
[----:B------:R-:W-:-:S04]  /*69a0*/  UIMAD UR9, UR12, UR11, UR9 ;  /* 0x0000000b0c0972a4 */ /* 0x000fc8000f8e0209 */
[----:B------:R-:W-:Y:S01]  /*69b0*/  UIADD3 UR9, UR7, UR9, URZ ;  /* 0x0000000907097290 */ /* 0x000fe2000fffe03f */
[----:B------:R-:W-:Y:S11]  /*69c0*/  @P1 BRA `(.L_x_1062) ;  /* 0x0000000000bc1947 */ /* 0x000ff60003800000 */
[----:B------:R-:W-:Y:S01]  /*69d0*/  UIMAD UR14, UR5, 0x1800, URZ ;  /* 0x00001800050e78a4 */ /* 0x000fe2000f8e023f */
        /* <DEDUP_REMOVED lines=9> */
[----:B------:R-:W-:Y:S01]  /*6a70*/  UMOV UR16, 0x0 ;  /* 0x0000000000107882 */ /* 0x000fe20000000000 */
[----:B------:R-:W-:Y:S02]  /*6a80*/  UMOV UR17, 0x14f00000 ;  /* 0x14f0000000117882 */ /* 0x000fe40000000000 */
[----:B------:R-:W-:-:S02]  /*6a90*/  ULEA.HI.X UR11, UR13, UR11, UR15, 0x2, UP0 ;  /* 0x0000000b0d0b7291 */ /* 0x000fc400080f140f */
[----:B-1----:R-:W-:-:S03]  /*6aa0*/  ULEA UR4, UR12, UR4, 0x18 ;  /* 0x000000040c047291 */ /* 0x002fc6000f8ec03f */
[----:B------:R-:W-:Y:S01]  /*6ab0*/  UMOV UR12, 0x300 ;  /* 0x00000300000c7882 */ /* 0x000fe20000000000 */
[----:B------:R-:W-:-:S09]  /*6ac0*/  UIADD3 UR4, UR4, 0xc000, URZ ;  /* 0x0000c00004047890 */ /* 0x000fd2000fffe03f */
[----:B------:R1:W-:Y:S02]  /*6ad0*/  UBLKRED.G.S.ADD.F32.RN [UR10], [UR4], UR12, desc[UR16] ;  /* 0x0000100a040073bb */ /* 0x0003e400080a140c */
[----:B-1----:R0:W-:Y:S02]  /*6ae0*/  UTMACMDFLUSH ;  /* 0x00000000000079b7 */ /* 0x0021e40000000000 */
.L_x_1064:
[----:B------:R-:W-:Y:S05]  /*6af0*/  BSYNC B1 ;  /* 0x0000000000017941 */ /* 0x000fea0003800000 */
.L_x_1063:
        /* <DEDUP_REMOVED lines=9> */
[----:B------:R-:W-:Y:S02]  /*6b90*/  UMOV UR17, 0x14f00000 ;  /* 0x14f0000000117882 */ /* 0x000fe40000000000 */
[----:B------:R-:W-:Y:S02]  /*6ba0*/  ULEA.HI.X.SX32 UR4, UR4, UR9, 0x1, UP0 ;  /* 0x0000000904047291 */ /* 0x000fe400080f0e3f */
[----:B------:R-:W-:-:S04]  /*6bb0*/  ULEA UR10, UP0, UR15, UR10, 0x2 ;  /* 0x0000000a0f0a7291 */ /* 0x000fc8000f80103f */
[----:B------:R-:W-:-:S03]  /*6bc0*/  ULEA.HI.X UR11, UR15, UR11, UR4, 0x2, UP0 ;  /* 0x0000000b0f0b7291 */ /* 0x000fc600080f1404 */
[----:B------:R-:W-:Y:S01]  /*6bd0*/  UMOV UR4, 0x300 ;  /* 0x0000030000047882 */ /* 0x000fe20000000000 */
[----:B-1----:R-:W-:-:S04]  /*6be0*/  ULEA UR12, UR13, UR12, 0x18 ;  /* 0x0000000c0d0c7291 */ /* 0x002fc8000f8ec03f */
[----:B------:R-:W-:-:S09]  /*6bf0*/  UIADD3 UR12, UR12, 0xf000, URZ ;  /* 0x0000f0000c0c7890 */ /* 0x000fd2000fffe03f */
[----:B------:R1:W-:Y:S01]  /*6c00*/  UBLKRED.G.S.ADD.F32.RN [UR10], [UR12], UR4, desc[UR16] ;  /* 0x0000100a0c0073bb */ /* 0x0003e200080a1404 */
[----:B------:R0:W-:Y:S01]  /*6c10*/  UTMACMDFLUSH ;  /* 0x00000000000079b7 */ /* 0x0001e20000000000 */
[----:B-1----:R-:W-:-:S04]  /*6c20*/  DEPBAR.LE SB0, 0x1 ;  /* 0x000080400000791a */ /* 0x002fc80000000000 */
.L_x_1066:
[----:B------:R-:W-:Y:S05]  /*6c30*/  BSYNC B1 ;  /* 0x0000000000017941 */ /* 0x000fea0003800000 */
.L_x_1065:
[----:B------:R-:W-:Y:S06]  /*6c40*/  BAR.ARV 0xa, 0xa0 ;  /* 0x0282800000007b1d */ /* 0x000fec0000002000 */
[----:B------:R-:W-:Y:S04]  /*6c50*/  BSSY B1, `(.L_x_1067) ;  /* 0x0000003000017945 */ /* 0x000fe80003800000 */
[----:B------:R-:W-:Y:S05]  /*6c60*/  @!P0 BRA `(.L_x_1068) ;  /* 0x0000000000048947 */ /* 0x000fea0003800000 */
[----:B------:R-:W-:-:S04]  /*6c70*/  DEPBAR.LE SB0, 0x0 ;  /* 0x000080000000791a */ /* 0x000fc80000000000 */
.L_x_1068:
[----:B------:R-:W-:Y:S05]  /*6c80*/  BSYNC B1 ;  /* 0x0000000000017941 */ /* 0x000fea0003800000 */
.L_x_1067:
[----:B------:R-:W-:Y:S06]  /*6c90*/  BAR.ARV 0xb, 0xa0 ;  /* 0x02c2800000007b1d */ /* 0x000fec0000002000 */
[----:B------:R-:W-:Y:S01]  /*6ca0*/  UIADD3 UR12, UR5, 0x1, URZ ;  /* 0x00000001050c7890 */ /* 0x000fe2000fffe03f */
[----:B------:R-:W-:Y:S11]  /*6cb0*/  BRA `(.L_x_1069) ;  /* 0x0000000000047947 */ /* 0x000ff60003800000 */
.L_x_1062:
[----:B------:R-:W-:-:S05]  /*6cc0*/  UMOV UR12, UR5 ;  /* 0x00000005000c7c82 */ /* 0x000fca0008000000 */
.L_x_1069:
[----:B------:R-:W-:-:S04]  /*6cd0*/  UIADD3 UR4, UR5, 0x1, URZ ;  /* 0x0000000105047890 */ /* 0x000fc8000fffe03f */
[----:B------:R-:W-:-:S06]  /*6ce0*/  UISETP.NE.AND UP0, UPT, UR8, UR4, UPT ;  /* 0x000000040800728c */ /* 0x000fcc000bf05270 */
[----:B------:R-:W-:-:S13]  /*6cf0*/  PLOP3.LUT P1, PT, PT, PT, UP0, 0x80, 0x0 ;  /* 0x000000000000781c */ /* 0x000fda0003f2f008 */
[----:B------:R-:W-:Y:S05]  /*6d00*/  @!P1 BRA `(.L_x_1060) ;  /* 0x0000002c000c9947 */ /* 0x000fea0003800000 */
[----:B------:R-:W-:Y:S01]  /*6d10*/  ULDC.64 UR18, c[0x0][0x2c0] ;  /* 0x0000b00000127ab9 */ /* 0x000fe20000000a00 */
[----:B------:R-:W-:Y:S02]  /*6d20*/  UIMAD UR13, UR12, 0x1800, URZ ;  /* 0x000018000c0d78a4 */ /* 0x000fe4000f8e023f */
[----:B------:R-:W-:Y:S01]  /*6d30*/  ULEA UR18, UP0, UR6, UR18, 0x2 ;  /* 0x0000001206127291 */ /* 0x000fe2000f80103f */
[----:B------:R-:W-:Y:S01]  /*6d40*/  UMOV UR4, URZ ;  /* 0x0000003f00047c82 */ /* 0x000fe20008000000 */
[----:B------:R-:W-:Y:S02]  /*6d50*/  ULDC.64 UR24, c[0x0][0x2c0] ;  /* 0x0000b00000187ab9 */ /* 0x000fe40000000a00 */
[----:B------:R-:W-:Y:S02]  /*6d60*/  ULEA.HI.X UR19, UR6, UR19, UR9, 0x2, UP0 ;  /* 0x0000001306137291 */ /* 0x000fe400080f1409 */
[----:B------:R-:W-:Y:S02]  /*6d70*/  UIADD3 UR14, UP0, UR18, 0x3000, URZ ;  /* 0x00003000120e7890 */ /* 0x000fe4000ff1e03f */
[----:B------:R-:W-:-:S02]  /*6d80*/  UIADD3 UR16, UP1, UR18, 0x6000, URZ ;  /* 0x0000600012107890 */ /* 0x000fc4000ff3e03f */
[----:B------:R-:W-:Y:S02]  /*6d90*/  UIADD3 UR18, UP2, UR18, 0x9000, URZ ;  /* 0x0000900012127890 */ /* 0x000fe4000ff5e03f */
[----:B------:R-:W-:Y:S02]  /*6da0*/  UIADD3.X UR15, URZ, UR19, URZ, UP0, !UPT ;  /* 0x000000133f0f7290 */ /* 0x000fe400087fe43f */
[----:B------:R-:W-:Y:S02]  /*6db0*/  UIADD3.X UR17, URZ, UR19, URZ, UP1, !UPT ;  /* 0x000000133f117290 */ /* 0x000fe40008ffe43f */
[----:B------:R-:W-:Y:S01]  /*6dc0*/  UIADD3.X UR19, URZ, UR19, URZ, UP2, !UPT ;  /* 0x000000133f137290 */ /* 0x000fe200097fe43f */
[----:B------:R-:W-:-:S11]  /*6dd0*/  UMOV UR20, UR13 ;  /* 0x0000000d00147c82 */ /* 0x000fd60008000000 */
.L_x_1082:
[----:B------:R-:W-:Y:S01]  /*6de0*/  UIADD3 UR10, UR13, UR4, URZ ;  /* 0x000000040d0a7290 */ /* 0x000fe2000fffe03f */
[----:B------:R-:W-:Y:S03]  /*6df0*/  BAR.SYNC.DEFER_BLOCKING 0xd, 0xa0 ;  /* 0x0342800000007b1d */ /* 0x000fe60000010000 */
[----:B------:R-:W-:Y:S02]  /*6e00*/  UIMAD.WIDE UR26, UR10, 0x4, UR14 ;  /* 0x000000040a1a78a5 */ /* 0x000fe4000f8e020e */
[----:B------:R-:W-:Y:S01]  /*6e10*/  UIMAD.WIDE UR28, UR10, 0x4, UR16 ;  /* 0x000000040a1c78a5 */ /* 0x000fe2000f8e0210 */
[----:B------:R-:W-:Y:S01]  /*6e20*/  BSSY B1, `(.L_x_1070) ;  /* 0x0000010000017945 */ /* 0x000fe20003800000 */
[----:B------:R-:W-:-:S03]  /*6e30*/  UIMAD.WIDE UR10, UR10, 0x4, UR18 ;  /* 0x000000040a0a78a5 */ /* 0x000fc6000f8e0212 */
[----:B------:R-:W-:Y:S09]  /*6e40*/  @!P0 BRA `(.L_x_1071) ;  /* 0x0000000000348947 */ /* 0x000ff20003800000 */
[----:B------:R-:W1:Y:S01]  /*6e50*/  S2UR UR22, SR_CgaCtaId ;  /* 0x00000000001679c3 */ /* 0x000e620000008800 */
[----:B------:R-:W-:Y:S01]  /*6e60*/  UIADD3 UR23, UP0, UR20, UR6, URZ ;  /* 0x0000000614177290 */ /* 0x000fe2000ff1e03f */
[----:B------:R-:W-:Y:S01]  /*6e70*/  UMOV UR21, 0x400 ;  /* 0x0000040000157882 */ /* 0x000fe20000000000 */
[----:B------:R-:W-:Y:S02]  /*6e80*/  UMOV UR32, 0x0 ;  /* 0x0000000000207882 */ /* 0x000fe40000000000 */
[----:B------:R-:W-:Y:S01]  /*6e90*/  ULEA.HI.X.SX32 UR30, UR20, UR9, 0x1, UP0 ;  /* 0x00000009141e7291 */ /* 0x000fe200080f0e3f */
[----:B------:R-:W-:Y:S01]  /*6ea0*/  UMOV UR33, 0x14f00000 ;  /* 0x14f0000000217882 */ /* 0x000fe20000000000 */
[----:B-1----:R-:W-:Y:S02]  /*6eb0*/  ULEA UR21, UR22, UR21, 0x18 ;  /* 0x0000001516157291 */ /* 0x002fe4000f8ec03f */
[----:B------:R-:W-:Y:S02]  /*6ec0*/  ULEA UR22, UP0, UR23, UR24, 0x2 ;  /* 0x0000001817167291 */ /* 0x000fe4000f80103f */
[----:B------:R-:W-:-:S02]  /*6ed0*/  UIADD3 UR21, UR21, 0xc000, URZ ;  /* 0x0000c00015157890 */ /* 0x000fc4000fffe03f */
[----:B------:R-:W-:-:S03]  /*6ee0*/  ULEA.HI.X UR23, UR23, UR25, UR30, 0x2, UP0 ;  /* 0x0000001917177291 */ /* 0x000fc600080f141e */
[----:B------:R-:W-:-:S06]  /*6ef0*/  UMOV UR30, 0x300 ;  /* 0x00000300001e7882 */ /* 0x000fcc0000000000 */
[----:B------:R1:W-:Y:S02]  /*6f00*/  UBLKRED.G.S.ADD.F32.RN [UR22], [UR21], UR30, desc[UR32] ;  /* 0x00002016150073bb */ /* 0x0003e400080a141e */
[----:B-1----:R0:W-:Y:S02]  /*6f10*/  UTMACMDFLUSH ;  /* 0x00000000000079b7 */ /* 0x0021e40000000000 */
.L_x_1071:
[----:B------:R-:W-:Y:S05]  /*6f20*/  BSYNC B1 ;  /* 0x0000000000017941 */ /* 0x000fea0003800000 */
.L_x_1070:
        /* <DEDUP_REMOVED lines=13> */
.L_x_1073:
[----:B------:R-:W-:Y:S05]  /*7000*/  BSYNC B1 ;  /* 0x0000000000017941 */ /* 0x000fea0003800000 */
.L_x_1072:
[----:B------:R-:W-:Y:S06]  /*7010*/  BAR.ARV 0xa, 0xa0 ;  /* 0x0282800000007b1d */ /* 0x000fec0000002000 */
[----:B------:R-:W-:Y:S04]  /*7020*/  BSSY B1, `(.L_x_1074) ;  /* 0x0000003000017945 */ /* 0x000fe80003800000 */
[----:B------:R-:W-:Y:S05]  /*7030*/  @!P0 BRA `(.L_x_1075) ;  /* 0x0000000000048947 */ /* 0x000fea0003800000 */
[----:B------:R-:W-:-:S04]  /*7040*/  DEPBAR.LE SB0, 0x0 ;  /* 0x000080000000791a */ /* 0x000fc80000000000 */
.L_x_1075:
[----:B------:R-:W-:Y:S05]  /*7050*/  BSYNC B1 ;  /* 0x0000000000017941 */ /* 0x000fea0003800000 */
.L_x_1074:
        /* <DEDUP_REMOVED lines=13> */
.L_x_1077:
[----:B------:R-:W-:Y:S05]  /*7130*/  BSYNC B1 ;  /* 0x0000000000017941 */ /* 0x000fea0003800000 */
.L_x_1076:
        /* <DEDUP_REMOVED lines=13> */
.L_x_1079:
[----:B------:R-:W-:Y:S05]  /*7210*/  BSYNC B1 ;  /* 0x0000000000017941 */ /* 0x000fea0003800000 */
.L_x_1078:
[----:B------:R-:W-:Y:S01]  /*7220*/  UIADD3 UR12, UR12, 0x2, URZ ;  /* 0x000000020c0c7890 */ /* 0x000fe2000fffe03f */
[----:B------:R-:W-:Y:S06]  /*7230*/  BAR.ARV 0xa, 0xa0 ;  /* 0x0282800000007b1d */ /* 0x000fec0000002000 */
[----:B------:R-:W-:Y:S01]  /*7240*/  UISETP.GE.AND UP0, UPT, UR12, UR8, UPT ;  /* 0x000000080c00728c */ /* 0x000fe2000bf06270 */
[----:B------:R-:W-:Y:S04]  /*7250*/  BSSY B1, `(.L_x_1080) ;  /* 0x0000003000017945 */ /* 0x000fe80003800000 */
[----:B------:R-:W-:Y:S06]  /*7260*/  @!P0 BRA `(.L_x_1081) ;  /* 0x0000000000048947 */ /* 0x000fec0003800000 */
[----:B------:R-:W-:-:S04]  /*7270*/  DEPBAR.LE SB0, 0x0 ;  /* 0x000080000000791a */ /* 0x000fc80000000000 */
.L_x_1081:
[----:B------:R-:W-:Y:S05]  /*7280*/  BSYNC B1 ;  /* 0x0000000000017941 */ /* 0x000fea0003800000 */
.L_x_1080:
[----:B------:R-:W-:Y:S06]  /*7290*/  BAR.ARV 0xb, 0xa0 ;  /* 0x02c2800000007b1d */ /* 0x000fec0000002000 */
[----:B------:R-:W-:Y:S01]  /*72a0*/  PLOP3.LUT P1, PT, PT, PT, UP0, 0x80, 0x0 ;  /* 0x000000000000781c */ /* 0x000fe20003f2f008 */
[----:B------:R-:W-:Y:S02]  /*72b0*/  UIADD3 UR20, UR20, 0x3000, URZ ;  /* 0x0000300014147890 */ /* 0x000fe4000fffe03f */
[----:B------:R-:W-:-:S10]  /*72c0*/  UIADD3 UR4, UR4, 0x3000, URZ ;  /* 0x0000300004047890 */ /* 0x000fd4000fffe03f */
[----:B------:R-:W-:Y:S05]  /*72d0*/  @!P1 BRA `(.L_x_1082) ;  /* 0xfffffff800c09947 */ /* 0x000fea000383ffff */
[----:B------:R-:W-:Y:S05]  /*72e0*/  BRA `(.L_x_1060) ;  /* 0x0000002400947947 */ /* 0x000fea0003800000 */
.L_x_1059:
[----:B------:R-:W1:Y:S01]  /*72f0*/  S2UR UR21, SR_CTAID.Z ;  /* 0x00000000001579c3 */ /* 0x000e620000002700 */
[----:B------:R-:W-:Y:S01]  /*7300*/  IMAD.MOV.U32 R11, RZ, RZ, 0x1 ;  /* 0x00000001ff0b7424 */ /* 0x000fe200078e00ff */
[----:B-1----:R-:W-:-:S13]  /*7310*/  ISETP.LE.AND P0, PT, RZ, UR21, PT ;  /* 0x00000015ff007c0c */ /* 0x002fda000bf03270 */
[----:B------:R-:W-:Y:S05]  /*7320*/  @!P0 BRA `(.L_x_1083) ;  /* 0x0000002000f08947 */ /* 0x000fea0003800000 */
[----:B------:R-:W1:Y:S01]  /*7330*/  S2UR UR9, SR_CTAID.X ;  /* 0x00000000000979c3 */ /* 0x000e620000002500 */
[----:B------:R-:W-:Y:S01]  /*7340*/  ULDC UR8, c[0x0][0x280] ;  /* 0x0000a00000087ab9 */ /* 0x000fe20000000800 */
[----:B------:R-:W-:Y:S01]  /*7350*/  ULDC UR4, c[0x0][0x290] ;  /* 0x0000a40000047ab9 */ /* 0x000fe20000000800 */
[----:B------:R-:W-:-:S05]  /*7360*/  ULDC UR5, c[0x0][0x74c] ;  /* 0x0001d30000057ab9 */ /* 0x000fca0000000800 */
[----:B------:R-:W2:Y:S01]  /*7370*/  S2UR UR20, SR_CTAID.Y ;  /* 0x00000000001479c3 */ /* 0x000ea20000002600 */
[----:B-1----:R-:W-:Y:S02]  /*7380*/  USHF.L.U32 UR11, UR9, 0x7, URZ ;  /* 0x00000007090b7899 */ /* 0x002fe4000800063f */
[----:B------:R-:W-:Y:S02]  /*7390*/  ISETP.LE.AND P0, PT, RZ, UR9, PT ;  /* 0x00000009ff007c0c */ /* 0x000fe4000bf03270 */
[----:B------:R-:W-:-:S04]  /*73a0*/  UIADD3 UR4, -UR4, UR11, UR8 ;  /* 0x0000000b04047290 */ /* 0x000fc8000fffe108 */
[----:B------:R-:W-:-:S04]  /*73b0*/  UIADD3 UR4, UR4, -UR5, URZ ;  /* 0x8000000504047290 */ /* 0x000fc8000fffe03f */
[----:B------:R-:W-:-:S04]  /*73c0*/  USHF.R.S32.HI UR5, URZ, 0x1f, UR4 ;  /* 0x0000001f3f057899 */ /* 0x000fc80008011404 */
[----:B------:R-:W-:Y:S02]  /*73d0*/  ULEA.HI UR5, UR5, UR4, URZ, 0x6 ;  /* 0x0000000405057291 */ /* 0x000fe4000f8f303f */
[----:B------:R-:W-:Y:S02]  /*73e0*/  UIADD3 UR4, UR8, 0x3f, URZ ;  /* 0x0000003f08047890 */ /* 0x000fe4000fffe03f */
[----:B------:R-:W-:Y:S02]  /*73f0*/  USHF.R.S32.HI UR5, URZ, 0x6, UR5 ;  /* 0x000000063f057899 */ /* 0x000fe40008011405 */
[----:B------:R-:W-:Y:S02]  /*7400*/  USHF.R.S32.HI UR6, URZ, 0x1f, UR4 ;  /* 0x0000001f3f067899 */ /* 0x000fe40008011404 */
[----:B------:R-:W-:Y:S02]  /*7410*/  UISETP.LT.AND UP0, UPT, URZ, UR5, UPT ;  /* 0x000000053f00728c */ /* 0x000fe4000bf01270 */
[----:B------:R-:W-:-:S02]  /*7420*/  ULEA.HI UR6, UR6, UR4, URZ, 0x6 ;  /* 0x0000000406067291 */ /* 0x000fc4000f8f303f */
[----:B------:R-:W-:Y:S02]  /*7430*/  USEL UR7, URZ, UR5, !UP0 ;  /* 0x000000053f077287 */ /* 0x000fe4000c000000 */
[----:B------:R-:W-:Y:S01]  /*7440*/  USHF.R.S32.HI UR6, URZ, 0x6, UR6 ;  /* 0x000000063f067899 */ /* 0x000fe20008011406 */
[----:B--2---:R-:W-:Y:S11]  /*7450*/  @!P0 BRA `(.L_x_1084) ;  /* 0x0000000000288947 */ /* 0x004ff60003800000 */
[----:B------:R-:W-:Y:S01]  /*7460*/  ULEA UR8, UR9, UR8, 0x7 ;  /* 0x0000000809087291 */ /* 0x000fe2000f8e383f */
[----:B------:R-:W-:Y:S01]  /*7470*/  ULDC UR4, c[0x0][0x290] ;  /* 0x0000a40000047ab9 */ /* 0x000fe20000000800 */
[----:B------:R-:W-:Y:S02]  /*7480*/  ULDC UR5, c[0x0][0x748] ;  /* 0x0001d20000057ab9 */ /* 0x000fe40000000800 */
[----:B------:R-:W-:-:S04]  /*7490*/  UIADD3 UR4, -UR4, 0xbf, UR8 ;  /* 0x000000bf04047890 */ /* 0x000fc8000fffe108 */
[----:B------:R-:W-:-:S04]  /*74a0*/  UIADD3 UR4, UR4, UR5, URZ ;  /* 0x0000000504047290 */ /* 0x000fc8000fffe03f */
[----:B------:R-:W-:-:S04]  /*74b0*/  USHF.R.S32.HI UR5, URZ, 0x1f, UR4 ;  /* 0x0000001f3f057899 */ /* 0x000fc80008011404 */
[----:B------:R-:W-:-:S04]  /*74c0*/  ULEA.HI UR5, UR5, UR4, URZ, 0x6 ;  /* 0x0000000405057291 */ /* 0x000fc8000f8f303f */
[----:B------:R-:W-:-:S04]  /*74d0*/  USHF.R.S32.HI UR5, URZ, 0x6, UR5 ;  /* 0x000000063f057899 */ /* 0x000fc80008011405 */
[----:B------:R-:W-:-:S04]  /*74e0*/  UISETP.LT.AND UP0, UPT, UR5, UR6, UPT ;  /* 0x000000060500728c */ /* 0x000fc8000bf01270 */
[----:B------:R-:W-:-:S12]  /*74f0*/  USEL UR6, UR5, UR6, UP0 ;  /* 0x0000000605067287 */ /* 0x000fd80008000000 */
.L_x_1084:
[----:B------:R-:W-:-:S06]  /*7500*/  UISETP.GT.AND UP0, UPT, UR6, UR7, UPT ;  /* 0x000000070600728c */ /* 0x000fcc000bf04270 */
[----:B------:R-:W-:-:S13]  /*7510*/  PLOP3.LUT P0, PT, PT, PT, UP0, 0x80, 0x0 ;  /* 0x000000000000781c */ /* 0x000fda0003f0f008 */
[----:B------:R-:W-:Y:S05]  /*7520*/  @!P0 BRA `(.L_x_1083) ;  /* 0x0000002000708947 */ /* 0x000fea0003800000 */
[----:B------:R-:W-:Y:S01]  /*7530*/  USHF.R.S32.HI UR10, URZ, 0x1f, UR20 ;  /* 0x0000001f3f0a7899 */ /* 0x000fe20008011414 */
[----:B------:R-:W-:Y:S01]  /*7540*/  IMAD.U32 R4, RZ, RZ, UR7 ;  /* 0x00000007ff047e24 */ /* 0x000fe2000f8e00ff */
[----:B------:R-:W-:Y:S01]  /*7550*/  ULDC.64 UR8, c[0x0][0x718] ;  /* 0x0001c60000087ab9 */ /* 0x000fe20000000a00 */
[----:B------:R-:W-:Y:S01]  /*7560*/  ULDC.64 UR12, c[0x0][0x730] ;  /* 0x0001cc00000c7ab9 */ /* 0x000fe20000000a00 */
[----:B------:R-:W-:Y:S01]  /*7570*/  UIMAD.WIDE.U32 UR4, UR20, UR8, URZ ;  /* 0x00000008140472a5 */ /* 0x000fe2000f8e003f */
[----:B------:R-:W-:Y:S01]  /*7580*/  BSSY B1, `(.L_x_1083) ;  /* 0x0000216000017945 */ /* 0x000fe20003800000 */
[----:B------:R-:W-:Y:S01]  /*7590*/  UIMAD UR8, UR10, UR8, URZ ;  /* 0x000000080a0872a4 */ /* 0x000fe2000f8e023f */
[----:B------:R-:W-:Y:S01]  /*75a0*/  IMAD.MOV.U32 R0, RZ, RZ, RZ ;  /* 0x000000ffff007224 */ /* 0x000fe200078e00ff */
[----:B------:R-:W-:Y:S02]  /*75b0*/  UIMAD UR10, UR10, UR12, URZ ;  /* 0x0000000c0a0a72a4 */ /* 0x000fe4000f8e023f */
[----:B------:R-:W-:-:S02]  /*75c0*/  UIMAD UR22, UR20, UR9, UR8 ;  /* 0x00000009141672a4 */ /* 0x000fc4000f8e0208 */
[----:B------:R-:W-:Y:S02]  /*75d0*/  UIMAD.WIDE.U32 UR8, UR20, UR12, URZ ;  /* 0x0000000c140872a5 */ /* 0x000fe4000f8e003f */
[----:B------:R-:W-:Y:S02]  /*75e0*/  UIMAD UR12, UR20, UR13, UR10 ;  /* 0x0000000d140c72a4 */ /* 0x000fe4000f8e020a */
[----:B------:R-:W-:Y:S01]  /*75f0*/  USHF.R.S32.HI UR13, URZ, 0x1f, UR21 ;  /* 0x0000001f3f0d7899 */ /* 0x000fe20008011415 */
[----:B------:R-:W-:Y:S01]  /*7600*/  ULDC UR10, c[0x0][0x2e8] ;  /* 0x0000ba00000a7ab9 */ /* 0x000fe20000000800 */
[----:B------:R-:W-:Y:S01]  /*7610*/  ELECT P0, URZ, PT ;  /* 0x00000000003f782f */ /* 0x000fe20003800000 */
[----:B------:R-:W-:Y:S01]  /*7620*/  UISETP.NE.AND UP0, UPT, UR10, 0x1, UPT ;  /* 0x000000010a00788c */ /* 0x000fe2000bf05270 */
[----:B------:R-:W-:Y:S01]  /*7630*/  ULDC.64 UR14, c[0x0][0x720] ;  /* 0x0001c800000e7ab9 */ /* 0x000fe20000000a00 */
[----:B------:R-:W-:Y:S02]  /*7640*/  UIADD3 UR23, UR5, UR22, URZ ;  /* 0x0000001605177290 */ /* 0x000fe4000fffe03f */
[----:B------:R-:W-:-:S02]  /*7650*/  UIMAD UR10, UR13, UR14, URZ ;  /* 0x0000000e0d0a72a4 */ /* 0x000fc4000f8e023f */
[----:B------:R-:W-:Y:S01]  /*7660*/  UIADD3 UR9, UR9, UR12, URZ ;  /* 0x0000000c09097290 */ /* 0x000fe2000fffe03f */
[----:B------:R-:W-:Y:S01]  /*7670*/  ULDC.64 UR18, c[0x0][0x738] ;  /* 0x0001ce0000127ab9 */ /* 0x000fe20000000a00 */
[----:B------:R-:W-:-:S03]  /*7680*/  UMOV UR22, UR4 ;  /* 0x0000000400167c82 */ /* 0x000fc60008000000 */
[----:B------:R-:W-:Y:S01]  /*7690*/  @UP0 ULDC UR16, c[0x0][0x2ec] ;  /* 0x0000bb0000100ab9 */ /* 0x000fe20000000800 */
[----:B------:R-:W-:Y:S02]  /*76a0*/  UIMAD UR13, UR13, UR18, URZ ;  /* 0x000000120d0d72a4 */ /* 0x000fe4000f8e023f */
[----:B------:R-:W-:Y:S02]  /*76b0*/  UIMAD UR5, UR21, UR15, UR10 ;  /* 0x0000000f150572a4 */ /* 0x000fe4000f8e020a */
[----:B------:R-:W-:Y:S02]  /*76c0*/  UIMAD.WIDE.U32 UR22, UR21, UR14, UR22 ;  /* 0x0000000e151672a5 */ /* 0x000fe4000f8e0016 */
[----:B------:R-:W-:Y:S02]  /*76d0*/  UIMAD.WIDE.U32 UR16, UR20, UR16, URZ ;  /* 0x00000010141072a5 */ /* 0x000fe4000f8e003f */
[----:B------:R-:W-:Y:S01]  /*76e0*/  UIMAD.WIDE.U32 UR14, UR21, UR18, UR8 ;  /* 0x00000012150e72a5 */ /* 0x000fe2000f8e0008 */
[----:B------:R-:W-:-:S02]  /*76f0*/  UMOV UR12, UR20 ;  /* 0x00000014000c7c82 */ /* 0x000fc40008000000 */
[----:B------:R-:W-:Y:S01]  /*7700*/  @UP0 ULDC UR8, c[0x0][0x2f0] ;  /* 0x0000bc0000080ab9 */ /* 0x000fe20000000800 */
[----:B------:R-:W-:Y:S02]  /*7710*/  UIMAD UR4, UR21, UR19, UR13 ;  /* 0x00000013150472a4 */ /* 0x000fe4000f8e020d */
[----:B------:R-:W-:Y:S01]  /*7720*/  @UP0 USHF.R.U32.HI UR12, URZ, UR8, UR17 ;  /* 0x000000083f0c0299 */ /* 0x000fe20008011611 */
[----:B------:R-:W-:Y:S11]  /*7730*/  @!P0 BRA `(.L_x_1085) ;  /* 0x0000001c00e88947 */ /* 0x000ff60003800000 */
[----:B------:R-:W1:Y:S01]  /*7740*/  S2R R3, SR_CgaCtaId ;  /* 0x0000000000037919 */ /* 0x000e620000008800 */
[----:B------:R-:W-:-:S04]  /*7750*/  MOV R16, 0x400 ;  /* 0x0000040000107802 */ /* 0x000fc80000000f00 */
[----:B-1----:R-:W-:Y:S01]  /*7760*/  LEA R16, R3, R16, 0x18 ;  /* 0x0000001003107211 */ /* 0x002fe200078ec0ff */
[----:B------:R-:W-:-:S05]  /*7770*/  IMAD.MOV.U32 R3, RZ, RZ, 0x1 ;  /* 0x00000001ff037424 */ /* 0x000fca00078e00ff */
[----:B------:R-:W-:-:S04]  /*7780*/  SHF.L.U32 R3, R3, 0x1f, RZ ;  /* 0x0000001f03037819 */ /* 0x000fc800000006ff */
[----:B------:R-:W1:Y:S02]  /*7790*/  SYNCS.PHASECHK.TRANS64.TRYWAIT P0, [R16+URZ+0x26820], R3 ;  /* 0x02682003100075a7 */ /* 0x000e64000800017f */
[----:B-1----:R-:W-:Y:S05]  /*77a0*/  @!P0 BRA `(.L_x_1086) ;  /* 0x0000002000d08947 */ /* 0x002fea0003800000 */
.L_x_1114:
[----:B------:R-:W2:Y:S01]  /*77b0*/  S2R R0, SR_TID.X ;  /* 0x0000000000007919 */ /* 0x000ea20000002100 */
[----:B------:R-:W-:Y:S02]  /*77c0*/  IMAD.U32 R15, RZ, RZ, UR23 ;  /* 0x00000017ff0f7e24 */ /* 0x000fe4000f8e00ff */
[----:B------:R-:W-:Y:S02]  /*77d0*/  IMAD.U32 R14, RZ, RZ, UR15 ;  /* 0x0000000fff0e7e24 */ /* 0x000fe4000f8e00ff */
[----:B------:R-:W-:Y:S02]  /*77e0*/  VIADD R15, R15, UR5 ;  /* 0x000000050f0f7c36 */ /* 0x000fe40008000000 */
        /* <DEDUP_REMOVED lines=11> */
.L_x_1087:
[----:B------:R-:W-:Y:S01]  /*78a0*/  R2UR UR19, R4 ;  /* 0x00000000041372ca */ /* 0x000fe200000e0000 */
[----:B------:R-:W2:Y:S01]  /*78b0*/  LDC.64 R6, c[0x0][0x198] ;  /* 0x00006600ff067b82 */ /* 0x000ea20000000a00 */
[----:B------:R-:W-:Y:S01]  /*78c0*/  R2UR UR7, R15 ;  /* 0x000000000f0772ca */ /* 0x000fe200000e0000 */
[----:B------:R-:W-:Y:S01]  /*78d0*/  ULDC.64 UR16, c[0x0][0x700] ;  /* 0x0001c00000107ab9 */ /* 0x000fe20000000a00 */
[----:B------:R-:W-:Y:S01]  /*78e0*/  UMOV UR50, 0x0 ;  /* 0x0000000000327882 */ /* 0x000fe20000000000 */
[----:B------:R-:W-:Y:S01]  /*78f0*/  IMAD.U32 R10, RZ, RZ, UR16 ;  /* 0x00000010ff0a7e24 */ /* 0x000fe2000f8e00ff */
[----:B------:R-:W-:Y:S01]  /*7900*/  UMOV UR51, 0x14f00000 ;  /* 0x14f0000000337882 */ /* 0x000fe20000000000 */
[----:B------:R-:W-:Y:S01]  /*7910*/  IMAD.U32 R9, RZ, RZ, UR17 ;  /* 0x00000011ff097e24 */ /* 0x000fe2000f8e00ff */
[----:B------:R-:W-:Y:S01]  /*7920*/  UMOV UR18, URZ ;  /* 0x0000003f00127c82 */ /* 0x000fe20008000000 */
[----:B------:R-:W-:Y:S01]  /*7930*/  UMOV UR42, 0x20 ;  /* 0x00000020002a7882 */ /* 0x000fe20000000000 */
[----:B------:R-:W-:Y:S01]  /*7940*/  UMOV UR44, UR20 ;  /* 0x00000014002c7c82 */ /* 0x000fe20008000000 */
[----:B------:R-:W-:Y:S01]  /*7950*/  UMOV UR45, UR21 ;  /* 0x00000015002d7c82 */ /* 0x000fe20008000000 */
[----:B------:R-:W-:Y:S01]  /*7960*/  UMOV UR26, 0x40 ;  /* 0x00000040001a7882 */ /* 0x000fe20000000000 */
[----:B------:R-:W-:Y:S01]  /*7970*/  USHF.L.U32 UR19, UR19, 0x6, URZ ;  /* 0x0000000613137899 */ /* 0x000fe2000800063f */
[----:B------:R-:W-:Y:S01]  /*7980*/  IMAD.MOV.U32 R5, RZ, RZ, 0xc000 ;  /* 0x0000c000ff057424 */ /* 0x000fe200078e00ff */
[----:B------:R-:W-:Y:S01]  /*7990*/  UMOV UR28, UR20 ;  /* 0x00000014001c7c82 */ /* 0x000fe20008000000 */
[----:B------:R-:W-:Y:S01]  /*79a0*/  UMOV UR29, UR21 ;  /* 0x00000015001d7c82 */ /* 0x000fe20008000000 */
[----:B------:R-:W-:Y:S01]  /*79b0*/  UIADD3 UR8, UP0, UR19, UR22, URZ ;  /* 0x0000001613087290 */ /* 0x000fe2000ff1e03f */
[----:B------:R-:W-:Y:S01]  /*79c0*/  IMAD.MOV.U32 R19, RZ, RZ, RZ ;  /* 0x000000ffff137224 */ /* 0x000fe200078e00ff */
[----:B------:R-:W-:Y:S01]  /*79d0*/  UMOV UR54, 0x0 ;  /* 0x0000000000367882 */ /* 0x000fe20000000000 */
[----:B------:R-:W-:Y:S01]  /*79e0*/  UMOV UR43, UR19 ;  /* 0x00000013002b7c82 */ /* 0x000fe20008000000 */
[----:B------:R-:W-:-:S02]  /*79f0*/  ULEA.HI.X.SX32 UR7, UR19, UR7, 0x1, UP0 ;  /* 0x0000000713077291 */ /* 0x000fc400080f0e3f */
[----:B-1----:R-:W-:Y:S01]  /*7a00*/  IMAD.U32 R3, RZ, RZ, UR8 ;  /* 0x00000008ff037e24 */ /* 0x002fe2000f8e00ff */
[----:B------:R-:W-:Y:S01]  /*7a10*/  UMOV UR27, UR19 ;  /* 0x00000013001b7c82 */ /* 0x000fe20008000000 */
[----:B------:R-:W-:Y:S01]  /*7a20*/  IMAD.U32 R2, RZ, RZ, UR8 ;  /* 0x00000008ff027e24 */ /* 0x000fe2000f8e00ff */
[----:B------:R-:W-:Y:S01]  /*7a30*/  R2UR UR8, R16 ;  /* 0x00000000100872ca */ /* 0x000fe200000e0000 */
[----:B--2---:R-:W-:Y:S01]  /*7a40*/  IMAD.MOV.U32 R8, RZ, RZ, R6 ;  /* 0x000000ffff087224 */ /* 0x004fe200078e0006 */
[----:B------:R-:W-:Y:S01]  /*7a50*/  LEA R0, P1, R3, R10, 0x2 ;  /* 0x0000000a03007211 */ /* 0x000fe200078210ff */
[----:B------:R-:W-:Y:S01]  /*7a60*/  IMAD.U32 R3, RZ, RZ, UR7 ;  /* 0x00000007ff037e24 */ /* 0x000fe2000f8e00ff */
[----:B------:R-:W-:Y:S01]  /*7a70*/  UMOV UR7, 0x10 ;  /* 0x0000001000077882 */ /* 0x000fe20000000000 */
[----:B------:R-:W-:Y:S01]  /*7a80*/  UMOV UR55, 0x10000000 ;  /* 0x1000000000377882 */ /* 0x000fe20000000000 */
[----:B------:R-:W-:Y:S01]  /*7a90*/  R2UR UR32, R0 ;  /* 0x00000000002072ca */ /* 0x000fe200000e0000 */
[----:B------:R-:W-:Y:S01]  /*7aa0*/  UMOV UR13, UR21 ;  /* 0x00000015000d7c82 */ /* 0x000fe20008000000 */
[----:B------:R-:W-:Y:S01]  /*7ab0*/  LEA.HI.X R2, R2, R9, R3, 0x2, P1 ;  /* 0x0000000902027211 */ /* 0x000fe200008f1403 */
[----:B------:R-:W-:Y:S01]  /*7ac0*/  UMOV UR10, UR18 ;  /* 0x00000012000a7c82 */ /* 0x000fe20008000000 */
[----:B------:R-:W-:Y:S01]  /*7ad0*/  IADD3 R0, P1, R8, 0x2f0, RZ ;  /* 0x000002f008007810 */ /* 0x000fe20007f3e0ff */
[----:B------:R-:W-:Y:S01]  /*7ae0*/  UMOV UR34, 0x10 ;  /* 0x0000001000227882 */ /* 0x000fe20000000000 */
[----:B------:R-:W-:Y:S01]  /*7af0*/  R2UR UR33, R2 ;  /* 0x00000000022172ca */ /* 0x000fe200000e0000 */
[----:B------:R-:W-:Y:S01]  /*7b00*/  UIADD3 UR17, UR8, 0x26810, URZ ;  /* 0x0002681008117890 */ /* 0x000fe2000fffe03f */
[----:B------:R-:W-:Y:S01]  /*7b10*/  R2UR UR46, R0 ;  /* 0x00000000002e72ca */ /* 0x000fe200000e0000 */
[----:B------:R-:W-:Y:S01]  /*7b20*/  UIADD3 UR16, UR8, 0x12000, URZ ;  /* 0x0001200008107890 */ /* 0x000fe2000fffe03f */
[----:B------:R-:W-:Y:S01]  /*7b30*/  IADD3 R0, P2, R8, 0x3f0, RZ ;  /* 0x000003f008007810 */ /* 0x000fe20007f5e0ff */
[----:B------:R-:W-:-:S02]  /*7b40*/  UIADD3 UR40, UR8, 0x13000, URZ ;  /* 0x0001300008287890 */ /* 0x000fc4000fffe03f */
[----:B------:R-:W-:Y:S01]  /*7b50*/  UIADD3 UR24, UR8, 0x14000, URZ ;  /* 0x0001400008187890 */ /* 0x000fe2000fffe03f */
[----:B------:R-:W-:Y:S01]  /*7b60*/  R2UR UR30, R0 ;  /* 0x00000000001e72ca */ /* 0x000fe200000e0000 */
[--C-:B------:R-:W-:Y:S01]  /*7b70*/  IMAD.X R0, RZ, RZ, R7.reuse, P1 ;  /* 0x000000ffff007224 */ /* 0x100fe200008e0607 */
[----:B------:R-:W-:Y:S01]  /*7b80*/  IADD3 R2, P1, R8, 0xf0, RZ ;  /* 0x000000f008027810 */ /* 0x000fe20007f3e0ff */
[----:B------:R-:W-:Y:S01]  /*7b90*/  UIADD3 UR56, UR8, 0x1e000, URZ ;  /* 0x0001e00008387890 */ /* 0x000fe2000fffe03f */
[----:B------:R-:W-:Y:S02]  /*7ba0*/  UMOV UR41, UR17 ;  /* 0x0000001100297c82 */ /* 0x000fe40008000000 */
[----:B------:R-:W-:Y:S01]  /*7bb0*/  R2UR UR48, R2 ;  /* 0x00000000023072ca */ /* 0x000fe200000e0000 */
[--C-:B------:R-:W-:Y:S01]  /*7bc0*/  IMAD.X R3, RZ, RZ, R7.reuse, P1 ;  /* 0x000000ffff037224 */ /* 0x100fe200008e0607 */
[----:B------:R-:W-:Y:S01]  /*7bd0*/  R2UR UR47, R0 ;  /* 0x00000000002f72ca */ /* 0x000fe200000e0000 */
[----:B------:R-:W-:Y:S01]  /*7be0*/  IMAD.X R0, RZ, RZ, R7, P2 ;  /* 0x000000ffff007224 */ /* 0x000fe200010e0607 */
[----:B------:R-:W-:Y:S01]  /*7bf0*/  UMOV UR25, UR17 ;  /* 0x0000001100197c82 */ /* 0x000fe20008000000 */
[----:B------:R-:W-:Y:S01]  /*7c00*/  UMOV UR57, UR17 ;  /* 0x0000001100397c82 */ /* 0x000fe20008000000 */
[----:B------:R-:W-:Y:S01]  /*7c10*/  R2UR UR49, R3 ;  /* 0x00000000033172ca */ /* 0x000fe200000e0000 */
[----:B------:R-:W-:Y:S01]  /*7c20*/  UIADD3 UR9, UR8, 0x26800, URZ ;  /* 0x0002680008097890 */ /* 0x000fe2000fffe03f */
[----:B------:R-:W-:Y:S01]  /*7c30*/  R2UR UR31, R0 ;  /* 0x00000000001f72ca */ /* 0x000fe200000e0000 */
[----:B------:R-:W-:Y:S01]  /*7c40*/  IMAD.U32 R0, RZ, RZ, UR6 ;  /* 0x00000006ff007e24 */ /* 0x000fe2000f8e00ff */
[----:B------:R-:W-:Y:S01]  /*7c50*/  UMOV UR35, UR11 ;  /* 0x0000000b00237c82 */ /* 0x000fe20008000000 */
[----:B------:R-:W-:Y:S01]  /*7c60*/  UMOV UR36, UR12 ;  /* 0x0000000c00247c82 */ /* 0x000fe20008000000 */
[----:B------:R-:W-:Y:S01]  /*7c70*/  UMOV UR37, UR21 ;  /* 0x0000001500257c82 */ /* 0x000fe20008000000 */
[----:B------:R-:W-:Y:S01]  /*7c80*/  VIADD R6, R0, 0xffffffff ;  /* 0xffffffff00067836 */ /* 0x000fe20000000000 */
[----:B------:R-:W-:Y:S01]  /*7c90*/  UMOV UR52, UR12 ;  /* 0x0000000c00347c82 */ /* 0x000fe20008000000 */
[----:B------:R-:W-:Y:S01]  /*7ca0*/  UMOV UR53, UR21 ;  /* 0x0000001500357c82 */ /* 0x000fe20008000000 */
[----:B------:R-:W-:Y:S01]  /*7cb0*/  UMOV UR58, 0x50 ;  /* 0x00000050003a7882 */ /* 0x000fe20000000000 */
[----:B------:R-:W-:Y:S01]  /*7cc0*/  UMOV UR59, UR11 ;  /* 0x0000000b003b7c82 */ /* 0x000fe20008000000 */
[----:B------:R1:W-:Y:S01]  /*7cd0*/  STL [R1], R6 ;  /* 0x0000000601007387 */ /* 0x0003e20000100800 */
[----:B------:R-:W-:Y:S01]  /*7ce0*/  ISETP.GE.AND P1, PT, R4, R6, PT ;  /* 0x000000060400720c */ /* 0x000fe20003f26270 */
[----:B------:R-:W-:Y:S01]  /*7cf0*/  UMOV UR60, UR12 ;  /* 0x0000000c003c7c82 */ /* 0x000fe20008000000 */
[----:B------:R-:W-:Y:S01]  /*7d00*/  UMOV UR61, UR21 ;  /* 0x00000015003d7c82 */ /* 0x000fe20008000000 */
[----:B------:R-:W-:Y:S01]  /*7d10*/  UTMALDG.4D [UR16], [UR48], desc[UR50] ;  /* 0x00003210300075b4 */ /* 0x000fe20008019000 */
[----:B------:R2:W-:Y:S01]  /*7d20*/  UTMALDG.4D [UR40], [UR48], desc[UR50] ;  /* 0x00003228300075b4 */ /* 0x0005e20008019000 */
[----:B------:R-:W-:Y:S01]  /*7d30*/  UTMALDG.4D [UR24], [UR48], desc[UR50] ;  /* 0x00003218300075b4 */ /* 0x000fe20008019000 */
[----:B------:R3:W-:Y:S01]  /*7d40*/  UBLKCP.S.G [UR56], [UR32], UR7 ;  /* 0x00000038200073ba */ /* 0x0007e20008000207 */
[----:B------:R1:W-:Y:S01]  /*7d50*/  SYNCS.ARRIVE.TRANS64 RZ, [R16+URZ+0x26800], R5 ;  /* 0x0268000510ff79a7 */ /* 0x0003e2000800003f */
[----:B------:R4:W-:Y:S01]  /*7d60*/  UTMALDG.4D [UR8], [UR46], desc[UR54] ;  /* 0x000036082e0075b4 */ /* 0x0009e20008019000 */
[----:B--2---:R-:W-:Y:S01]  /*7d70*/  UIADD3 UR40, UR8, 0x4000, URZ ;  /* 0x0000400008287890 */ /* 0x004fe2000fffe03f */
[----:B------:R-:W-:Y:S01]  /*7d80*/  UMOV UR42, 0x40 ;  /* 0x00000040002a7882 */ /* 0x000fe20000000000 */
[----:B------:R-:W-:Y:S01]  /*7d90*/  UMOV UR43, UR11 ;  /* 0x0000000b002b7c82 */ /* 0x000fe20008000000 */
[----:B------:R-:W-:Y:S01]  /*7da0*/  UMOV UR44, UR12 ;  /* 0x0000000c002c7c82 */ /* 0x000fe20008000000 */
[----:B------:R-:W-:Y:S01]  /*7db0*/  UMOV UR41, UR9 ;  /* 0x0000000900297c82 */ /* 0x000fe20008000000 */
[----:B---3--:R-:W-:-:S02]  /*7dc0*/  UIADD3 UR32, UR8, 0x1000, URZ ;  /* 0x0000100008207890 */ /* 0x008fc4000fffe03f */
[----:B------:R-:W-:Y:S02]  /*7dd0*/  UIADD3 UR48, UR8, 0x2000, URZ ;  /* 0x0000200008307890 */ /* 0x000fe4000fffe03f */
[----:B------:R-:W-:Y:S01]  /*7de0*/  UIADD3 UR24, UR8, 0x3000, URZ ;  /* 0x0000300008187890 */ /* 0x000fe2000fffe03f */
[----:B------:R-:W-:Y:S01]  /*7df0*/  UMOV UR33, UR9 ;  /* 0x0000000900217c82 */ /* 0x000fe20008000000 */
[----:B------:R-:W-:Y:S01]  /*7e00*/  UMOV UR50, 0x20 ;  /* 0x0000002000327882 */ /* 0x000fe20000000000 */
[----:B------:R-:W-:Y:S01]  /*7e10*/  UMOV UR51, UR11 ;  /* 0x0000000b00337c82 */ /* 0x000fe20008000000 */
[----:B------:R-:W-:Y:S01]  /*7e20*/  UMOV UR49, UR9 ;  /* 0x0000000900317c82 */ /* 0x000fe20008000000 */
[----:B------:R-:W-:Y:S01]  /*7e30*/  UMOV UR26, 0x30 ;  /* 0x00000030001a7882 */ /* 0x000fe20000000000 */
[----:B------:R-:W-:Y:S01]  /*7e40*/  UMOV UR27, UR11 ;  /* 0x0000000b001b7c82 */ /* 0x000fe20008000000 */
[----:B------:R-:W-:Y:S01]  /*7e50*/  UMOV UR28, UR12 ;  /* 0x0000000c001c7c82 */ /* 0x000fe20008000000 */
[----:B------:R2:W-:Y:S01]  /*7e60*/  UTMALDG.4D [UR32], [UR46], desc[UR54] ;  /* 0x000036202e0075b4 */ /* 0x0005e20008019000 */
[----:B------:R-:W-:Y:S01]  /*7e70*/  UMOV UR25, UR9 ;  /* 0x0000000900197c82 */ /* 0x000fe20008000000 */
[----:B------:R-:W-:Y:S01]  /*7e80*/  UIADD3 UR56, UR8, 0x5000, URZ ;  /* 0x0000500008387890 */ /* 0x000fe2000fffe03f */
[----:B------:R-:W-:Y:S01]  /*7e90*/  UMOV UR57, UR9 ;  /* 0x0000000900397c82 */ /* 0x000fe20008000000 */
[----:B----4-:R-:W-:Y:S01]  /*7ea0*/  UMOV UR10, 0x40 ;  /* 0x00000040000a7882 */ /* 0x010fe20000000000 */
[----:B------:R-:W-:Y:S01]  /*7eb0*/  UTMALDG.4D [UR48], [UR46], desc[UR54] ;  /* 0x000036302e0075b4 */ /* 0x000fe20008019000 */
[----:B------:R3:W-:Y:S01]  /*7ec0*/  UTMALDG.4D [UR24], [UR46], desc[UR54] ;  /* 0x000036182e0075b4 */ /* 0x0007e20008019000 */
[----:B------:R1:W-:Y:S01]  /*7ed0*/  UTMALDG.4D [UR40], [UR46], desc[UR54] ;  /* 0x000036282e0075b4 */ /* 0x0003e20008019000 */
[----:B--2---:R-:W-:Y:S01]  /*7ee0*/  UIADD3 UR32, UR8, 0x6000, URZ ;  /* 0x0000600008207890 */ /* 0x004fe2000fffe03f */
[----:B------:R-:W-:-:S02]  /*7ef0*/  UMOV UR34, UR18 ;  /* 0x0000001200227c82 */ /* 0x000fc40008000000 */
[----:B------:R1:W-:Y:S06]  /*7f00*/  UTMALDG.4D [UR56], [UR46], desc[UR54] ;  /* 0x000036382e0075b4 */ /* 0x0003ec0008019000 */
[----:B------:R1:W-:Y:S01]  /*7f10*/  UTMALDG.4D [UR32], [UR30], desc[UR54] ;  /* 0x000036201e0075b4 */ /* 0x0003e20008019000 */
[----:B---3--:R-:W-:Y:S02]  /*7f20*/  UIADD3 UR24, UR8, 0x8000, URZ ;  /* 0x0000800008187890 */ /* 0x008fe4000fffe03f */
[----:B------:R-:W-:Y:S01]  /*7f30*/  UIADD3 UR8, UR8, 0xa000, URZ ;  /* 0x0000a00008087890 */ /* 0x000fe2000fffe03f */
[----:B------:R-:W-:-:S06]  /*7f40*/  UMOV UR26, 0x20 ;  /* 0x00000020001a7882 */ /* 0x000fcc0000000000 */
[----:B------:R1:W-:Y:S02]  /*7f50*/  UTMALDG.4D [UR24], [UR30], desc[UR54] ;  /* 0x000036181e0075b4 */ /* 0x0003e40008019000 */
[----:B------:R1:W-:Y:S02]  /*7f60*/  UTMALDG.4D [UR8], [UR30], desc[UR54] ;  /* 0x000036081e0075b4 */ /* 0x0003e40008019000 */
[----:B-1----:R-:W-:Y:S05]  /*7f70*/  @P1 BRA `(.L_x_1088) ;  /* 0x0000001000e41947 */ /* 0x002fea0003800000 */
[----:B------:R-:W-:Y:S01]  /*7f80*/  R2UR UR7, R4 ;  /* 0x00000000040772ca */ /* 0x000fe200000e0000 */
[----:B------:R-:W1:Y:S01]  /*7f90*/  S2R R6, SR_TID.X ;  /* 0x0000000000067919 */ /* 0x000e620000002100 */
[----:B------:R-:W-:Y:S01]  /*7fa0*/  UIADD3 UR8, UR6, -0x2, URZ ;  /* 0xfffffffe06087890 */ /* 0x000fe2000fffe03f */
[----:B------:R-:W-:-:S05]  /*7fb0*/  IMAD.MOV.U32 R11, RZ, RZ, 0x1 ;  /* 0x00000001ff0b7424 */ /* 0x000fca00078e00ff */
[----:B------:R-:W-:-:S05]  /*7fc0*/  ISETP.NE.AND P1, PT, R4, UR8, PT ;  /* 0x0000000804007c0c */ /* 0x000fca000bf25270 */
[----:B------:R-:W-:-:S04]  /*7fd0*/  ULOP3.LUT UR7, URZ, UR7, URZ, 0x33, !UPT ;  /* 0x000000073f077292 */ /* 0x000fc8000f8e333f */
[----:B------:R-:W-:-:S06]  /*7fe0*/  UIADD3 UR7, UR7, UR6, URZ ;  /* 0x0000000607077290 */ /* 0x000fcc000fffe03f */
[----:B------:R-:W-:-:S05]  /*7ff0*/  IMAD.U32 R0, RZ, RZ, UR7 ;  /* 0x00000007ff007e24 */ /* 0x000fca000f8e00ff */
[----:B------:R-:W-:Y:S01]  /*8000*/  LOP3.LUT R5, R0, 0x1, RZ, 0xc0, !PT ;  /* 0x0000000100057812 */ /* 0x000fe200078ec0ff */
[----:B------:R-:W-:-:S04]  /*8010*/  IMAD.MOV.U32 R0, RZ, RZ, R4 ;  /* 0x000000ffff007224 */ /* 0x000fc800078e0004 */
[----:B------:R2:W-:Y:S01]  /*8020*/  STL [R1+0x4], R5 ;  /* 0x0000040501007387 */ /* 0x0005e20000100800 */
[----:B-1----:R-:W-:Y:S01]  /*8030*/  LOP3.LUT R6, R6, 0x1f, RZ, 0xc0, !PT ;  /* 0x0000001f06067812 */ /* 0x002fe200078ec0ff */
[----:B------:R-:W-:Y:S06]  /*8040*/  @!P1 BRA `(.L_x_1089) ;  /* 0x0000000c00209947 */ /* 0x000fec0003800000 */
[----:B------:R-:W-:Y:S01]  /*8050*/  R2UR UR8, R5 ;  /* 0x00000000050872ca */ /* 0x000fe200000e0000 */
[----:B------:R-:W-:Y:S02]  /*8060*/  IMAD.MOV.U32 R0, RZ, RZ, R4 ;  /* 0x000000ffff007224 */ /* 0x000fe400078e0004 */
[----:B------:R-:W-:-:S10]  /*8070*/  IMAD.MOV.U32 R11, RZ, RZ, 0x1 ;  /* 0x00000001ff0b7424 */ /* 0x000fd400078e00ff */
[----:B------:R-:W-:-:S06]  /*8080*/  UIADD3 UR7, UR7, -UR8, URZ ;  /* 0x8000000807077290 */ /* 0x000fcc000fffe03f */
[----:B------:R-:W-:-:S07]  /*8090*/  IMAD.U32 R20, RZ, RZ, UR7 ;  /* 0x00000007ff147e24 */ /* 0x000fce000f8e00ff */
.L_x_1098:
[----:B--234-:R-:W-:-:S04]  /*80a0*/  SHF.L.U32 R21, R11, 0x1f, RZ ;  /* 0x0000001f0b157819 */ /* 0x01cfc800000006ff */
[----:B------:R-:W1:Y:S02]  /*80b0*/  SYNCS.PHASECHK.TRANS64.TRYWAIT P1, [R16+URZ+0x26840], R21 ;  /* 0x02684015100075a7 */ /* 0x000e64000802017f */
[----:B-1----:R-:W-:Y:S05]  /*80c0*/  @!P1 BRA `(.L_x_1090) ;  /* 0x00000018009c9947 */ /* 0x002fea0003800000 */
.L_x_1115:
[----:B------:R-:W-:Y:S05]  /*80d0*/  @P0 BRA `(.L_x_1091) ;  /* 0x0000000000140947 */ /* 0x000fea0003800000 */
[----:B------:R-:W-:Y:S01]  /*80e0*/  ISETP.NE.AND P1, PT, R6, RZ, PT ;  /* 0x000000ff0600720c */ /* 0x000fe20003f25270 */
[----:B------:R-:W-:-:S04]  /*80f0*/  IMAD.MOV.U32 R3, RZ, RZ, 0x3100 ;  /* 0x00003100ff037424 */ /* 0x000fc800078e00ff */
[----:B------:R3:W-:Y:S08]  /*8100*/  SYNCS.ARRIVE.TRANS64 RZ, [R16+URZ+0x26830], R3 ;  /* 0x0268300310ff79a7 */ /* 0x0007f0000800003f */
[----:B------:R-:W-:Y:S05]  /*8110*/  @!P1 BRA `(.L_x_1091) ;  /* 0x0000000000049947 */ /* 0x000fea0003800000 */
[----:B------:R-:W-:Y:S01]  /*8120*/  BPT.TRAP 0x1 ;  /* 0x000000040000795c */ /* 0x000fe20000300000 */
.L_x_1091:
[----:B------:R-:W3:Y:S01]  /*8130*/  LDC.64 R12, c[0x0][0x728] ;  /* 0x0001ca00ff0c7b82 */ /* 0x000ee20000000a00 */
[----:B------:R-:W-:Y:S01]  /*8140*/  IMAD.SHL.U32 R18, R0, 0x40, RZ ;  /* 0x0000004000127824 */ /* 0x000fe200078e00ff */
[----:B------:R-:W-:Y:S01]  /*8150*/  R2UR UR40, R16 ;  /* 0x00000000102872ca */ /* 0x000fe200000e0000 */
[----:B------:R-:W-:Y:S01]  /*8160*/  UMOV UR30, 0x0 ;  /* 0x00000000001e7882 */ /* 0x000fe20000000000 */
[----:B------:R-:W-:Y:S01]  /*8170*/  UMOV UR31, 0x14f00000 ;  /* 0x14f00000001f7882 */ /* 0x000fe20000000000 */
[----:B------:R-:W-:Y:S01]  /*8180*/  UMOV UR18, URZ ;  /* 0x0000003f00127c82 */ /* 0x000fe20008000000 */
[C---:B------:R-:W-:Y:S01]  /*8190*/  IADD3 R2, P1, R18.reuse, UR14, RZ ;  /* 0x0000000e12027c10 */ /* 0x040fe2000ff3e0ff */
[----:B------:R-:W-:Y:S01]  /*81a0*/  UMOV UR34, 0x20 ;  /* 0x0000002000227882 */ /* 0x000fe20000000000 */
[----:B--2---:R-:W2:Y:S01]  /*81b0*/  LDC.64 R4, c[0x0][0x198] ;  /* 0x00006600ff047b82 */ /* 0x004ea20000000a00 */
[----:B------:R-:W-:Y:S01]  /*81c0*/  R2UR UR19, R18 ;  /* 0x00000000121372ca */ /* 0x000fe200000e0000 */
        /* <DEDUP_REMOVED lines=16> */
[----:B------:R-:W-:Y:S01]  /*82d0*/  LEA.HI.X.SX32 R3, R18, R14, 0x1, P1 ;  /* 0x0000000e12037211 */ /* 0x000fe200008f0eff */
[----:B------:R-:W-:Y:S01]  /*82e0*/  UMOV UR7, 0x10 ;  /* 0x0000001000077882 */ /* 0x000fe20000000000 */
[----:B--2---:R-:W-:Y:S01]  /*82f0*/  IMAD.MOV.U32 R8, RZ, RZ, R4 ;  /* 0x000000ffff087224 */ /* 0x004fe200078e0004 */
[----:B------:R-:W-:Y:S01]  /*8300*/  UMOV UR41, UR17 ;  /* 0x0000001100297c82 */ /* 0x000fe20008000000 */
[----:B------:R-:W-:Y:S01]  /*8310*/  IMAD.MOV.U32 R7, RZ, RZ, R5 ;  /* 0x000000ffff077224 */ /* 0x000fe200078e0005 */
[----:B------:R-:W-:-:S02]  /*8320*/  LEA.HI.X R2, R2, R13, R3, 0x2, P2 ;  /* 0x0000000d02027211 */ /* 0x000fc400010f1403 */
[----:B------:R-:W-:Y:S02]  /*8330*/  IADD3 R4, P1, R8, 0x1f0, RZ ;  /* 0x000001f008047810 */ /* 0x000fe40007f3e0ff */
[----:B------:R-:W-:Y:S02]  /*8340*/  R2UR UR43, R2 ;  /* 0x00000000022b72ca */ /* 0x000fe400000e0000 */
[----:B------:R-:W-:Y:S01]  /*8350*/  R2UR UR8, R4 ;  /* 0x00000000040872ca */ /* 0x000fe200000e0000 */
[----:B------:R-:W-:-:S05]  /*8360*/  IMAD.X R5, RZ, RZ, R7, P1 ;  /* 0x000000ffff057224 */ /* 0x000fca00008e0607 */
[----:B------:R-:W-:-:S13]  /*8370*/  R2UR UR9, R5 ;  /* 0x00000000050972ca */ /* 0x000fda00000e0000 */
[----:B------:R2:W-:Y:S01]  /*8380*/  UTMALDG.4D [UR16], [UR8], desc[UR30] ;  /* 0x00001e10080075b4 */ /* 0x0005e20008019000 */
[----:B------:R2:W-:Y:S01]  /*8390*/  UTMALDG.4D [UR32], [UR8], desc[UR30] ;  /* 0x00001e20080075b4 */ /* 0x0005e20008019000 */
[----:B------:R2:W-:Y:S01]  /*83a0*/  UTMALDG.4D [UR24], [UR8], desc[UR30] ;  /* 0x00001e18080075b4 */ /* 0x0005e20008019000 */
[----:B------:R2:W-:Y:S01]  /*83b0*/  UBLKCP.S.G [UR40], [UR42], UR7 ;  /* 0x000000282a0073ba */ /* 0x0005e20008000207 */
[----:B------:R-:W3:Y:S02]  /*83c0*/  SYNCS.PHASECHK.TRANS64.TRYWAIT P1, [R16+URZ+0x26828], R21 ;  /* 0x02682815100075a7 */ /* 0x000ee4000802017f */
[----:B--23--:R-:W-:Y:S05]  /*83d0*/  @!P1 BRA `(.L_x_1092) ;  /* 0x0000001400ec9947 */ /* 0x00cfea0003800000 */
.L_x_1116:
[----:B------:R-:W-:Y:S05]  /*83e0*/  @P0 BRA `(.L_x_1093) ;  /* 0x0000000000140947 */ /* 0x000fea0003800000 */
[----:B------:R-:W-:Y:S01]  /*83f0*/  ISETP.NE.AND P1, PT, R6, RZ, PT ;  /* 0x000000ff0600720c */ /* 0x000fe20003f25270 */
[----:B------:R-:W-:-:S04]  /*8400*/  IMAD.MOV.U32 R2, RZ, RZ, 0x3100 ;  /* 0x00003100ff027424 */ /* 0x000fc800078e00ff */
[----:B------:R3:W-:Y:S08]  /*8410*/  SYNCS.ARRIVE.TRANS64 RZ, [R16+URZ+0x26818], R2 ;  /* 0x0268180210ff79a7 */ /* 0x0007f0000800003f */
[----:B------:R-:W-:Y:S05]  /*8420*/  @!P1 BRA `(.L_x_1093) ;  /* 0x0000000000049947 */ /* 0x000fea0003800000 */
[----:B------:R-:W-:Y:S01]  /*8430*/  BPT.TRAP 0x1 ;  /* 0x000000040000795c */ /* 0x000fe20000300000 */
.L_x_1093:
[----:B------:R-:W-:Y:S01]  /*8440*/  VIADD R18, R18, 0x40 ;  /* 0x0000004012127836 */ /* 0x000fe20000000000 */
[----:B------:R-:W-:Y:S01]  /*8450*/  ULDC.64 UR8, c[0x0][0x700] ;  /* 0x0001c00000087ab9 */ /* 0x000fe20000000a00 */
[----:B------:R-:W-:Y:S01]  /*8460*/  R2UR UR40, R16 ;  /* 0x00000000102872ca */ /* 0x000fe200000e0000 */
[----:B------:R-:W-:Y:S01]  /*8470*/  IMAD.U32 R10, RZ, RZ, UR8 ;  /* 0x00000008ff0a7e24 */ /* 0x000fe2000f8e00ff */
[----:B------:R-:W-:Y:S01]  /*8480*/  UMOV UR30, 0x0 ;  /* 0x00000000001e7882 */ /* 0x000fe20000000000 */
[----:B---3--:R-:W-:Y:S01]  /*8490*/  IADD3 R2, P1, R18, UR22, RZ ;  /* 0x0000001612027c10 */ /* 0x008fe2000ff3e0ff */
[----:B------:R-:W-:Y:S01]  /*84a0*/  IMAD.U32 R9, RZ, RZ, UR9 ;  /* 0x00000009ff097e24 */ /* 0x000fe2000f8e00ff */
[----:B------:R-:W-:Y:S01]  /*84b0*/  SHF.R.S32.HI R17, RZ, 0x1f, R18 ;  /* 0x0000001fff117819 */ /* 0x000fe20000011412 */
[----:B------:R-:W-:Y:S01]  /*84c0*/  UMOV UR31, 0x14f00000 ;  /* 0x14f00000001f7882 */ /* 0x000fe20000000000 */
[----:B------:R-:W-:Y:S01]  /*84d0*/  LEA R3, P2, R2, R10, 0x2 ;  /* 0x0000000a02037211 */ /* 0x000fe200078410ff */
[----:B------:R-:W-:Y:S01]  /*84e0*/  UMOV UR34, URZ ;  /* 0x0000003f00227c82 */ /* 0x000fe20008000000 */
[----:B------:R-:W-:Y:S01]  /*84f0*/  R2UR UR35, R18 ;  /* 0x00000000122372ca */ /* 0x000fe200000e0000 */
[----:B------:R-:W-:Y:S01]  /*8500*/  UMOV UR36, UR20 ;  /* 0x0000001400247c82 */ /* 0x000fe20008000000 */
[----:B------:R-:W-:Y:S01]  /*8510*/  R2UR UR42, R3 ;  /* 0x00000000032a72ca */ /* 0x000fe200000e0000 */
[----:B------:R-:W-:Y:S01]  /*8520*/  IMAD.X R3, R17, 0x1, R15, P1 ;  /* 0x0000000111037824 */ /* 0x000fe200008e060f */
[----:B------:R-:W-:-:S02]  /*8530*/  UIADD3 UR33, UR40, 0x26818, URZ ;  /* 0x0002681828217890 */ /* 0x000fc4000fffe03f */
[----:B------:R-:W-:Y:S02]  /*8540*/  UIADD3 UR32, UR40, 0x15000, URZ ;  /* 0x0001500028207890 */ /* 0x000fe4000fffe03f */
[----:B------:R-:W-:Y:S01]  /*8550*/  LEA.HI.X R3, R2, R9, R3, 0x2, P2 ;  /* 0x0000000902037211 */ /* 0x000fe200010f1403 */
        /* <DEDUP_REMOVED lines=8> */
[----:B------:R-:W-:Y:S01]  /*85e0*/  UMOV UR26, 0x20 ;  /* 0x00000020001a7882 */ /* 0x000fe20000000000 */
[----:B------:R-:W-:Y:S01]  /*85f0*/  UMOV UR28, UR20 ;  /* 0x00000014001c7c82 */ /* 0x000fe20008000000 */
[----:B------:R-:W-:Y:S01]  /*8600*/  UMOV UR29, UR21 ;  /* 0x00000015001d7c82 */ /* 0x000fe20008000000 */
[----:B------:R-:W-:Y:S01]  /*8610*/  R2UR UR9, R3 ;  /* 0x00000000030972ca */ /* 0x000fe200000e0000 */
[----:B------:R-:W-:Y:S01]  /*8620*/  UMOV UR25, UR33 ;  /* 0x0000002100197c82 */ /* 0x000fe20008000000 */
[----:B------:R-:W-:Y:S01]  /*8630*/  UMOV UR27, UR35 ;  /* 0x00000023001b7c82 */ /* 0x000fe20008000000 */
[----:B------:R-:W-:Y:S01]  /*8640*/  UMOV UR18, 0x40 ;  /* 0x0000004000127882 */ /* 0x000fe20000000000 */
[----:B------:R-:W-:Y:S01]  /*8650*/  UMOV UR17, UR33 ;  /* 0x0000002100117c82 */ /* 0x000fe20008000000 */
[----:B------:R-:W-:Y:S01]  /*8660*/  UMOV UR19, UR35 ;  /* 0x0000002300137c82 */ /* 0x000fe20008000000 */
[----:B------:R-:W-:Y:S01]  /*8670*/  UMOV UR41, UR33 ;  /* 0x0000002100297c82 */ /* 0x000fe20008000000 */
[----:B------:R-:W-:-:S06]  /*8680*/  UMOV UR7, 0x10 ;  /* 0x0000001000077882 */ /* 0x000fcc0000000000 */
[----:B------:R3:W-:Y:S01]  /*8690*/  UTMALDG.4D [UR32], [UR8], desc[UR30] ;  /* 0x00001e20080075b4 */ /* 0x0007e20008019000 */
[----:B------:R3:W-:Y:S01]  /*86a0*/  UTMALDG.4D [UR24], [UR8], desc[UR30] ;  /* 0x00001e18080075b4 */ /* 0x0007e20008019000 */
[----:B------:R3:W-:Y:S01]  /*86b0*/  UTMALDG.4D [UR16], [UR8], desc[UR30] ;  /* 0x00001e10080075b4 */ /* 0x0007e20008019000 */
[----:B------:R3:W-:Y:S01]  /*86c0*/  UBLKCP.S.G [UR40], [UR42], UR7 ;  /* 0x000000282a0073ba */ /* 0x0007e20008000207 */
[----:B------:R-:W4:Y:S02]  /*86d0*/  SYNCS.PHASECHK.TRANS64.TRYWAIT P1, [R16+URZ+0x26848], R21 ;  /* 0x02684815100075a7 */ /* 0x000f24000802017f */
[----:B---34-:R-:W-:Y:S05]  /*86e0*/  @!P1 BRA `(.L_x_1094) ;  /* 0x00000014003c9947 */ /* 0x018fea0003800000 */
.L_x_1117:
[----:B------:R-:W-:Y:S05]  /*86f0*/  @P0 BRA `(.L_x_1095) ;  /* 0x0000000000140947 */ /* 0x000fea0003800000 */
[----:B------:R-:W-:Y:S01]  /*8700*/  ISETP.NE.AND P1, PT, R6, RZ, PT ;  /* 0x000000ff0600720c */ /* 0x000fe20003f25270 */
[----:B-123--:R-:W-:-:S04]  /*8710*/  IMAD.MOV.U32 R21, RZ, RZ, 0x3100 ;  /* 0x00003100ff157424 */ /* 0x00efc800078e00ff */
[----:B------:R4:W-:Y:S08]  /*8720*/  SYNCS.ARRIVE.TRANS64 RZ, [R16+URZ+0x26838], R21 ;  /* 0x0268381510ff79a7 */ /* 0x0009f0000800003f */
[----:B------:R-:W-:Y:S05]  /*8730*/  @!P1 BRA `(.L_x_1095) ;  /* 0x0000000000049947 */ /* 0x000fea0003800000 */
[----:B------:R-:W-:Y:S01]  /*8740*/  BPT.TRAP 0x1 ;  /* 0x000000040000795c */ /* 0x000fe20000300000 */
.L_x_1095:
        /* <DEDUP_REMOVED lines=8> */
[C---:B------:R-:W-:Y:S01]  /*87d0*/  LEA R12, P1, R18.reuse, R12, 0x2 ;  /* 0x0000000c120c7211 */ /* 0x040fe200078210ff */
        /* <DEDUP_REMOVED lines=27> */
[----:B------:R-:W5:Y:S02]  /*8990*/  SYNCS.PHASECHK.TRANS64.TRYWAIT P1, [R16+URZ+0x26820], R5 ;  /* 0x02682005100075a7 */ /* 0x000f64000802017f */
[----:B-1---5:R-:W-:Y:S05]  /*89a0*/  @!P1 BRA `(.L_x_1096) ;  /* 0x0000001000a09947 */ /* 0x022fea0003800000 */
.L_x_1119:
[----:B------:R-:W-:Y:S05]  /*89b0*/  @P0 BRA `(.L_x_1097) ;  /* 0x0000000000140947 */ /* 0x000fea0003800000 */
[----:B------:R-:W-:Y:S01]  /*89c0*/  ISETP.NE.AND P1, PT, R6, RZ, PT ;  /* 0x000000ff0600720c */ /* 0x000fe20003f25270 */
[----:B------:R-:W-:-:S04]  /*89d0*/  IMAD.MOV.U32 R5, RZ, RZ, 0x3100 ;  /* 0x00003100ff057424 */ /* 0x000fc800078e00ff */
[----:B------:R1:W-:Y:S08]  /*89e0*/  SYNCS.ARRIVE.TRANS64 RZ, [R16+URZ+0x26810], R5 ;  /* 0x0268100510ff79a7 */ /* 0x0003f0000800003f */
[----:B------:R-:W-:Y:S05]  /*89f0*/  @!P1 BRA `(.L_x_1097) ;  /* 0x0000000000049947 */ /* 0x000fea0003800000 */
[----:B------:R-:W-:Y:S01]  /*8a00*/  BPT.TRAP 0x1 ;  /* 0x000000040000795c */ /* 0x000fe20000300000 */
.L_x_1097:
[----:B------:R-:W-:Y:S01]  /*8a10*/  R2UR UR7, R0 ;  /* 0x00000000000772ca */ /* 0x000fe200000e0000 */
[----:B------:R-:W-:Y:S01]  /*8a20*/  VIADD R20, R20, 0xfffffffe ;  /* 0xfffffffe14147836 */ /* 0x000fe20000000000 */
[----:B------:R-:W-:Y:S01]  /*8a30*/  R2UR UR8, R15 ;  /* 0x000000000f0872ca */ /* 0x000fe200000e0000 */
[----:B------:R-:W-:Y:S01]  /*8a40*/  UMOV UR30, 0x0 ;  /* 0x00000000001e7882 */ /* 0x000fe20000000000 */
[----:B------:R-:W-:Y:S01]  /*8a50*/  R2UR UR40, R16 ;  /* 0x00000000102872ca */ /* 0x000fe200000e0000 */
[----:B------:R-:W-:Y:S01]  /*8a60*/  UMOV UR31, 0x14f00000 ;  /* 0x14f00000001f7882 */ /* 0x000fe20000000000 */
[----:B------:R-:W-:Y:S01]  /*8a70*/  UMOV UR34, URZ ;  /* 0x0000003f00227c82 */ /* 0x000fe20008000000 */
[----:B------:R-:W-:Y:S01]  /*8a80*/  UMOV UR36, UR20 ;  /* 0x0000001400247c82 */ /* 0x000fe20008000000 */
[----:B------:R-:W-:Y:S01]  /*8a90*/  UMOV UR37, UR21 ;  /* 0x0000001500257c82 */ /* 0x000fe20008000000 */
[----:B------:R-:W-:Y:S01]  /*8aa0*/  UMOV UR26, 0x20 ;  /* 0x00000020001a7882 */ /* 0x000fe20000000000 */
[----:B------:R-:W-:Y:S01]  /*8ab0*/  UMOV UR28, UR20 ;  /* 0x00000014001c7c82 */ /* 0x000fe20008000000 */
[----:B------:R-:W-:Y:S01]  /*8ac0*/  UMOV UR29, UR21 ;  /* 0x00000015001d7c82 */ /* 0x000fe20008000000 */
[----:B------:R-:W-:Y:S01]  /*8ad0*/  UMOV UR18, 0x40 ;  /* 0x0000004000127882 */ /* 0x000fe20000000000 */
[----:B------:R-:W-:Y:S01]  /*8ae0*/  UIADD3 UR7, UR7, 0x2, URZ ;  /* 0x0000000207077890 */ /* 0x000fe2000fffe03f */
[----:B------:R-:W-:-:S03]  /*8af0*/  UMOV UR10, 0x10 ;  /* 0x00000010000a7882 */ /* 0x000fc60000000000 */
[----:B------:R-:W-:Y:S02]  /*8b00*/  USHF.L.U32 UR35, UR7, 0x6, URZ ;  /* 0x0000000607237899 */ /* 0x000fe4000800063f */
[----:B------:R-:W-:Y:S02]  /*8b10*/  UIADD3 UR33, UR40, 0x26810, URZ ;  /* 0x0002681028217890 */ /* 0x000fe4000fffe03f */
[----:B------:R-:W-:Y:S02]  /*8b20*/  UIADD3 UR9, UP0, UR35, UR22, URZ ;  /* 0x0000001623097290 */ /* 0x000fe4000ff1e03f */
[----:B------:R-:W-:Y:S02]  /*8b30*/  UIADD3 UR32, UR40, 0x12000, URZ ;  /* 0x0001200028207890 */ /* 0x000fe4000fffe03f */
[----:B------:R-:W-:Y:S02]  /*8b40*/  ULEA.HI.X.SX32 UR8, UR35, UR8, 0x1, UP0 ;  /* 0x0000000823087291 */ /* 0x000fe400080f0e3f */
[----:B-1----:R-:W-:Y:S01]  /*8b50*/  IMAD.U32 R5, RZ, RZ, UR9 ;  /* 0x00000009ff057e24 */ /* 0x002fe2000f8e00ff */
[----:B------:R-:W-:-:S02]  /*8b60*/  UIADD3 UR24, UR40, 0x13000, URZ ;  /* 0x0001300028187890 */ /* 0x000fc4000fffe03f */
[----:B------:R-:W-:Y:S01]  /*8b70*/  UIADD3 UR16, UR40, 0x14000, URZ ;  /* 0x0001400028107890 */ /* 0x000fe2000fffe03f */
[----:B------:R-:W-:Y:S01]  /*8b80*/  IMAD.U32 R4, RZ, RZ, UR8 ;  /* 0x00000008ff047e24 */ /* 0x000fe2000f8e00ff */
[----:B------:R-:W-:Y:S01]  /*8b90*/  LEA R0, P1, R5, R10, 0x2 ;  /* 0x0000000a05007211 */ /* 0x000fe200078210ff */
[----:B------:R-:W-:Y:S01]  /*8ba0*/  UIADD3 UR40, UR40, 0x1e000, URZ ;  /* 0x0001e00028287890 */ /* 0x000fe2000fffe03f */
[----:B------:R-:W-:Y:S01]  /*8bb0*/  R2UR UR8, R2 ;  /* 0x00000000020872ca */ /* 0x000fe200000e0000 */
[----:B------:R-:W-:Y:S01]  /*8bc0*/  UMOV UR25, UR33 ;  /* 0x0000002100197c82 */ /* 0x000fe20008000000 */
[----:B------:R-:W-:Y:S01]  /*8bd0*/  R2UR UR42, R0 ;  /* 0x00000000002a72ca */ /* 0x000fe200000e0000 */
[----:B------:R-:W-:Y:S01]  /*8be0*/  IMAD.U32 R0, RZ, RZ, UR9 ;  /* 0x00000009ff007e24 */ /* 0x000fe2000f8e00ff */
[----:B------:R-:W-:Y:S01]  /*8bf0*/  R2UR UR9, R3 ;  /* 0x00000000030972ca */ /* 0x000fe200000e0000 */
[----:B------:R-:W-:Y:S01]  /*8c00*/  UMOV UR27, UR35 ;  /* 0x00000023001b7c82 */ /* 0x000fe20008000000 */
[----:B------:R-:W-:Y:S01]  /*8c10*/  UMOV UR17, UR33 ;  /* 0x0000002100117c82 */ /* 0x000fe20008000000 */
[----:B------:R-:W-:Y:S01]  /*8c20*/  UMOV UR19, UR35 ;  /* 0x0000002300137c82 */ /* 0x000fe20008000000 */
[----:B------:R-:W-:Y:S01]  /*8c30*/  LEA.HI.X R0, R0, R9, R4, 0x2, P1 ;  /* 0x0000000900007211 */ /* 0x000fe200008f1404 */
[----:B------:R-:W-:Y:S01]  /*8c40*/  UMOV UR41, UR33 ;  /* 0x0000002100297c82 */ /* 0x000fe20008000000 */
[----:B------:R-:W-:-:S02]  /*8c50*/  ISETP.NE.AND P1, PT, R20, RZ, PT ;  /* 0x000000ff1400720c */ /* 0x000fc40003f25270 */
[----:B------:R-:W-:Y:S01]  /*8c60*/  R2UR UR43, R0 ;  /* 0x00000000002b72ca */ /* 0x000fe200000e0000 */
[----:B------:R-:W-:-:S04]  /*8c70*/  IMAD.U32 R0, RZ, RZ, UR7 ;  /* 0x00000007ff007e24 */ /* 0x000fc8000f8e00ff */
[----:B------:R1:W-:Y:S01]  /*8c80*/  UTMALDG.4D [UR32], [UR8], desc[UR30] ;  /* 0x00001e20080075b4 */ /* 0x0003e20008019000 */
[----:B------:R1:W-:Y:S01]  /*8c90*/  UTMALDG.4D [UR24], [UR8], desc[UR30] ;  /* 0x00001e18080075b4 */ /* 0x0003e20008019000 */
[----:B------:R1:W-:Y:S06]  /*8ca0*/  UTMALDG.4D [UR16], [UR8], desc[UR30] ;  /* 0x00001e10080075b4 */ /* 0x0003ec0008019000 */
[----:B------:R1:W-:Y:S02]  /*8cb0*/  UBLKCP.S.G [UR40], [UR42], UR10 ;  /* 0x000000282a0073ba */ /* 0x0003e4000800020a */
[----:B-1----:R-:W-:Y:S05]  /*8cc0*/  @P1 BRA `(.L_x_1098) ;  /* 0xfffffff000f41947 */ /* 0x002fea000383ffff */
.L_x_1089:
[----:B------:R-:W3:Y:S02]  /*8cd0*/  LDL.LU R4, [R1+0x4] ;  /* 0x0000040001047983 */ /* 0x000ee40000300800 */
[----:B---3--:R-:W-:Y:S02]  /*8ce0*/  ISETP.NE.AND P1, PT, R4, RZ, PT ;  /* 0x000000ff0400720c */ /* 0x008fe40003f25270 */
[----:B------:R1:W5:Y:S11]  /*8cf0*/  LDL R4, [R1] ;  /* 0x0000000001047983 */ /* 0x0003760000100800 */
[----:B-1----:R-:W-:Y:S05]  /*8d00*/  @!P1 BRA `(.L_x_1088) ;  /* 0x0000000400809947 */ /* 0x002fea0003800000 */
[----:B------:R-:W-:-:S04]  /*8d10*/  SHF.L.U32 R13, R11, 0x1f, RZ ;  /* 0x0000001f0b0d7819 */ /* 0x000fc800000006ff */
[----:B------:R-:W1:Y:S02]  /*8d20*/  SYNCS.PHASECHK.TRANS64.TRYWAIT P1, [R16+URZ+0x26840], R13 ;  /* 0x0268400d100075a7 */ /* 0x000e64000802017f */
[----:B-1----:R-:W-:Y:S05]  /*8d30*/  @!P1 BRA `(.L_x_1099) ;  /* 0x0000000c00d49947 */ /* 0x002fea0003800000 */
.L_x_1120:
[----:B------:R-:W-:Y:S05]  /*8d40*/  @P0 BRA `(.L_x_1100) ;  /* 0x0000000000140947 */ /* 0x000fea0003800000 */
[----:B------:R-:W-:Y:S01]  /*8d50*/  ISETP.NE.AND P1, PT, R6, RZ, PT ;  /* 0x000000ff0600720c */ /* 0x000fe20003f25270 */
[----:B--2---:R-:W-:-:S04]  /*8d60*/  IMAD.MOV.U32 R5, RZ, RZ, 0x3100 ;  /* 0x00003100ff057424 */ /* 0x004fc800078e00ff */
[----:B------:R3:W-:Y:S08]  /*8d70*/  SYNCS.ARRIVE.TRANS64 RZ, [R16+URZ+0x26830], R5 ;  /* 0x0268300510ff79a7 */ /* 0x0007f0000800003f */
[----:B------:R-:W-:Y:S05]  /*8d80*/  @!P1 BRA `(.L_x_1100) ;  /* 0x0000000000049947 */ /* 0x000fea0003800000 */
[----:B------:R-:W-:Y:S01]  /*8d90*/  BPT.TRAP 0x1 ;  /* 0x000000040000795c */ /* 0x000fe20000300000 */
.L_x_1100:
[----:B--23-5:R-:W2:Y:S01]  /*8da0*/  LDC.64 R4, c[0x0][0x728] ;  /* 0x0001ca00ff047b82 */ /* 0x02cea20000000a00 */
[----:B------:R-:W-:Y:S01]  /*8db0*/  IMAD.SHL.U32 R17, R0, 0x40, RZ ;  /* 0x0000004000117824 */ /* 0x000fe200078e00ff */
[----:B------:R-:W-:Y:S01]  /*8dc0*/  R2UR UR16, R16 ;  /* 0x00000000101072ca */ /* 0x000fe200000e0000 */
[----:B------:R-:W-:Y:S01]  /*8dd0*/  UMOV UR30, 0x0 ;  /* 0x00000000001e7882 */ /* 0x000fe20000000000 */
[----:B------:R-:W-:Y:S01]  /*8de0*/  UMOV UR31, 0x14f00000 ;  /* 0x14f00000001f7882 */ /* 0x000fe20000000000 */
[----:B------:R-:W-:Y:S01]  /*8df0*/  UMOV UR34, URZ ;  /* 0x0000003f00227c82 */ /* 0x000fe20008000000 */
[C---:B------:R-:W-:Y:S01]  /*8e00*/  IADD3 R0, P1, R17.reuse, UR14, RZ ;  /* 0x0000000e11007c10 */ /* 0x040fe2000ff3e0ff */
[----:B------:R-:W-:Y:S01]  /*8e10*/  UMOV UR36, UR20 ;  /* 0x0000001400247c82 */ /* 0x000fe20008000000 */
[----:B------:R-:W-:Y:S01]  /*8e20*/  R2UR UR35, R17 ;  /* 0x00000000112372ca */ /* 0x000fe200000e0000 */
[----:B------:R-:W-:Y:S01]  /*8e30*/  UMOV UR37, UR21 ;  /* 0x0000001500257c82 */ /* 0x000fe20008000000 */
[----:B------:R-:W-:Y:S01]  /*8e40*/  UMOV UR26, 0x20 ;  /* 0x00000020001a7882 */ /* 0x000fe20000000000 */
[----:B------:R-:W-:Y:S01]  /*8e50*/  UMOV UR28, UR20 ;  /* 0x00000014001c7c82 */ /* 0x000fe20008000000 */
[----:B------:R-:W-:Y:S01]  /*8e60*/  UMOV UR29, UR21 ;  /* 0x00000015001d7c82 */ /* 0x000fe20008000000 */
[----:B------:R-:W-:Y:S01]  /*8e70*/  UMOV UR18, 0x40 ;  /* 0x0000004000127882 */ /* 0x000fe20000000000 */
[----:B------:R-:W-:Y:S01]  /*8e80*/  UMOV UR7, 0x10 ;  /* 0x0000001000077882 */ /* 0x000fe20000000000 */
        /* <DEDUP_REMOVED lines=12> */
[----:B------:R-:W-:-:S03]  /*8f50*/  UMOV UR43, UR33 ;  /* 0x00000021002b7c82 */ /* 0x000fc60008000000 */
[----:B------:R-:W-:Y:S02]  /*8f60*/  LEA.HI.X R5, R0, R5, R4, 0x2, P2 ;  /* 0x0000000500057211 */ /* 0x000fe400010f1404 */
        /* <DEDUP_REMOVED lines=11> */
.L_x_1121:
[----:B------:R-:W-:Y:S05]  /*9020*/  @P0 BRA `(.L_x_1102) ;  /* 0x0000000000140947 */ /* 0x000fea0003800000 */
[----:B------:R-:W-:Y:S01]  /*9030*/  ISETP.NE.AND P0, PT, R6, RZ, PT ;  /* 0x000000ff0600720c */ /* 0x000fe20003f05270 */
[----:B------:R-:W-:-:S04]  /*9040*/  IMAD.MOV.U32 R5, RZ, RZ, 0x3100 ;  /* 0x00003100ff057424 */ /* 0x000fc800078e00ff */
[----:B------:R3:W-:Y:S08]  /*9050*/  SYNCS.ARRIVE.TRANS64 RZ, [R16+URZ+0x26818], R5 ;  /* 0x0268180510ff79a7 */ /* 0x0007f0000800003f */
[----:B------:R-:W-:Y:S05]  /*9060*/  @!P0 BRA `(.L_x_1102) ;  /* 0x0000000000048947 */ /* 0x000fea0003800000 */
[----:B------:R-:W-:Y:S01]  /*9070*/  BPT.TRAP 0x1 ;  /* 0x000000040000795c */ /* 0x000fe20000300000 */
.L_x_1102:
        /* <DEDUP_REMOVED lines=13> */
[----:B------:R-:W-:-:S04]  /*9150*/  UIADD3 UR35, UR35, 0x40, URZ ;  /* 0x0000004023237890 */ /* 0x000fc8000fffe03f */
[----:B------:R-:W-:Y:S02]  /*9160*/  UIADD3 UR8, UP0, UR35, UR22, URZ ;  /* 0x0000001623087290 */ /* 0x000fe4000ff1e03f */
[----:B------:R-:W-:Y:S02]  /*9170*/  UIADD3 UR32, UR40, 0x15000, URZ ;  /* 0x0001500028207890 */ /* 0x000fe4000fffe03f */
[----:B------:R-:W-:Y:S02]  /*9180*/  ULEA.HI.X.SX32 UR7, UR35, UR7, 0x1, UP0 ;  /* 0x0000000723077291 */ /* 0x000fe400080f0e3f */
[----:B---3--:R-:W-:Y:S01]  /*9190*/  IMAD.U32 R5, RZ, RZ, UR8 ;  /* 0x00000008ff057e24 */ /* 0x008fe2000f8e00ff */
[----:B------:R-:W-:Y:S01]  /*91a0*/  UIADD3 UR33, UR40, 0x26818, URZ ;  /* 0x0002681828217890 */ /* 0x000fe2000fffe03f */
[----:B------:R-:W-:Y:S01]  /*91b0*/  IMAD.U32 R0, RZ, RZ, UR8 ;  /* 0x00000008ff007e24 */ /* 0x000fe2000f8e00ff */
[----:B------:R-:W-:Y:S01]  /*91c0*/  R2UR UR8, R2 ;  /* 0x00000000020872ca */ /* 0x000fe200000e0000 */
[----:B------:R-:W-:Y:S01]  /*91d0*/  IMAD.U32 R4, RZ, RZ, UR7 ;  /* 0x00000007ff047e24 */ /* 0x000fe2000f8e00ff */
[----:B------:R-:W-:Y:S01]  /*91e0*/  LEA R10, P0, R5, R10, 0x2 ;  /* 0x0000000a050a7211 */ /* 0x000fe200078010ff */
[----:B------:R-:W-:-:S02]  /*91f0*/  UIADD3 UR24, UR40, 0x16000, URZ ;  /* 0x0001600028187890 */ /* 0x000fc4000fffe03f */
[----:B------:R-:W-:Y:S01]  /*9200*/  UIADD3 UR16, UR40, 0x17000, URZ ;  /* 0x0001700028107890 */ /* 0x000fe2000fffe03f */
[----:B------:R-:W-:Y:S01]  /*9210*/  LEA.HI.X R9, R0, R9, R4, 0x2, P0 ;  /* 0x0000000900097211 */ /* 0x000fe200000f1404 */
[----:B------:R-:W-:Y:S01]  /*9220*/  UIADD3 UR40, UR40, 0x1e100, URZ ;  /* 0x0001e10028287890 */ /* 0x000fe2000fffe03f */
[----:B------:R3:W5:Y:S01]  /*9230*/  LDL.LU R4, [R1] ;  /* 0x0000000001047983 */ /* 0x0007620000300800 */
[----:B------:R-:W-:Y:S01]  /*9240*/  R2UR UR42, R10 ;  /* 0x000000000a2a72ca */ /* 0x000fe200000e0000 */
[----:B------:R-:W-:Y:S01]  /*9250*/  UMOV UR25, UR33 ;  /* 0x0000002100197c82 */ /* 0x000fe20008000000 */
[----:B------:R-:W-:Y:S01]  /*9260*/  R2UR UR43, R9 ;  /* 0x00000000092b72ca */ /* 0x000fe200000e0000 */
[----:B------:R-:W-:Y:S01]  /*9270*/  UMOV UR27, UR35 ;  /* 0x00000023001b7c82 */ /* 0x000fe20008000000 */
[----:B------:R3:W-:Y:S01]  /*9280*/  UTMALDG.4D [UR32], [UR8], desc[UR30] ;  /* 0x00001e20080075b4 */ /* 0x0007e20008019000 */
[----:B------:R-:W-:Y:S01]  /*9290*/  UMOV UR17, UR33 ;  /* 0x0000002100117c82 */ /* 0x000fe20008000000 */
[----:B------:R-:W-:Y:S01]  /*92a0*/  UMOV UR19, UR35 ;  /* 0x0000002300137c82 */ /* 0x000fe20008000000 */
[----:B------:R-:W-:Y:S01]  /*92b0*/  UMOV UR41, UR33 ;  /* 0x0000002100297c82 */ /* 0x000fe20008000000 */
[----:B------:R-:W-:Y:S01]  /*92c0*/  UMOV UR7, 0x10 ;  /* 0x0000001000077882 */ /* 0x000fe20000000000 */
[----:B------:R3:W-:Y:S01]  /*92d0*/  UTMALDG.4D [UR24], [UR8], desc[UR30] ;  /* 0x00001e18080075b4 */ /* 0x0007e20008019000 */
[----:B------:R3:W-:Y:S05]  /*92e0*/  UTMALDG.4D [UR16], [UR8], desc[UR30] ;  /* 0x00001e10080075b4 */ /* 0x0007ea0008019000 */
[----:B------:R3:W-:Y:S02]  /*92f0*/  UBLKCP.S.G [UR40], [UR42], UR7 ;  /* 0x000000282a0073ba */ /* 0x0007e40008000207 */
[----:B---3--:R-:W-:-:S07]  /*9300*/  IMAD.MOV.U32 R19, RZ, RZ, 0x1 ;  /* 0x00000001ff137424 */ /* 0x008fce00078e00ff */
.L_x_1088:
[----:B------:R-:W3:Y:S01]  /*9310*/  S2R R0, SR_TID.X ;  /* 0x0000000000007919 */ /* 0x000ee20000002100 */
[----:B------:R-:W-:Y:S01]  /*9320*/  IMAD R3, R19, 0x8, R16 ;  /* 0x0000000813037824 */ /* 0x000fe200078e0210 */
[----:B---3--:R-:W-:Y:S02]  /*9330*/  LOP3.LUT R2, R0, 0x7f, RZ, 0xc0, !PT ;  /* 0x0000007f00027812 */ /* 0x008fe400078ec0ff */
[----:B------:R-:W-:Y:S02]  /*9340*/  SHF.L.U32 R0, R11, 0x1f, RZ ;  /* 0x0000001f0b007819 */ /* 0x000fe400000006ff */
[----:B------:R-:W-:Y:S02]  /*9350*/  ISETP.NE.AND P1, PT, R2, RZ, PT ;  /* 0x000000ff0200720c */ /* 0x000fe40003f25270 */
[----:B------:R-:W3:Y:S02]  /*9360*/  SYNCS.PHASECHK.TRANS64.TRYWAIT P0, [R3+URZ+0x26840], R0 ;  /* 0x02684000030075a7 */ /* 0x000ee4000800017f */
[----:B---3--:R-:W-:Y:S09]  /*9370*/  @!P0 BRA `(.L_x_1103) ;  /* 0x00000008006c8947 */ /* 0x008ff20003800000 */
.L_x_1122:
[----:B------:R-:W-:Y:S05]  /*9380*/  @P1 BRA `(.L_x_1104) ;  /* 0x0000000000181947 */ /* 0x000fea0003800000 */
[----:B------:R-:W1:Y:S01]  /*9390*/  S2R R2, SR_TID.X ;  /* 0x0000000000027919 */ /* 0x000e620000002100 */
[----:B---3--:R-:W-:-:S04]  /*93a0*/  IMAD.MOV.U32 R0, RZ, RZ, 0x3100 ;  /* 0x00003100ff007424 */ /* 0x008fc800078e00ff */
[----:B------:R3:W-:Y:S01]  /*93b0*/  SYNCS.ARRIVE.TRANS64 RZ, [R3+URZ+0x26830], R0 ;  /* 0x0268300003ff79a7 */ /* 0x0007e2000800003f */
[----:B-1----:R-:W-:-:S13]  /*93c0*/  LOP3.LUT P0, RZ, R2, 0x1f, RZ, 0xc0, !PT ;  /* 0x0000001f02ff7812 */ /* 0x002fda000780c0ff */
[----:B---3--:R-:W-:Y:S05]  /*93d0*/  @!P0 BRA `(.L_x_1104) ;  /* 0x0000000000048947 */ /* 0x008fea0003800000 */
[----:B------:R-:W-:Y:S01]  /*93e0*/  BPT.TRAP 0x1 ;  /* 0x000000040000795c */ /* 0x000fe20000300000 */
.L_x_1104:
[----:B-----5:R-:W-:Y:S01]  /*93f0*/  R2UR UR35, R4 ;  /* 0x00000000042372ca */ /* 0x020fe200000e0000 */
[C-C-:B---3--:R-:W-:Y:S01]  /*9400*/  IMAD R0, R19.reuse, 0x3000, R16.reuse ;  /* 0x0000300013007824 */ /* 0x148fe200078e0210 */
[----:B------:R-:W-:Y:S01]  /*9410*/  IADD3 R8, P0, R8, 0x1f0, RZ ;  /* 0x000001f008087810 */ /* 0x000fe20007f1e0ff */
[----:B-12-4-:R-:W-:Y:S01]  /*9420*/  IMAD R16, R19, 0x100, R16 ;  /* 0x0000010013107824 */ /* 0x016fe200078e0210 */
[----:B------:R-:W-:Y:S01]  /*9430*/  R2UR UR10, R14 ;  /* 0x000000000e0a72ca */ /* 0x000fe200000e0000 */
[----:B------:R-:W-:Y:S01]  /*9440*/  ULDC.64 UR30, c[0x0][0x728] ;  /* 0x0001ca00001e7ab9 */ /* 0x000fe20000000a00 */
[----:B------:R-:W-:Y:S01]  /*9450*/  R2UR UR33, R3 ;  /* 0x00000000032172ca */ /* 0x000fe200000e0000 */
[----:B------:R-:W-:Y:S01]  /*9460*/  IMAD.X R7, RZ, RZ, R7, P0 ;  /* 0x000000ffff077224 */ /* 0x000fe200000e0607 */
[----:B------:R-:W-:Y:S01]  /*9470*/  R2UR UR16, R0 ;  /* 0x00000000001072ca */ /* 0x000fe200000e0000 */
[----:B------:R-:W-:Y:S01]  /*9480*/  UMOV UR40, 0x0 ;  /* 0x0000000000287882 */ /* 0x000fe20000000000 */
[----:B------:R-:W-:Y:S01]  /*9490*/  R2UR UR7, R16 ;  /* 0x00000000100772ca */ /* 0x000fe200000e0000 */
[----:B------:R-:W-:Y:S01]  /*94a0*/  UMOV UR41, 0x14f00000 ;  /* 0x14f0000000297882 */ /* 0x000fe20000000000 */
[----:B------:R-:W-:Y:S01]  /*94b0*/  R2UR UR8, R8 ;  /* 0x00000000080872ca */ /* 0x000fe200000e0000 */
[----:B------:R-:W-:Y:S01]  /*94c0*/  USHF.L.U32 UR35, UR35, 0x6, URZ ;  /* 0x0000000623237899 */ /* 0x000fe2000800063f */
[----:B------:R-:W-:Y:S01]  /*94d0*/  R2UR UR9, R7 ;  /* 0x00000000070972ca */ /* 0x000fe200000e0000 */
[----:B------:R-:W-:Y:S01]  /*94e0*/  UMOV UR34, URZ ;  /* 0x0000003f00227c82 */ /* 0x000fe20008000000 */
[----:B------:R-:W-:Y:S01]  /*94f0*/  UMOV UR36, UR20 ;  /* 0x0000001400247c82 */ /* 0x000fe20008000000 */
[----:B------:R-:W-:Y:S01]  /*9500*/  UIADD3 UR13, UP0, UR35, UR14, URZ ;  /* 0x0000000e230d7290 */ /* 0x000fe2000ff1e03f */
[----:B------:R-:W-:Y:S01]  /*9510*/  VIADD R0, R19, 0x1 ;  /* 0x0000000113007836 */ /* 0x000fe20000000000 */
[----:B------:R-:W-:-:S02]  /*9520*/  UIADD3 UR33, UR33, 0x26830, URZ ;  /* 0x0002683021217890 */ /* 0x000fc4000fffe03f */
[----:B------:R-:W-:Y:S02]  /*9530*/  ULEA UR30, UP1, UR13, UR30, 0x2 ;  /* 0x0000001e0d1e7291 */ /* 0x000fe4000f82103f */
[----:B------:R-:W-:Y:S01]  /*9540*/  ULEA.HI.X.SX32 UR10, UR35, UR10, 0x1, UP0 ;  /* 0x0000000a230a7291 */ /* 0x000fe200080f0e3f */
[C---:B------:R-:W-:Y:S01]  /*9550*/  ISETP.NE.AND P0, PT, R0.reuse, 0x2, PT ;  /* 0x000000020000780c */ /* 0x040fe20003f05270 */
[----:B------:R-:W-:Y:S02]  /*9560*/  UIADD3 UR32, UR16, 0x18000, URZ ;  /* 0x0001800010207890 */ /* 0x000fe4000fffe03f */
[----:B------:R-:W-:Y:S01]  /*9570*/  UIADD3 UR24, UR16, 0x19000, URZ ;  /* 0x0001900010187890 */ /* 0x000fe2000fffe03f */
[----:B------:R-:W-:Y:S01]  /*9580*/  SEL R2, RZ, 0x1, P0 ;  /* 0x00000001ff027807 */ /* 0x000fe20000000000 */
[----:B------:R-:W-:Y:S01]  /*9590*/  UIADD3 UR16, UR16, 0x1a000, URZ ;  /* 0x0001a00010107890 */ /* 0x000fe2000fffe03f */
[----:B------:R-:W-:Y:S01]  /*95a0*/  SEL R0, R0, RZ, P0 ;  /* 0x000000ff00007207 */ /* 0x000fe20000000000 */
[----:B------:R-:W-:Y:S01]  /*95b0*/  ULEA.HI.X UR31, UR13, UR31, UR10, 0x2, UP1 ;  /* 0x0000001f0d1f7291 */ /* 0x000fe200088f140a */
[----:B------:R-:W-:Y:S01]  /*95c0*/  LOP3.LUT R11, R11, R2, RZ, 0x3c, !PT ;  /* 0x000000020b0b7212 */ /* 0x000fe200078e3cff */
[----:B------:R-:W-:Y:S01]  /*95d0*/  UIADD3 UR42, UR7, 0x1e200, URZ ;  /* 0x0001e200072a7890 */ /* 0x000fe2000fffe03f */
[----:B------:R-:W-:Y:S01]  /*95e0*/  UMOV UR37, UR21 ;  /* 0x0000001500257c82 */ /* 0x000fe20008000000 */
[----:B------:R-:W-:Y:S01]  /*95f0*/  UMOV UR26, 0x20 ;  /* 0x00000020001a7882 */ /* 0x000fe20000000000 */
        /* <DEDUP_REMOVED lines=12> */
[----:B------:R1:W-:Y:S02]  /*96c0*/  UBLKCP.S.G [UR42], [UR30], UR7 ;  /* 0x0000002a1e0073ba */ /* 0x0003e40008000207 */
[----:B-1----:R-:W-:Y:S01]  /*96d0*/  NOP ;  /* 0x0000000000007918 */ /* 0x002fe20000000000 */
.L_x_1085:
[----:B------:R-:W-:Y:S05]  /*96e0*/  BSYNC B1 ;  /* 0x0000000000017941 */ /* 0x000fea0003800000 */
.L_x_1083:
[----:B------:R-:W-:-:S03]  /*96f0*/  UMOV UR7, 0xffffffff ;  /* 0xffffffff00077882 */ /* 0x000fc60000000000 */
[----:B------:R-:W-:Y:S05]  /*9700*/  BRA.DIV UR7, `(.L_x_1105) ;  /* 0x00000006079c7947 */ /* 0x000fea000b800000 */
[----:B------:R-:W-:-:S13]  /*9710*/  ELECT P6, URZ, PT ;  /* 0x00000000003f782f */ /* 0x000fda00038c0000 */
.L_x_1125:
[----:B------:R-:W-:Y:S05]  /*9720*/  @!P6 BRA `(.L_x_1060) ;  /* 0x000000000084e947 */ /* 0x000fea0003800000 */
[----:B------:R-:W-:-:S06]  /*9730*/  ULOP3.LUT UR7, UR38, 0x2, URZ, 0xfc, !UPT ;  /* 0x0000000226077892 */ /* 0x000fcc000f8efc3f */
[----:B------:R-:W-:-:S05]  /*9740*/  IMAD.U32 R2, RZ, RZ, UR7 ;  /* 0x00000007ff027e24 */ /* 0x000fca000f8e00ff */
[----:B------:R-:W-:-:S13]  /*9750*/  ISETP.NE.AND P2, PT, R2, 0x3, PT ;  /* 0x000000030200780c */ /* 0x000fda0003f45270 */
[----:B------:R-:W-:Y:S05]  /*9760*/  @!P2 BRA `(.L_x_1106) ;  /* 0x000000000004a947 */ /* 0x000fea0003800000 */
[----:B------:R-:W-:Y:S01]  /*9770*/  BPT.TRAP 0x1 ;  /* 0x000000040000795c */ /* 0x000fe20000300000 */
.L_x_1106:
        /* <DEDUP_REMOVED lines=15> */
.L_x_1126:
[----:B------:R-:W2:Y:S02]  /*9870*/  SYNCS.PHASECHK.TRANS64.TRYWAIT P0, [R3+URZ], R2 ;  /* 0x00000002030075a7 */ /* 0x000ea4000800017f */
[----:B--2---:R-:W-:Y:S05]  /*9880*/  @!P0 BRA `(.L_x_1108) ;  /* 0x0000000400708947 */ /* 0x004fea0003800000 */
.L_x_1127:
[----:B------:R-:W-:Y:S05]  /*9890*/  @!P2 BRA `(.L_x_1109) ;  /* 0x000000000004a947 */ /* 0x000fea0003800000 */
[----:B------:R-:W-:Y:S01]  /*98a0*/  BPT.TRAP 0x1 ;  /* 0x000000040000795c */ /* 0x000fe20000300000 */
.L_x_1109:
[----:B--2---:R-:W-:-:S04]  /*98b0*/  VIADD R3, R7, 0x26840 ;  /* 0x0002684007037836 */ /* 0x004fc80000000000 */
[----:B------:R-:W-:-:S04]  /*98c0*/  IMAD R0, R0, 0x8, R3 ;  /* 0x0000000800007824 */ /* 0x000fc800078e0203 */
[----:B------:R-:W2:Y:S02]  /*98d0*/  SYNCS.PHASECHK.TRANS64.TRYWAIT P0, [R0+URZ], R5 ;  /* 0x00000005000075a7 */ /* 0x000ea4000800017f */
[----:B--2---:R-:W-:Y:S05]  /*98e0*/  @!P0 BRA `(.L_x_1110) ;  /* 0x00000004006c8947 */ /* 0x004fea0003800000 */
.L_x_1128:
[----:B------:R-:W-:-:S07]  /*98f0*/  IMAD R3, R4, 0x8, R3 ;  /* 0x0000000804037824 */ /* 0x000fce00078e0203 */
.L_x_1111:
[----:B---3--:R3:W4:Y:S02]  /*9900*/  SYNCS.PHASECHK.TRANS64.TRYWAIT P0, [R3+URZ], R2 ;  /* 0x00000002030075a7 */ /* 0x008724000800017f */
[----:B----4-:R-:W-:Y:S05]  /*9910*/  @!P0 NANOSLEEP.SYNCS 0x989680 ;  /* 0x009896800000895d */ /* 0x010fea0003900000 */
[----:B------:R-:W4:Y:S02]  /*9920*/  @!P0 SYNCS.PHASECHK.TRANS64 P0, [R3+URZ], R2 ;  /* 0x00000002030085a7 */ /* 0x000f24000800007f */
[----:B----4-:R-:W-:Y:S05]  /*9930*/  @!P0 BRA `(.L_x_1111) ;  /* 0xfffffffc00f08947 */ /* 0x010fea000383ffff */
.L_x_1060:
[----:B------:R-:W-:Y:S05]  /*9940*/  BSYNC B0 ;  /* 0x0000000000007941 */ /* 0x000fea0003800000 */
.L_x_1058:
[----:B------:R-:W-:Y:S05]  /*9950*/  EXIT ;  /* 0x000000000000794d */ /* 0x000fea0003800000 */
.L_x_1028:
[----:B------:R-:W-:Y:S02]  /*9960*/  IMAD.MOV.U32 R13, RZ, RZ, R17 ;  /* 0x000000ffff0d7224 */ /* 0x000fe400078e0011 */
[----:B------:R-:W-:Y:S02]  /*9970*/  IMAD.MOV.U32 R12, RZ, RZ, RZ ;  /* 0x000000ffff0c7224 */ /* 0x000fe400078e00ff */
[----:B------:R-:W-:Y:S02]  /*9980*/  IMAD.MOV.U32 R11, RZ, RZ, 0x1f ;  /* 0x0000001fff0b7424 */ /* 0x000fe400078e00ff */
[----:B------:R-:W-:-:S07]  /*9990*/  IMAD.MOV.U32 R15, RZ, RZ, -0x1 ;  /* 0xffffffffff0f7424 */ /* 0x000fce00078e00ff */
[----:B------:R-:W-:Y:S05]  /*99a0*/  WARPSYNC.COLLECTIVE R15, `(.L_x_1112) ;  /* 0x000000000f087348 */ /* 0x000fea0003c00000 */
[----:B------:R1:W2:Y:S02]  /*99b0*/  SHFL.IDX P6, R14, R13, R12, R11 ;  /* 0x0000000c0d0e7389 */ /* 0x0002a400000c000b */
[----:B-12---:R-:W-:Y:S01]  /*99c0*/  ENDCOLLECTIVE ;  /* 0x000000000000791b */ /* 0x006fe20003800000 */
.L_x_1112:
[----:B------:R-:W-:Y:S05]  /*99d0*/  BRA `(.L_x_1113) ;  /* 0xffffff7400b47947 */ /* 0x000fea000383ffff */
.L_x_1030:
[----:B--2---:R2:W3:Y:S02]  /*99e0*/  SYNCS.PHASECHK.TRANS64.TRYWAIT P0, [R237+URZ+0x26800], R4 ;  /* 0x02680004ed0075a7 */ /* 0x0044e4000800017f */
[----:B---3--:R-:W-:Y:S05]  /*99f0*/  @!P0 NANOSLEEP.SYNCS 0x989680 ;  /* 0x009896800000895d */ /* 0x008fea0003900000 */
[----:B------:R-:W3:Y:S02]  /*9a00*/  @!P0 SYNCS.PHASECHK.TRANS64 P0, [R237+URZ+0x26800], R4 ;  /* 0x02680004ed0085a7 */ /* 0x000ee4000800007f */
[----:B---3--:R-:W-:Y:S05]  /*9a10*/  @!P0 BRA `(.L_x_1030) ;  /* 0xfffffffc00f08947 */ /* 0x008fea000383ffff */
[----:B------:R-:W-:Y:S05]  /*9a20*/  BRA `(.L_x_1029) ;  /* 0xffffff7400dc7947 */ /* 0x000fea000383ffff */
.L_x_1035:
[----:B--2---:R-:W-:-:S04]  /*9a30*/  IMAD.U32 R5, RZ, RZ, UR6 ;  /* 0x00000006ff057e24 */ /* 0x004fc8000f8e00ff */
[----:B------:R2:W3:Y:S03]  /*9a40*/  SYNCS.PHASECHK.TRANS64.TRYWAIT P0, [R5+URZ+0x26810], R120 ;  /* 0x02681078050075a7 */ /* 0x0004e6000800017f */
[----:B---3--:R-:W-:Y:S05]  /*9a50*/  @!P0 NANOSLEEP.SYNCS 0x989680 ;  /* 0x009896800000895d */ /* 0x008fea0003900000 */
[----:B------:R-:W3:Y:S02]  /*9a60*/  @!P0 SYNCS.PHASECHK.TRANS64 P0, [R5+URZ+0x26810], R120 ;  /* 0x02681078050085a7 */ /* 0x000ee4000800007f */
[----:B---3--:R-:W-:Y:S05]  /*9a70*/  @!P0 BRA `(.L_x_1035) ;  /* 0xfffffffc00ec8947 */ /* 0x008fea000383ffff */
[----:B------:R-:W-:Y:S05]  /*9a80*/  BRA `(.L_x_1034) ;  /* 0xffffff8000447947 */ /* 0x000fea000383ffff */
.L_x_1039:
[----:B------:R-:W-:-:S04]  /*9a90*/  IMAD.U32 R121, RZ, RZ, UR6 ;  /* 0x00000006ff797e24 */ /* 0x000fc8000f8e00ff */
[----:B------:R1:W1:Y:S03]  /*9aa0*/  SYNCS.PHASECHK.TRANS64.TRYWAIT P0, [R121+URZ+0x26830], R120 ;  /* 0x02683078790075a7 */ /* 0x000266000800017f */
[----:B-1----:R-:W-:Y:S05]  /*9ab0*/  @!P0 NANOSLEEP.SYNCS 0x989680 ;  /* 0x009896800000895d */ /* 0x002fea0003900000 */
[----:B------:R-:W1:Y:S02]  /*9ac0*/  @!P0 SYNCS.PHASECHK.TRANS64 P0, [R121+URZ+0x26830], R120 ;  /* 0x02683078790085a7 */ /* 0x000e64000800007f */
[----:B-1----:R-:W-:Y:S05]  /*9ad0*/  @!P0 BRA `(.L_x_1039) ;  /* 0xfffffffc00ec8947 */ /* 0x002fea000383ffff */
[----:B------:R-:W-:Y:S05]  /*9ae0*/  BRA `(.L_x_1038) ;  /* 0xffffff8800087947 */ /* 0x000fea000383ffff */
.L_x_1086:
[----:B-1----:R1:W2:Y:S02]  /*9af0*/  SYNCS.PHASECHK.TRANS64.TRYWAIT P0, [R16+URZ+0x26820], R3 ;  /* 0x02682003100075a7 */ /* 0x0022a4000800017f */
[----:B--2---:R-:W-:Y:S05]  /*9b00*/  @!P0 NANOSLEEP.SYNCS 0x989680 ;  /* 0x009896800000895d */ /* 0x004fea0003900000 */
[----:B------:R-:W2:Y:S02]  /*9b10*/  @!P0 SYNCS.PHASECHK.TRANS64 P0, [R16+URZ+0x26820], R3 ;  /* 0x02682003100085a7 */ /* 0x000ea4000800007f */
[----:B--2---:R-:W-:Y:S05]  /*9b20*/  @!P0 BRA `(.L_x_1086) ;  /* 0xfffffffc00f08947 */ /* 0x004fea000383ffff */
[----:B------:R-:W-:Y:S05]  /*9b30*/  BRA `(.L_x_1114) ;  /* 0xffffffdc001c7947 */ /* 0x000fea000383ffff */
.L_x_1090:
[----:B-1----:R1:W3:Y:S02]  /*9b40*/  SYNCS.PHASECHK.TRANS64.TRYWAIT P1, [R16+URZ+0x26840], R21 ;  /* 0x02684015100075a7 */ /* 0x0022e4000802017f */
[----:B---3--:R-:W-:Y:S05]  /*9b50*/  @!P1 NANOSLEEP.SYNCS 0x989680 ;  /* 0x009896800000995d */ /* 0x008fea0003900000 */
[----:B------:R-:W3:Y:S02]  /*9b60*/  @!P1 SYNCS.PHASECHK.TRANS64 P1, [R16+URZ+0x26840], R21 ;  /* 0x02684015100095a7 */ /* 0x000ee4000802007f */
[----:B---3--:R-:W-:Y:S05]  /*9b70*/  @!P1 BRA `(.L_x_1090) ;  /* 0xfffffffc00f09947 */ /* 0x008fea000383ffff */
[----:B------:R-:W-:Y:S05]  /*9b80*/  BRA `(.L_x_1115) ;  /* 0xffffffe400507947 */ /* 0x000fea000383ffff */
.L_x_1092:
[----:B--2---:R2:W3:Y:S02]  /*9b90*/  SYNCS.PHASECHK.TRANS64.TRYWAIT P1, [R16+URZ+0x26828], R21 ;  /* 0x02682815100075a7 */ /* 0x0044e4000802017f */
[----:B---3--:R-:W-:Y:S05]  /*9ba0*/  @!P1 NANOSLEEP.SYNCS 0x989680 ;  /* 0x009896800000995d */ /* 0x008fea0003900000 */
[----:B------:R-:W3:Y:S02]  /*9bb0*/  @!P1 SYNCS.PHASECHK.TRANS64 P1, [R16+URZ+0x26828], R21 ;  /* 0x02682815100095a7 */ /* 0x000ee4000802007f */
[----:B---3--:R-:W-:Y:S05]  /*9bc0*/  @!P1 BRA `(.L_x_1092) ;  /* 0xfffffffc00f09947 */ /* 0x008fea000383ffff */
[----:B------:R-:W-:Y:S05]  /*9bd0*/  BRA `(.L_x_1116) ;  /* 0xffffffe800007947 */ /* 0x000fea000383ffff */
.L_x_1094:
[----:B---3--:R3:W4:Y:S02]  /*9be0*/  SYNCS.PHASECHK.TRANS64.TRYWAIT P1, [R16+URZ+0x26848], R21 ;  /* 0x02684815100075a7 */ /* 0x008724000802017f */
[----:B----4-:R-:W-:Y:S05]  /*9bf0*/  @!P1 NANOSLEEP.SYNCS 0x989680 ;  /* 0x009896800000995d */ /* 0x010fea0003900000 */
[----:B------:R-:W4:Y:S02]  /*9c00*/  @!P1 SYNCS.PHASECHK.TRANS64 P1, [R16+URZ+0x26848], R21 ;  /* 0x02684815100095a7 */ /* 0x000f24000802007f */
[----:B----4-:R-:W-:Y:S05]  /*9c10*/  @!P1 BRA `(.L_x_1094) ;  /* 0xfffffffc00f09947 */ /* 0x010fea000383ffff */
[----:B------:R-:W-:Y:S05]  /*9c20*/  BRA `(.L_x_1117) ;  /* 0xffffffe800b07947 */ /* 0x000fea000383ffff */
.L_x_1096:
[----:B------:R-:W-:-:S07]  /*9c30*/  SHF.L.U32 R5, R11, 0x1f, RZ ;  /* 0x0000001f0b057819 */ /* 0x000fce00000006ff */
.L_x_1118:
[----:B------:R1:W1:Y:S02]  /*9c40*/  SYNCS.PHASECHK.TRANS64.TRYWAIT P1, [R16+URZ+0x26820], R5 ;  /* 0x02682005100075a7 */ /* 0x000264000802017f */
[----:B-1----:R-:W-:Y:S05]  /*9c50*/  @!P1 NANOSLEEP.SYNCS 0x989680 ;  /* 0x009896800000995d */ /* 0x002fea0003900000 */
[----:B------:R-:W1:Y:S02]  /*9c60*/  @!P1 SYNCS.PHASECHK.TRANS64 P1, [R16+URZ+0x26820], R5 ;  /* 0x02682005100095a7 */ /* 0x000e64000802007f */
[----:B-1----:R-:W-:Y:S05]  /*9c70*/  @!P1 BRA `(.L_x_1118) ;  /* 0xfffffffc00f09947 */ /* 0x002fea000383ffff */
[----:B------:R-:W-:Y:S05]  /*9c80*/  BRA `(.L_x_1119) ;  /* 0xffffffec00487947 */ /* 0x000fea000383ffff */
.L_x_1099:
[----:B-1----:R1:W3:Y:S02]  /*9c90*/  SYNCS.PHASECHK.TRANS64.TRYWAIT P1, [R16+URZ+0x26840], R13 ;  /* 0x0268400d100075a7 */ /* 0x0022e4000802017f */
[----:B---3--:R-:W-:Y:S05]  /*9ca0*/  @!P1 NANOSLEEP.SYNCS 0x989680 ;  /* 0x009896800000995d */ /* 0x008fea0003900000 */
[----:B------:R-:W3:Y:S02]  /*9cb0*/  @!P1 SYNCS.PHASECHK.TRANS64 P1, [R16+URZ+0x26840], R13 ;  /* 0x0268400d100095a7 */ /* 0x000ee4000802007f */
[----:B---3--:R-:W-:Y:S05]  /*9cc0*/  @!P1 BRA `(.L_x_1099) ;  /* 0xfffffffc00f09947 */ /* 0x008fea000383ffff */
[----:B------:R-:W-:Y:S05]  /*9cd0*/  BRA `(.L_x_1120) ;  /* 0xfffffff000187947 */ /* 0x000fea000383ffff */
.L_x_1101:
[----:B--2---:R2:W3:Y:S02]  /*9ce0*/  SYNCS.PHASECHK.TRANS64.TRYWAIT P1, [R16+URZ+0x26828], R13 ;  /* 0x0268280d100075a7 */ /* 0x0044e4000802017f */
[----:B---3--:R-:W-:Y:S05]  /*9cf0*/  @!P1 NANOSLEEP.SYNCS 0x989680 ;  /* 0x009896800000995d */ /* 0x008fea0003900000 */
[----:B------:R-:W3:Y:S02]  /*9d00*/  @!P1 SYNCS.PHASECHK.TRANS64 P1, [R16+URZ+0x26828], R13 ;  /* 0x0268280d100095a7 */ /* 0x000ee4000802007f */
[----:B---3--:R-:W-:Y:S05]  /*9d10*/  @!P1 BRA `(.L_x_1101) ;  /* 0xfffffffc00f09947 */ /* 0x008fea000383ffff */
[----:B------:R-:W-:Y:S05]  /*9d20*/  BRA `(.L_x_1121) ;  /* 0xfffffff000bc7947 */ /* 0x000fea000383ffff */
.L_x_1103:
[----:B---3--:R3:W1:Y:S02]  /*9d30*/  SYNCS.PHASECHK.TRANS64.TRYWAIT P0, [R3+URZ+0x26840], R0 ;  /* 0x02684000030075a7 */ /* 0x008664000800017f */
[----:B-1----:R-:W-:Y:S05]  /*9d40*/  @!P0 NANOSLEEP.SYNCS 0x989680 ;  /* 0x009896800000895d */ /* 0x002fea0003900000 */
[----:B------:R-:W1:Y:S02]  /*9d50*/  @!P0 SYNCS.PHASECHK.TRANS64 P0, [R3+URZ+0x26840], R0 ;  /* 0x02684000030085a7 */ /* 0x000e64000800007f */
[----:B-1----:R-:W-:Y:S05]  /*9d60*/  @!P0 BRA `(.L_x_1103) ;  /* 0xfffffffc00f08947 */ /* 0x002fea000383ffff */
[----:B------:R-:W-:Y:S05]  /*9d70*/  BRA `(.L_x_1122) ;  /* 0xfffffff400807947 */ /* 0x000fea000383ffff */
.L_x_1105:
[----:B------:R-:W-:Y:S01]  /*9d80*/  BSSY B1, `(.L_x_1123) ;  /* 0x0000006000017945 */ /* 0x000fe20003800000 */
[----:B------:R-:W-:-:S07]  /*9d90*/  IMAD.MOV.U32 R15, RZ, RZ, -0x1 ;  /* 0xffffffffff0f7424 */ /* 0x000fce00078e00ff */
[----:B------:R-:W-:Y:S05]  /*9da0*/  WARPSYNC.COLLECTIVE R15, `(.L_x_1124) ;  /* 0x000000000f0c7348 */ /* 0x000fea0003c00000 */
[----:B------:R-:W-:Y:S02]  /*9db0*/  ELECT P6, UR62, PT ;  /* 0x00000000003e782f */ /* 0x000fe400038c0000 */
[----:B------:R-:W-:Y:S01]  /*9dc0*/  MOV R14, UR62 ;  /* 0x0000003e000e7c02 */ /* 0x000fe20008000f00 */
[----:B------:R-:W-:Y:S10]  /*9dd0*/  ENDCOLLECTIVE ;  /* 0x000000000000791b */ /* 0x000ff40003800000 */
.L_x_1124:
[----:B------:R-:W-:Y:S05]  /*9de0*/  BSYNC B1 ;  /* 0x0000000000017941 */ /* 0x000fea0003800000 */
.L_x_1123:
[----:B------:R-:W-:Y:S05]  /*9df0*/  BRA `(.L_x_1125) ;  /* 0xfffffff800487947 */ /* 0x000fea000383ffff */
.L_x_1107:
[----:B-1----:R1:W2:Y:S02]  /*9e00*/  SYNCS.PHASECHK.TRANS64.TRYWAIT P0, [R6+URZ], R5 ;  /* 0x00000005060075a7 */ /* 0x0022a4000800017f */
[----:B--2---:R-:W-:Y:S05]  /*9e10*/  @!P0 NANOSLEEP.SYNCS 0x989680 ;  /* 0x009896800000895d */ /* 0x004fea0003900000 */
[----:B------:R-:W2:Y:S02]  /*9e20*/  @!P0 SYNCS.PHASECHK.TRANS64 P0, [R6+URZ], R5 ;  /* 0x00000005060085a7 */ /* 0x000ea4000800007f */
[----:B--2---:R-:W-:Y:S05]  /*9e30*/  @!P0 BRA `(.L_x_1107) ;  /* 0xfffffffc00f08947 */ /* 0x004fea000383ffff */
[----:B------:R-:W-:Y:S05]  /*9e40*/  BRA `(.L_x_1126) ;  /* 0xfffffff800887947 */ /* 0x000fea000383ffff */
.L_x_1108:
[----:B--2---:R2:W3:Y:S02]  /*9e50*/  SYNCS.PHASECHK.TRANS64.TRYWAIT P0, [R3+URZ], R2 ;  /* 0x00000002030075a7 */ /* 0x0044e4000800017f */
[----:B---3--:R-:W-:Y:S05]  /*9e60*/  @!P0 NANOSLEEP.SYNCS 0x989680 ;  /* 0x009896800000895d */ /* 0x008fea0003900000 */
[----:B------:R-:W3:Y:S02]  /*9e70*/  @!P0 SYNCS.PHASECHK.TRANS64 P0, [R3+URZ], R2 ;  /* 0x00000002030085a7 */ /* 0x000ee4000800007f */
[----:B---3--:R-:W-:Y:S05]  /*9e80*/  @!P0 BRA `(.L_x_1108) ;  /* 0xfffffffc00f08947 */ /* 0x008fea000383ffff */
[----:B------:R-:W-:Y:S05]  /*9e90*/  BRA `(.L_x_1127) ;  /* 0xfffffff8007c7947 */ /* 0x000fea000383ffff */
.L_x_1110:
[----:B--2---:R2:W3:Y:S02]  /*9ea0*/  SYNCS.PHASECHK.TRANS64.TRYWAIT P0, [R0+URZ], R5 ;  /* 0x00000005000075a7 */ /* 0x0044e4000800017f */
[----:B---3--:R-:W-:Y:S05]  /*9eb0*/  @!P0 NANOSLEEP.SYNCS 0x989680 ;  /* 0x009896800000895d */ /* 0x008fea0003900000 */
[----:B------:R-:W3:Y:S02]  /*9ec0*/  @!P0 SYNCS.PHASECHK.TRANS64 P0, [R0+URZ], R5 ;  /* 0x00000005000085a7 */ /* 0x000ee4000800007f */
[----:B---3--:R-:W-:Y:S05]  /*9ed0*/  @!P0 BRA `(.L_x_1110) ;  /* 0xfffffffc00f08947 */ /* 0x008fea000383ffff */
[----:B------:R-:W-:Y:S05]  /*9ee0*/  BRA `(.L_x_1128) ;  /* 0xfffffff800807947 */ /* 0x000fea000383ffff */
.L_x_1129:
        /* <DEDUP_REMOVED lines=9> */
.L_x_3301:


//--------------------- .text._ZN7cutlass13device_kernelIN5flash11enable_sm90INS1_16FlashAttnBwdSm90INS1_25CollectiveMainloopBwdSm90ILi2ELi2ELi2EN4cute5tupleIJNS5_1CILi1EEES8_S8_EEENS6_IJNS7_ILi64EEENS7_ILi128EEENS7_ILi96EEEEEENS_10bfloat16_tEfNS_4arch4Sm90ELb0ELb1ELb1ELb0ELb1ELb1ELb0ELb0ELi2ELi1ELi2ELi1ELb1EEENS1_21CollectiveEpilogueBwdISD_SE_SG_Li256ELb0ELb0ELi1EEENS1_19SingleTileSchedulerILb0ELb0ELb0ELi128EEEEEEEEEvNT_6ParamsE --------------------------
	.section	.text._ZN7cutlass13device_kernelIN5flash11enable_sm90INS1_16FlashAttnBwdSm90INS1_25CollectiveMainloopBwdSm90ILi2ELi2ELi2EN4cute5tupleIJNS5_1CILi1EEES8_S8_EEENS6_IJNS7_ILi64EEENS7_ILi128EEENS7_ILi96EEEEEENS_10bfloat16_tEfNS_4arch4Sm90ELb0ELb1ELb1ELb0ELb1ELb1ELb0ELb0ELi2ELi1ELi2ELi1ELb1EEENS1_21CollectiveEpilogueBwdISD_SE_SG_Li256ELb0ELb0ELi1EEENS1_19SingleTileSchedulerILb0ELb0ELb0ELi128EEEEEEEEEvNT_6ParamsE,"ax",@progbits
	.align	128
.text._ZN7cutlass13device_kernelIN5flash11enable_sm90INS1_16FlashAttnBwdSm90INS1_25CollectiveMainloopBwdSm90ILi2ELi2ELi2EN4cute5tupleIJNS5_1CILi1EEES8_S8_EEENS6_IJNS7_ILi64EEENS7_ILi128EEENS7_ILi96EEEEEENS_10bfloat16_tEfNS_4arch4Sm90ELb0ELb1ELb1ELb0ELb1ELb1ELb0ELb0ELi2ELi1ELi2ELi1ELb1EEENS1_21CollectiveEpilogueBwdISD_SE_SG_Li256ELb0ELb0ELi1EEENS1_19SingleTileSchedulerILb0ELb0ELb0ELi128EEEEEEEEEvNT_6ParamsE:
        .type           _ZN7cutlass13device_kernelIN5flash11enable_sm90INS1_16FlashAttnBwdSm90INS1_25CollectiveMainloopBwdSm90ILi2ELi2ELi2EN4cute5tupleIJNS5_1CILi1EEES8_S8_EEENS6_IJNS7_ILi64EEENS7_ILi128EEENS7_ILi96EEEEEENS_10bfloat16_tEfNS_4arch4Sm90ELb0ELb1ELb1ELb0ELb1ELb1ELb0ELb0ELi2ELi1ELi2ELi1ELb1EEENS1_21CollectiveEpilogueBwdISD_SE_SG_Li256ELb0ELb0ELi1EEENS1_19SingleTileSchedulerILb0ELb0ELb0ELi128EEEEEEEEEvNT_6ParamsE,@function
        .size           _ZN7cutlass13device_kernelIN5flash11enable_sm90INS1_16FlashAttnBwdSm90INS1_25CollectiveMainloopBwdSm90ILi2ELi2ELi2EN4cute5tupleIJNS5_1CILi1EEES8_S8_EEENS6_IJNS7_ILi64EEENS7_ILi128EEENS7_ILi96EEEEEENS_10bfloat16_tEfNS_4arch4Sm90ELb0ELb1ELb1ELb0ELb1ELb1ELb0ELb0ELi2ELi1ELi2ELi1ELb1EEENS1_21CollectiveEpilogueBwdISD_SE_SG_Li256ELb0ELb0ELi1EEENS1_19SingleTileSchedulerILb0ELb0ELb0ELi128EEEEEEEEEvNT_6ParamsE,(.L_x_3302 - _ZN7cutlass13device_kernelIN5flash11enable_sm90INS1_16FlashAttnBwdSm90INS1_25CollectiveMainloopBwdSm90ILi2ELi2ELi2EN4cute5tupleIJNS5_1CILi1EEES8_S8_EEENS6_IJNS7_ILi64EEENS7_ILi128EEENS7_ILi96EEEEEENS_10bfloat16_tEfNS_4arch4Sm90ELb0ELb1ELb1ELb0ELb1ELb1ELb0ELb0ELi2ELi1ELi2ELi1ELb1EEENS1_21CollectiveEpilogueBwdISD_SE_SG_Li256ELb0ELb0ELi1EEENS1_19SingleTileSchedulerILb0ELb0ELb0ELi128EEEEEEEEEvNT_6ParamsE)
        .other          _ZN7cutlass13device_kernelIN5flash11enable_sm90INS1_16FlashAttnBwdSm90INS1_25CollectiveMainloopBwdSm90ILi2ELi2ELi2EN4cute5tupleIJNS5_1CILi1EEES8_S8_EEENS6_IJNS7_ILi64EEENS7_ILi128EEENS7_ILi96EEEEEENS_10bfloat16_tEfNS_4arch4Sm90ELb0ELb1ELb1ELb0ELb1ELb1ELb0ELb0ELi2ELi1ELi2ELi1ELb1EEENS1_21CollectiveEpilogueBwdISD_SE_SG_Li256ELb0ELb0ELi1EEENS1_19SingleTileSchedulerILb0ELb0ELb0ELi128EEEEEEEEEvNT_6ParamsE,@"STO_CUDA_ENTRY STV_DEFAULT"
_ZN7cutlass13device_kernelIN5flash11enable_sm90INS1_16FlashAttnBwdSm90INS1_25CollectiveMainloopBwdSm90ILi2ELi2ELi2EN4cute5tupleIJNS5_1CILi1EEES8_S8_EEENS6_IJNS7_ILi64EEENS7_ILi128EEENS7_ILi96EEEEEENS_10bfloat16_tEfNS_4arch4Sm90ELb0ELb1ELb1ELb0ELb1ELb1ELb0ELb0ELi2ELi1ELi2ELi1ELb1EEENS1_21CollectiveEpilogueBwdISD_SE_SG_Li256ELb0ELb0ELi1EEENS1_19SingleTileSchedulerILb0ELb0ELb0ELi128EEEEEEEEEvNT_6ParamsE:
        /* <DEDUP_REMOVED lines=30> */
.L_x_1131:
[----:B------:R-:W-:Y:S05]  /*01e0*/  BSYNC B0 ;  /* 0x0000000000007941 */ /* 0x000fea0003800000 */
.L_x_1130:
        /* <DEDUP_REMOVED lines=37> */
.L_x_1132:
        /* <DEDUP_REMOVED lines=22> */
.L_x_1133:
[----:B------:R-:W-:Y:S01]  /*05a0*/  PLOP3.LUT P0, PT, PT, PT, UP0, 0x80, 0x0 ;  /* 0x000000000000781c */ /* 0x000fe20003f0f008 */
[----:B------:R-:W-:Y:S01]  /*05b0*/  NOP ;  /* 0x0000000000007918 */ /* 0x000fe20000000000 */
[----:B------:R-:W-:Y:S01]  /*05c0*/  ULDC.64 UR46, c[0x0][0x208] ;  /* 0x00008200002e7ab9 */ /* 0x000fe20000000a00 */
[----:B-12-4-:R-:W-:Y:S10]  /*05d0*/  BAR.SYNC.DEFER_BLOCKING 0x0 ;  /* 0x0000000000007b1d */ /* 0x016ff40000010000 */
[----:B------:R-:W-:Y:S05]  /*05e0*/  @!P0 BRA `(.L_x_1134) ;  /* 0x0000005c00f88947 */ /* 0x000fea0003800000 */
.L_x_1135:
        /* <DEDUP_REMOVED lines=87> */
.L_x_1136:
        /* <DEDUP_REMOVED lines=28> */
.L_x_1139:
        /* <DEDUP_REMOVED lines=15> */
.L_x_1138:
        /* <DEDUP_REMOVED lines=22> */
.L_x_1141:
        /* <DEDUP_REMOVED lines=15> */
.L_x_1140:
[----:B------:R-:W-:Y:S01]  /*1060*/  SHF.R.S32.HI R19, RZ, 0x1f, R18 ;  /* 0x0000001fff137819 */ /* 0x000fe20000011412 */
[----:B------:R-:W-:-:S03]  /*1070*/  UMOV UR4, 0xffffffff ;  /* 0xffffffff00047882 */ /* 0x000fc60000000000 */
[----:B------:R-:W-:-:S04]  /*1080*/  LEA.HI R0, R19, R18, RZ, 0x7 ;  /* 0x0000001213007211 */ /* 0x000fc800078f38ff */
[----:B------:R-:W-:Y:S01]  /*1090*/  SHF.R.S32.HI R17, RZ, 0x7, R0 ;  /* 0x00000007ff117819 */ /* 0x000fe20000011400 */
[----:B------:R-:W-:Y:S06]  /*10a0*/  BRA.DIV UR4, `(.L_x_1142) ;  /* 0x0000009604e47947 */ /* 0x000fec000b800000 */
[----:B------:R1:W2:Y:S02]  /*10b0*/  SHFL.IDX PT, R14, R17, RZ, 0x1f ;  /* 0x00001fff110e7589 */ /* 0x0002a400000e0000 */
.L_x_1256:
        /* <DEDUP_REMOVED lines=15> */
.L_x_1143:
        /* <DEDUP_REMOVED lines=19> */
.L_x_1145:
        /* <DEDUP_REMOVED lines=127> */
.L_x_1156:
[----:B------:R-:W-:-:S06]  /*1ad0*/  UISETP.NE.AND UP0, UPT, UR11, 0x3, UPT ;  /* 0x000000030b00788c */ /* 0x000fcc000bf05270 */
[----:B------:R-:W-:-:S13]  /*1ae0*/  PLOP3.LUT P6, PT, PT, PT, UP0, 0x80, 0x0 ;  /* 0x000000000000781c */ /* 0x000fda0003fcf008 */
[----:B-1----:R-:W-:Y:S05]  /*1af0*/  @!P6 BRA `(.L_x_1146) ;  /* 0x000000000004e947 */ /* 0x002fea0003800000 */
[----:B------:R-:W-:Y:S01]  /*1b00*/  BPT.TRAP 0x1 ;  /* 0x000000040000795c */ /* 0x000fe20000300000 */
.L_x_1146:
[----:B------:R-:W-:Y:S01]  /*1b10*/  R2UR UR9, R237 ;  /* 0x00000000ed0972ca */ /* 0x000fe200000e0000 */
[----:B------:R-:W-:-:S05]  /*1b20*/  IMAD.U32 R120, RZ, RZ, UR4 ;  /* 0x00000004ff787e24 */ /* 0x000fca000f8e00ff */
[----:B------:R-:W-:-:S07]  /*1b30*/  SHF.L.U32 R120, R120, 0x1f, RZ ;  /* 0x0000001f78787819 */ /* 0x000fce00000006ff */
[----:B------:R-:W-:-:S09]  /*1b40*/  ULEA UR9, UR5, UR9, 0x3 ;  /* 0x0000000905097291 */ /* 0x000fd2000f8e183f */
[----:B------:R1:W2:Y:S01]  /*1b50*/  SYNCS.PHASECHK.TRANS64.TRYWAIT P0, [UR9+0x26810], R120 ;  /* 0x02681078ff0075a7 */ /* 0x0002a20008000149 */
[----:B------:R-:W-:Y:S05]  /*1b60*/  @!P6 BRA `(.L_x_1147) ;  /* 0x000000000004e947 */ /* 0x000fea0003800000 */
[----:B------:R-:W-:Y:S01]  /*1b70*/  BPT.TRAP 0x1 ;  /* 0x000000040000795c */ /* 0x000fe20000300000 */
.L_x_1147:
[----:B--2---:R-:W-:Y:S05]  /*1b80*/  @P0 BRA `(.L_x_1148) ;  /* 0x0000000000080947 */ /* 0x004fea0003800000 */
[----:B------:R-:W2:Y:S02]  /*1b90*/  SYNCS.PHASECHK.TRANS64.TRYWAIT P0, [UR9+0x26810], R120 ;  /* 0x02681078ff0075a7 */ /* 0x000ea40008000149 */
[----:B--2---:R-:W-:Y:S05]  /*1ba0*/  @!P0 BRA `(.L_x_1149) ;  /* 0x0000008c00588947 */ /* 0x004fea0003800000 */
.L_x_1148:
        /* <DEDUP_REMOVED lines=66> */
.L_x_1150:
[----:B------:R1:W1:Y:S01]  /*1fd0*/  SYNCS.PHASECHK.TRANS64.TRYWAIT P0, [UR9+0x26830], R120 ;  /* 0x02683078ff0075a7 */ /* 0x0002620008000149 */
[----:B------:R-:W-:Y:S05]  /*1fe0*/  @!P6 BRA `(.L_x_1151) ;  /* 0x000000000004e947 */ /* 0x000fea0003800000 */
[----:B------:R-:W-:Y:S01]  /*1ff0*/  BPT.TRAP 0x1 ;  /* 0x000000040000795c */ /* 0x000fe20000300000 */
.L_x_1151:
        /* <DEDUP_REMOVED lines=50> */
.L_x_1152:
        /* <DEDUP_REMOVED lines=14> */
[----:B------:R-:W-:Y:S01]  /*2400*/  FMUL.FTZ R224, R159, UR7 ;  /* 0x000000079fe07c20 */ /* 0x000fe20008410000 */
[----:B------:R-:W-:Y:S01]  /*2410*/  IADD3 R120, R222, 0x8, -R120 ;  /* 0x00000008de787810 */ /* 0x000fe20007ffe878 */
[----:B------:R-:W5:Y:S01]  /*2420*/  MUFU.TANH R235, R235 ;  /* 0x000000eb00eb7308 */ /* 0x000f620000002400 */
[----:B------:R-:W-:-:S02]  /*2430*/  SEL R121, R121, 0x40, !P2 ;  /* 0x0000004079797807 */ /* 0x000fc40005000000 */
[----:B------:R-:W-:Y:S02]  /*2440*/  SEL R122, R120, 0x40, !P0 ;  /* 0x00000040787a7807 */ /* 0x000fe40004000000 */
[----:B------:R-:W-:Y:S02]  /*2450*/  SEL R120, R123, 0x40, P1 ;  /* 0x000000407b787807 */ /* 0x000fe40000800000 */
[C---:B------:R-:W-:Y:S01]  /*2460*/  ISETP.GE.AND P0, PT, R121.reuse, RZ, PT ;  /* 0x000000ff7900720c */ /* 0x040fe20003f06270 */
[----:B------:R-:W5:Y:S01]  /*2470*/  MUFU.TANH R234, R234 ;  /* 0x000000ea00ea7308 */ /* 0x000f620000002400 */
[----:B------:R-:W-:Y:S02]  /*2480*/  ISETP.GE.AND P1, PT, R121, 0x8, PT ;  /* 0x000000087900780c */ /* 0x000fe40003f26270 */
[----:B------:R-:W-:Y:S02]  /*2490*/  SEL R223, R223, 0x40, P3 ;  /* 0x00000040dfdf7807 */ /* 0x000fe40001800000 */
[----:B------:R-:W-:-:S02]  /*24a0*/  ISETP.GT.OR P0, PT, R120, RZ, !P0 ;  /* 0x000000ff7800720c */ /* 0x000fc40004704670 */
[----:B------:R-:W-:Y:S01]  /*24b0*/  ISETP.GT.OR P1, PT, R120, 0x8, !P1 ;  /* 0x000000087800780c */ /* 0x000fe20004f24670 */
[----:B------:R-:W-:Y:S01]  /*24c0*/  MUFU.TANH R224, R224 ;  /* 0x000000e000e07308 */ /* 0x000fe20000002400 */
[C---:B------:R-:W-:Y:S02]  /*24d0*/  ISETP.GE.AND P3, PT, R122.reuse, RZ, PT ;  /* 0x000000ff7a00720c */ /* 0x040fe40003f66270 */
[----:B------:R-:W-:Y:S02]  /*24e0*/  ISETP.GE.AND P4, PT, R121, 0x1, PT ;  /* 0x000000017900780c */ /* 0x000fe40003f86270 */
[----:B------:R-:W-:Y:S02]  /*24f0*/  ISETP.GE.AND P5, PT, R122, 0x1, PT ;  /* 0x000000017a00780c */ /* 0x000fe40003fa6270 */
[----:B------:R-:W-:Y:S02]  /*2500*/  FSEL R225, R6, -INF , !P0 ;  /* 0xff80000006e17808 */ /* 0x000fe40004000000 */
[----:B------:R-:W-:-:S02]  /*2510*/  FSEL R221, R10, -INF , !P1 ;  /* 0xff8000000add7808 */ /* 0x000fc40004800000 */
        /* <DEDUP_REMOVED lines=8> */
[----:B------:R-:W-:Y:S02]  /*25a0*/  ISETP.GT.OR P5, PT, R223, 0x1, !P5 ;  /* 0x00000001df00780c */ /* 0x000fe40006fa4670 */
[----:B------:R-:W-:-:S02]  /*25b0*/  ISETP.GE.AND P1, PT, R121, 0x11, PT ;  /* 0x000000117900780c */ /* 0x000fc40003f26270 */
        /* <DEDUP_REMOVED lines=41> */
[----:B------:R-:W-:Y:S01]  /*2850*/  FMUL.FTZ R220, R155, UR7 ;  /* 0x000000079bdc7c20 */ /* 0x000fe20008410000 */
[C---:B------:R-:W-:Y:S01]  /*2860*/  ISETP.GT.OR P0, PT, R120.reuse, 0x18, !P0 ;  /* 0x000000187800780c */ /* 0x040fe20004704670 */
[----:B------:R4:W3:Y:S01]  /*2870*/  MUFU.EX2 R155, R232 ;  /* 0x000000e8009b7308 */ /* 0x0008e20000000800 */
[----:B------:R-:W-:Y:S01]  /*2880*/  ISETP.GT.OR P1, PT, R120, 0x20, !P1 ;  /* 0x000000207800780c */ /* 0x000fe20004f24670 */
[----:B------:R-:W-:Y:S01]  /*2890*/  UMOV UR14, UR13 ;  /* 0x0000000d000e7c82 */ /* 0x000fe20008000000 */
[----:B------:R-:W-:-:S02]  /*28a0*/  ISETP.GE.AND P3, PT, R122, 0x18, PT ;  /* 0x000000187a00780c */ /* 0x000fc40003f66270 */
[----:B------:R-:W-:Y:S02]  /*28b0*/  ISETP.GE.AND P4, PT, R121, 0x19, PT ;  /* 0x000000197900780c */ /* 0x000fe40003f86270 */
[----:B------:R-:W-:Y:S01]  /*28c0*/  ISETP.GE.AND P5, PT, R122, 0x19, PT ;  /* 0x000000197a00780c */ /* 0x000fe20003fa6270 */
[----:B------:R-:W-:Y:S01]  /*28d0*/  FFMA.FTZ R227, R227, UR8, -R190 ;  /* 0x00000008e3e37c23 */ /* 0x000fe200080108be */
[----:B------:R-:W-:Y:S01]  /*28e0*/  FSEL R218, R18, -INF , !P2 ;  /* 0xff80000012da7808 */ /* 0x000fe20005000000 */
[----:B----4-:R-:W4:Y:S01]  /*28f0*/  LDL R232, [R1] ;  /* 0x0000000001e87983 */ /* 0x010f220000100800 */
[----:B------:R-:W-:Y:S01]  /*2900*/  FSEL R214, R19, -INF , !P0 ;  /* 0xff80000013d67808 */ /* 0x000fe20004000000 */
[----:B------:R-:W-:Y:S01]  /*2910*/  MUFU.EX2 R159, R231 ;  /* 0x000000e7009f7308 */ /* 0x000fe20000000800 */
[----:B------:R-:W-:Y:S02]  /*2920*/  FSEL R152, R199, -INF , !P1 ;  /* 0xff800000c7987808 */ /* 0x000fe40004800000 */
[----:B------:R-:W-:-:S02]  /*2930*/  ISETP.GE.AND P2, PT, R122, 0x20, PT ;  /* 0x000000207a00780c */ /* 0x000fc40003f46270 */
[----:B------:R-:W-:Y:S02]  /*2940*/  ISETP.GT.OR P3, PT, R223, 0x18, !P3 ;  /* 0x00000018df00780c */ /* 0x000fe40005f64670 */
[----:B------:R-:W-:Y:S01]  /*2950*/  ISETP.GE.AND P0, PT, R121, 0x21, PT ;  /* 0x000000217900780c */ /* 0x000fe20003f06270 */
[----:B------:R-:W-:Y:S01]  /*2960*/  FFMA.FTZ R219, R219, UR8, -R191 ;  /* 0x00000008dbdb7c23 */ /* 0x000fe200080108bf */
[----:B------:R-:W-:Y:S01]  /*2970*/  ISETP.GT.OR P4, PT, R120, 0x19, !P4 ;  /* 0x000000197800780c */ /* 0x000fe20006784670 */
[----:B------:R-:W3:Y:S01]  /*2980*/  MUFU.EX2 R194, R194 ;  /* 0x000000c200c27308 */ /* 0x000ee20000000800 */
[----:B------:R-:W-:Y:S02]  /*2990*/  ISETP.GT.OR P5, PT, R223, 0x19, !P5 ;  /* 0x00000019df00780c */ /* 0x000fe40006fa4670 */
[----:B------:R-:W-:Y:S02]  /*29a0*/  ISETP.GE.AND P1, PT, R121, 0x29, PT ;  /* 0x000000297900780c */ /* 0x000fe40003f26270 */
[----:B------:R-:W-:-:S02]  /*29b0*/  FSEL R217, R197, -INF , !P3 ;  /* 0xff800000c5d97808 */ /* 0x000fc40005800000 */
[----:B------:R-:W-:Y:S01]  /*29c0*/  FSEL R215, R196, -INF , !P4 ;  /* 0xff800000c4d77808 */ /* 0x000fe20006000000 */
[----:B------:R-:W-:Y:S01]  /*29d0*/  MUFU.TANH R222, R222 ;  /* 0x000000de00de7308 */ /* 0x000fe20000002400 */
[----:B------:R-:W-:Y:S02]  /*29e0*/  FSEL R216, R198, -INF , !P5 ;  /* 0xff800000c6d87808 */ /* 0x000fe40006800000 */
[----:B------:R-:W-:Y:S02]  /*29f0*/  ISETP.GT.OR P2, PT, R223, 0x20, !P2 ;  /* 0x00000020df00780c */ /* 0x000fe40005744670 */
[C---:B------:R-:W-:Y:S02]  /*2a00*/  ISETP.GT.OR P0, PT, R120.reuse, 0x21, !P0 ;  /* 0x000000217800780c */ /* 0x040fe40004704670 */
[----:B------:R-:W-:Y:S01]  /*2a10*/  ISETP.GT.OR P1, PT, R120, 0x29, !P1 ;  /* 0x000000297800780c */ /* 0x000fe20004f24670 */
[----:B------:R-:W-:Y:S01]  /*2a20*/  MUFU.TANH R220, R220 ;  /* 0x000000dc00dc7308 */ /* 0x000fe20000002400 */
[----:B------:R-:W-:-:S02]  /*2a30*/  ISETP.GE.AND P3, PT, R122, 0x21, PT ;  /* 0x000000217a00780c */ /* 0x000fc40003f66270 */
[----:B------:R-:W-:Y:S02]  /*2a40*/  ISETP.GE.AND P4, PT, R121, 0x28, PT ;  /* 0x000000287900780c */ /* 0x000fe40003f86270 */
[----:B------:R-:W-:Y:S02]  /*2a50*/  ISETP.GE.AND P5, PT, R122, 0x28, PT ;  /* 0x000000287a00780c */ /* 0x000fe40003fa6270 */
[----:B------:R-:W-:Y:S02]  /*2a60*/  FSEL R213, R201, -INF , !P2 ;  /* 0xff800000c9d57808 */ /* 0x000fe40005000000 */
[----:B------:R-:W-:Y:S02]  /*2a70*/  FSEL R154, R200, -INF , !P0 ;  /* 0xff800000c89a7808 */ /* 0x000fe40004000000 */
[----:B--2---:R-:W-:Y:S02]  /*2a80*/  FSEL R206, R204, -INF , !P1 ;  /* 0xff800000ccce7808 */ /* 0x004fe40004800000 */
[----:B------:R-:W-:-:S02]  /*2a90*/  ISETP.GE.AND P2, PT, R122, 0x29, PT ;  /* 0x000000297a00780c */ /* 0x000fc40003f46270 */
[----:B------:R-:W-:Y:S02]  /*2aa0*/  ISETP.GT.OR P3, PT, R223, 0x21, !P3 ;  /* 0x00000021df00780c */ /* 0x000fe40005f64670 */
[----:B------:R-:W-:Y:S02]  /*2ab0*/  ISETP.GE.AND P0, PT, R121, 0x30, PT ;  /* 0x000000307900780c */ /* 0x000fe40003f06270 */
[----:B------:R-:W-:Y:S02]  /*2ac0*/  ISETP.GT.OR P4, PT, R120, 0x28, !P4 ;  /* 0x000000287800780c */ /* 0x000fe40006784670 */
[----:B------:R-:W-:Y:S02]  /*2ad0*/  ISETP.GT.OR P5, PT, R223, 0x28, !P5 ;  /* 0x00000028df00780c */ /* 0x000fe40006fa4670 */
[----:B------:R-:W-:Y:S02]  /*2ae0*/  ISETP.GE.AND P1, PT, R122, 0x30, PT ;  /* 0x000000307a00780c */ /* 0x000fe40003f26270 */
[----:B------:R-:W-:-:S02]  /*2af0*/  FSEL R212, R202, -INF , !P3 ;  /* 0xff800000cad47808 */ /* 0x000fc40005800000 */
[----:B------:R-:W-:Y:S02]  /*2b00*/  FSEL R208, R203, -INF , !P4 ;  /* 0xff800000cbd07808 */ /* 0x000fe40006000000 */
[----:B------:R-:W-:Y:S02]  /*2b10*/  FSEL R211, R205, -INF , !P5 ;  /* 0xff800000cdd37808 */ /* 0x000fe40006800000 */
[C---:B------:R-:W-:Y:S02]  /*2b20*/  ISETP.GT.OR P2, PT, R223.reuse, 0x29, !P2 ;  /* 0x00000029df00780c */ /* 0x040fe40005744670 */
[----:B------:R-:W-:Y:S02]  /*2b30*/  ISETP.GT.OR P0, PT, R120, 0x30, !P0 ;  /* 0x000000307800780c */ /* 0x000fe40004704670 */
[----:B------:R-:W-:Y:S02]  /*2b40*/  ISETP.GT.OR P1, PT, R223, 0x30, !P1 ;  /* 0x00000030df00780c */ /* 0x000fe40004f24670 */
[----:B------:R-:W-:-:S02]  /*2b50*/  ISETP.GE.AND P3, PT, R121, 0x31, PT ;  /* 0x000000317900780c */ /* 0x000fc40003f66270 */
[C---:B------:R-:W-:Y:S02]  /*2b60*/  ISETP.GE.AND P4, PT, R121.reuse, 0x38, PT ;  /* 0x000000387900780c */ /* 0x040fe40003f86270 */
[----:B------:R-:W-:Y:S02]  /*2b70*/  ISETP.GE.AND P5, PT, R121, 0x39, PT ;  /* 0x000000397900780c */ /* 0x000fe40003fa6270 */
[----:B-1----:R-:W-:Y:S02]  /*2b80*/  FSEL R210, R236, -INF , !P2 ;  /* 0xff800000ecd27808 */ /* 0x002fe40005000000 */
[----:B-----5:R-:W-:Y:S02]  /*2b90*/  FSEL R207, R235, -INF , !P0 ;  /* 0xff800000ebcf7808 */ /* 0x020fe40004000000 */
[----:B------:R-:W-:Y:S02]  /*2ba0*/  FSEL R209, R234, -INF , !P1 ;  /* 0xff800000ead17808 */ /* 0x000fe40004800000 */
[----:B------:R-:W-:-:S02]  /*2bb0*/  ISETP.GE.AND P2, PT, R122, 0x31, PT ;  /* 0x000000317a00780c */ /* 0x000fc40003f46270 */
[C---:B------:R-:W-:Y:S02]  /*2bc0*/  ISETP.GE.AND P0, PT, R122.reuse, 0x38, PT ;  /* 0x000000387a00780c */ /* 0x040fe40003f06270 */
[----:B------:R-:W-:Y:S02]  /*2bd0*/  ISETP.GE.AND P1, PT, R122, 0x39, PT ;  /* 0x000000397a00780c */ /* 0x000fe40003f26270 */
[C---:B------:R-:W-:Y:S02]  /*2be0*/  ISETP.GT.OR P3, PT, R120.reuse, 0x31, !P3 ;  /* 0x000000317800780c */ /* 0x040fe40005f64670 */
[C---:B------:R-:W-:Y:S02]  /*2bf0*/  ISETP.GT.OR P4, PT, R120.reuse, 0x38, !P4 ;  /* 0x000000387800780c */ /* 0x040fe40006784670 */
[----:B------:R-:W-:Y:S02]  /*2c00*/  ISETP.GT.OR P5, PT, R120, 0x39, !P5 ;  /* 0x000000397800780c */ /* 0x000fe40006fa4670 */
[----:B------:R-:W-:Y:S01]  /*2c10*/  WARPGROUP.ARRIVE ;  /* 0x00000000000079c5 */ /* 0x000fe20000000000 */
[----:B------:R-:W-:-:S02]  /*2c20*/  ISETP.GT.OR P2, PT, R223, 0x31, !P2 ;  /* 0x00000031df00780c */ /* 0x000fc40005744670 */
[C---:B------:R-:W-:Y:S02]  /*2c30*/  ISETP.GT.OR P0, PT, R223.reuse, 0x38, !P0 ;  /* 0x00000038df00780c */ /* 0x040fe40004704670 */
[----:B------:R-:W-:Y:S01]  /*2c40*/  ISETP.GT.OR P1, PT, R223, 0x39, !P1 ;  /* 0x00000039df00780c */ /* 0x000fe20004f24670 */
[----:B------:R-:W-:Y:S01]  /*2c50*/  HGMMA.64x64x16.F32.BF16 R120, R160, gdesc[UR12], RZ, !UPT, gsb0 ;  /* 0x00e0000ca0787df0 */ /* 0x000fe2000c0018ff */
[----:B------:R-:W-:Y:S01]  /*2c60*/  UIADD3 UR14, UR13, 0x2, URZ ;  /* 0x000000020d0e7890 */ /* 0x000fe2000fffe03f */
[----:B------:R-:W-:Y:S01]  /*2c70*/  FMUL.FTZ R223, R158, UR7 ;  /* 0x000000079edf7c20 */ /* 0x000fe20008410000 */
[----:B------:R-:W-:Y:S01]  /*2c80*/  UMOV UR15, 0x80000020 ;  /* 0x80000020000f7882 */ /* 0x000fe20000000000 */
[----:B------:R-:W-:Y:S02]  /*2c90*/  WARPGROUP.DEPBAR.LE gsb0, 0x0 ;  /* 0x00008000000079c5 */ /* 0x000fe40000010000 */
[----:B------:R-:W-:Y:S01]  /*2ca0*/  WARPGROUP.ARRIVE ;  /* 0x00000000000079c5 */ /* 0x000fe20000000000 */
[----:B------:R1:W-:Y:S05]  /*2cb0*/  MUFU.EX2 R158, R230 ;  /* 0x000000e6009e7308 */ /* 0x0003ea0000000800 */
[----:B------:R-:W-:Y:S01]  /*2cc0*/  HGMMA.64x64x16.F32.BF16 R120, R172, gdesc[UR12], R120, gsb0 ;  /* 0x00e0000cac787df0 */ /* 0x000fe20008001878 */
[----:B------:R-:W-:Y:S01]  /*2cd0*/  UIADD3 UR14, UR13, 0x100, URZ ;  /* 0x000001000d0e7890 */ /* 0x000fe2000fffe03f */
[----:B------:R-:W-:Y:S01]  /*2ce0*/  UMOV UR15, 0x80000020 ;  /* 0x80000020000f7882 */ /* 0x000fe20000000000 */
        /* <DEDUP_REMOVED lines=8> */
[----:B------:R-:W-:Y:S01]  /*2d70*/  UIADD3 UR14, UR13, 0x102, URZ ;  /* 0x000001020d0e7890 */ /* 0x000fe2000fffe03f */
[----:B------:R-:W-:Y:S01]  /*2d80*/  UMOV UR15, 0x80000020 ;  /* 0x80000020000f7882 */ /* 0x000fe20000000000 */
[----:B------:R-:W-:Y:S02]  /*2d90*/  WARPGROUP.DEPBAR.LE gsb0, 0x0 ;  /* 0x00008000000079c5 */ /* 0x000fe40000010000 */
        /* <DEDUP_REMOVED lines=255> */
[----:B------:R-:W-:Y:S02]  /*3d90*/  UMOV UR19, 0x80000020 ;  /* 0x8000002000137882 */ /* 0x000fe40000000000 */
        /* <DEDUP_REMOVED lines=176> */
.L_x_1154:
[----:B------:R-:W-:Y:S01]  /*48a0*/  UIADD3 UR12, UR9, 0x26840, URZ ;  /* 0x00026840090c7890 */ /* 0x000fe2000fffe03f */
[----:B------:R-:W1:Y:S01]  /*48b0*/  S2R R5, SR_TID.X ;  /* 0x0000000000057919 */ /* 0x000e620000002100 */
[----:B------:R-:W-:Y:S02]  /*48c0*/  ULOP3.LUT UR10, UR10, 0x1000000, URZ, 0xfc, !UPT ;  /* 0x010000000a0a7892 */ /* 0x000fe4000f8efc3f */
[----:B------:R-:W-:Y:S02]  /*48d0*/  UPRMT UR12, URZ, 0x654, UR12 ;  /* 0x000006543f0c7896 */ /* 0x000fe4000800000c */
[----:B------:R-:W-:Y:S01]  /*48e0*/  UIMAD UR10, UR5, 0x300, UR10 ;  /* 0x00000300050a78a4 */ /* 0x000fe2000f8e020a */
[----:B------:R-:W-:-:S06]  /*48f0*/  UMOV UR15, 0x80000020 ;  /* 0x80000020000f7882 */ /* 0x000fcc0000000000 */
[----:B------:R-:W-:Y:S01]  /*4900*/  SYNCS.ARRIVE.TRANS64.RED.A1T0 RZ, [UR12], RZ ;  /* 0x000000ffffff79a7 */ /* 0x000fe2000810040c */
[----:B------:R-:W-:Y:S01]  /*4910*/  WARPGROUP.ARRIVE ;  /* 0x00000000000079c5 */ /* 0x000fe20000000000 */
[----:B------:R-:W-:Y:S01]  /*4920*/  UMOV UR14, UR10 ;  /* 0x0000000a000e7c82 */ /* 0x000fe20008000000 */
        /* <DEDUP_REMOVED lines=39> */
.L_x_1155:
        /* <DEDUP_REMOVED lines=62> */
.L_x_1137:
        /* <DEDUP_REMOVED lines=23> */
.L_x_1158:
        /* <DEDUP_REMOVED lines=20> */
.L_x_1159:
        /* <DEDUP_REMOVED lines=18> */
.L_x_1160:
        /* <DEDUP_REMOVED lines=18> */
.L_x_1161:
        /* <DEDUP_REMOVED lines=149> */
.L_x_1163:
[----:B------:R-:W-:Y:S05]  /*5dc0*/  BSYNC B0 ;  /* 0x0000000000007941 */ /* 0x000fea0003800000 */
.L_x_1162:
[----:B------:R-:W-:-:S04]  /*5dd0*/  DEPBAR.LE SB0, 0x0 ;  /* 0x000080000000791a */ /* 0x000fc80000000000 */
[----:B------:R-:W-:Y:S05]  /*5de0*/  EXIT ;  /* 0x000000000000794d */ /* 0x000fea0003800000 */
.L_x_1157:
[----:B------:R-:W2:Y:S01]  /*5df0*/  S2R R0, SR_TID.X ;  /* 0x0000000000007919 */ /* 0x000ea20000002100 */
[----:B------:R-:W3:Y:S01]  /*5e00*/  S2UR UR10, SR_CTAID.Y ;  /* 0x00000000000a79c3 */ /* 0x000ee20000002600 */
[----:B------:R-:W-:Y:S01]  /*5e10*/  BSSY B0, `(.L_x_1164) ;  /* 0x000003b000007945 */ /* 0x000fe20003800000 */
[----:B------:R-:W4:Y:S06]  /*5e20*/  S2R R17, SR_CTAID.X ;  /* 0x0000000000117919 */ /* 0x000f2c0000002500 */
[----:B-1----:R-:W1:Y:S08]  /*5e30*/  LDC.64 R4, c[0x0][0x820] ;  /* 0x00020800ff047b82 */ /* 0x002e700000000a00 */
[----:B------:R-:W4:Y:S08]  /*5e40*/  LDC R8, c[0x0][0x808] ;  /* 0x00020200ff087b82 */ /* 0x000f300000000800 */
[----:B------:R-:W5:Y:S01]  /*5e50*/  LDC.64 R10, c[0x0][0x850] ;  /* 0x00021400ff0a7b82 */ /* 0x000f620000000a00 */
        /* <DEDUP_REMOVED lines=9> */
[----:B------:R-:W3:Y:S02]  /*5ef0*/  LDC.64 R14, c[0x0][0x858] ;  /* 0x00021600ff0e7b82 */ /* 0x000ee40000000a00 */
[----:B------:R-:W-:Y:S02]  /*5f00*/  IMAD.SHL.U32 R6, R0, 0x8, RZ ;  /* 0x0000000800067824 */ /* 0x000fe400078e00ff */
[----:B-1----:R-:W-:Y:S01]  /*5f10*/  IMAD R0, R4, UR5, RZ ;  /* 0x0000000504007c24 */ /* 0x002fe2000f8e02ff */
[----:B--2---:R-:W-:Y:S01]  /*5f20*/  USHF.R.S32.HI UR4, URZ, 0x1f, UR7 ;  /* 0x0000001f3f047899 */ /* 0x004fe20008011407 */
[----:B------:R-:W-:Y:S01]  /*5f30*/  VIADD R16, R6, 0x20 ;  /* 0x0000002006107836 */ /* 0x000fe20000000000 */
[----:B------:R-:W-:Y:S01]  /*5f40*/  SHF.R.S32.HI R7, RZ, 0x1f, R6 ;  /* 0x0000001fff077819 */ /* 0x000fe20000011406 */
[----:B------:R-:W-:-:S02]  /*5f50*/  IMAD R3, R5, UR10, R0 ;  /* 0x0000000a05037c24 */ /* 0x000fc4000f8e0200 */
[----:B-----5:R-:W-:Y:S02]  /*5f60*/  IMAD R0, R10, UR5, RZ ;  /* 0x000000050a007c24 */ /* 0x020fe4000f8e02ff */
[----:B------:R-:W-:-:S04]  /*5f70*/  IMAD.WIDE.U32 R4, R4, UR10, R6 ;  /* 0x0000000a04047c25 */ /* 0x000fc8000f8e0006 */
[----:B------:R-:W-:Y:S02]  /*5f80*/  IMAD.IADD R5, R5, 0x1, R3 ;  /* 0x0000000105057824 */ /* 0x000fe400078e0203 */
[----:B----4-:R-:W-:Y:S02]  /*5f90*/  IMAD R3, R17, -0x80, R8 ;  /* 0xffffff8011037824 */ /* 0x010fe400078e0208 */
[----:B------:R-:W-:Y:S02]  /*5fa0*/  IMAD R11, R11, UR10, R0 ;  /* 0x0000000a0b0b7c24 */ /* 0x000fe4000f8e0200 */
[C---:B------:R-:W-:Y:S01]  /*5fb0*/  VIADD R0, R2.reuse, 0x40 ;  /* 0x0000004002007836 */ /* 0x040fe20000000000 */
[----:B------:R-:W-:Y:S01]  /*5fc0*/  ISETP.GE.AND P1, PT, R2, R3, PT ;  /* 0x000000030200720c */ /* 0x000fe20003f26270 */
[----:B------:R-:W-:-:S03]  /*5fd0*/  IMAD.WIDE.U32 R8, R10, UR10, R6 ;  /* 0x0000000a0a087c25 */ /* 0x000fc6000f8e0006 */
[----:B------:R-:W-:Y:S01]  /*5fe0*/  ISETP.GE.AND P0, PT, R0, R3, PT ;  /* 0x000000030000720c */ /* 0x000fe20003f06270 */
[----:B---3--:R-:W-:Y:S01]  /*5ff0*/  IMAD R10, R12, UR4, RZ ;  /* 0x000000040c0a7c24 */ /* 0x008fe2000f8e02ff */
[----:B------:R-:W-:Y:S01]  /*6000*/  SHF.R.S32.HI R3, RZ, 0x1f, R2 ;  /* 0x0000001fff037819 */ /* 0x000fe20000011402 */
[----:B------:R-:W-:Y:S02]  /*6010*/  IMAD.IADD R9, R9, 0x1, R11 ;  /* 0x0000000109097824 */ /* 0x000fe400078e020b */
[----:B------:R-:W-:Y:S02]  /*6020*/  IMAD R0, R14, UR4, RZ ;  /* 0x000000040e007c24 */ /* 0x000fe4000f8e02ff */
[----:B------:R-:W-:Y:S02]  /*6030*/  IMAD R11, R13, UR7, R10 ;  /* 0x000000070d0b7c24 */ /* 0x000fe4000f8e020a */
[----:B------:R-:W-:-:S04]  /*6040*/  IMAD.WIDE.U32 R4, R12, UR7, R4 ;  /* 0x000000070c047c25 */ /* 0x000fc8000f8e0004 */
[----:B------:R-:W-:Y:S02]  /*6050*/  IMAD R15, R15, UR7, R0 ;  /* 0x000000070f0f7c24 */ /* 0x000fe4000f8e0200 */
[----:B------:R-:W-:-:S04]  /*6060*/  IMAD.WIDE.U32 R12, R14, UR7, R8 ;  /* 0x000000070e0c7c25 */ /* 0x000fc8000f8e0008 */
[----:B------:R-:W-:-:S04]  /*6070*/  IMAD.WIDE R2, R17, 0x80, R2 ;  /* 0x0000008011027825 */ /* 0x000fc800078e0202 */
        /* <DEDUP_REMOVED lines=20> */
.L_x_1165:
[----:B------:R-:W-:Y:S05]  /*61c0*/  BSYNC B0 ;  /* 0x0000000000007941 */ /* 0x000fea0003800000 */
.L_x_1164:
        /* <DEDUP_REMOVED lines=20> */
.L_x_1167:
[----:B------:R-:W-:Y:S05]  /*6310*/  BSYNC B0 ;  /* 0x0000000000007941 */ /* 0x000fea0003800000 */
.L_x_1166:
        /* <DEDUP_REMOVED lines=18> */
.L_x_1169:
[----:B------:R-:W-:Y:S05]  /*6440*/  BSYNC B0 ;  /* 0x0000000000007941 */ /* 0x000fea0003800000 */
.L_x_1168:
        /* <DEDUP_REMOVED lines=8> */
[----:B------:R-:W-:Y:S01]  /*64d0*/  IMAD.MOV.U32 R3, RZ, RZ, R15 ;  /* 0x000000ffff037224 */ /* 0x000fe200078e000f */
[----:B------:R-:W-:Y:S01]  /*64e0*/  ISETP.GE.AND P2, PT, R16, UR4, PT ;  /* 0x0000000410007c0c */ /* 0x000fe2000bf46270 */
[----:B------:R-:W-:Y:S02]  /*64f0*/  IMAD R0, R0, UR6, RZ ;  /* 0x0000000600007c24 */ /* 0x000fe4000f8e02ff */
[----:B------:R-:W-:-:S04]  /*6500*/  IMAD.WIDE.U32 R2, R5, UR6, R2 ;  /* 0x0000000605027c25 */ /* 0x000fc8000f8e0002 */
        /* <DEDUP_REMOVED lines=10> */
.L_x_1171:
[----:B------:R-:W-:Y:S05]  /*65b0*/  BSYNC B0 ;  /* 0x0000000000007941 */ /* 0x000fea0003800000 */
.L_x_1170:
[----:B------:R-:W-:Y:S05]  /*65c0*/  EXIT ;  /* 0x000000000000794d */ /* 0x000fea0003800000 */
.L_x_1134:
        /* <DEDUP_REMOVED lines=14> */
[----:B------:R-:W-:Y:S02]  /*66b0*/  ULDC UR4, c[0x0][0x280] ;  /* 0x0000a00000047ab9 */ /* 0x000fe40000000800 */
[----:B------:R-:W-:-:S04]  /*66c0*/  UIADD3 UR5, UR4, 0x3f, URZ ;  /* 0x0000003f04057890 */ /* 0x000fc8000fffe03f */
[----:B------:R-:W-:Y:S01]  /*66d0*/  USHF.R.S32.HI UR6, URZ, 0x1f, UR5 ;  /* 0x0000001f3f067899 */ /* 0x000fe20008011405 */
[----:B------:R-:W2:Y:S03]  /*66e0*/  S2UR UR17, SR_CTAID.Y ;  /* 0x00000000001179c3 */ /* 0x000ea60000002600 */
[----:B------:R-:W-:-:S04]  /*66f0*/  ULEA.HI UR5, UR6, UR5, URZ, 0x6 ;  /* 0x0000000506057291 */ /* 0x000fc8000f8f303f */
[----:B------:R-:W-:Y:S01]  /*6700*/  USHF.R.S32.HI UR5, URZ, 0x6, UR5 ;  /* 0x000000063f057899 */ /* 0x000fe20008011405 */
[----:B-1----:R-:W-:Y:S01]  /*6710*/  ISETP.LE.AND P0, PT, RZ, UR23, PT ;  /* 0x00000017ff007c0c */ /* 0x002fe2000bf03270 */
[----:B--2---:R-:W-:-:S12]  /*6720*/  USHF.R.S32.HI UR18, URZ, 0x1f, UR17 ;  /* 0x0000001f3f127899 */ /* 0x004fd80008011411 */
[----:B------:R-:W-:Y:S05]  /*6730*/  @!P0 BRA `(.L_x_1175) ;  /* 0x00000000002c8947 */ /* 0x000fea0003800000 */
        /* <DEDUP_REMOVED lines=9> */
[----:B------:R-:W-:Y:S01]  /*67d0*/  USEL UR11, UR5, UR7, UP0 ;  /* 0x00000007050b7287 */ /* 0x000fe20008000000 */
[----:B------:R-:W-:Y:S11]  /*67e0*/  BRA `(.L_x_1176) ;  /* 0x0000000000047947 */ /* 0x000ff60003800000 */
.L_x_1175:
[----:B------:R-:W-:-:S05]  /*67f0*/  UMOV UR11, UR5 ;  /* 0x00000005000b7c82 */ /* 0x000fca0008000000 */
.L_x_1176:
[----:B------:R-:W-:Y:S01]  /*6800*/  ULEA UR4, UR23, UR4, 0x7 ;  /* 0x0000000417047291 */ /* 0x000fe2000f8e383f */
[----:B------:R-:W-:Y:S01]  /*6810*/  ULDC UR6, c[0x0][0x290] ;  /* 0x0000a40000067ab9 */ /* 0x000fe20000000800 */
[----:B------:R-:W-:Y:S01]  /*6820*/  ULDC UR7, c[0x0][0x74c] ;  /* 0x0001d30000077ab9 */ /* 0x000fe20000000800 */
[----:B------:R-:W-:Y:S01]  /*6830*/  ULDC.64 UR12, c[0x0][0x2e0] ;  /* 0x0000b800000c7ab9 */ /* 0x000fe20000000a00 */
[----:B------:R-:W-:Y:S01]  /*6840*/  UIADD3 UR8, -UR7, UR4, -UR6 ;  /* 0x0000000407087290 */ /* 0x000fe2000fffe906 */
[----:B------:R-:W-:Y:S02]  /*6850*/  ULDC UR15, c[0x0][0x288] ;  /* 0x0000a200000f7ab9 */ /* 0x000fe40000000800 */
[----:B------:R-:W-:Y:S01]  /*6860*/  ULDC.64 UR6, c[0x0][0x2d8] ;  /* 0x0000b60000067ab9 */ /* 0x000fe20000000a00 */
[----:B------:R-:W-:Y:S02]  /*6870*/  USHF.R.S32.HI UR9, URZ, 0x1f, UR8 ;  /* 0x0000001f3f097899 */ /* 0x000fe40008011408 */
[----:B------:R-:W-:-:S02]  /*6880*/  UIMAD UR4, UR18, UR6, URZ ;  /* 0x00000006120472a4 */ /* 0x000fc4000f8e023f */
[----:B------:R-:W-:Y:S02]  /*6890*/  ULEA.HI UR10, UR9, UR8, URZ, 0x6 ;  /* 0x00000008090a7291 */ /* 0x000fe4000f8f303f */
[----:B------:R-:W-:Y:S02]  /*68a0*/  UIMAD.WIDE.U32 UR8, UR17, UR6, URZ ;  /* 0x00000006110872a5 */ /* 0x000fe4000f8e003f */
[----:B------:R-:W-:Y:S02]  /*68b0*/  USHF.R.S32.HI UR10, URZ, 0x6, UR10 ;  /* 0x000000063f0a7899 */ /* 0x000fe4000801140a */
[----:B------:R-:W-:Y:S02]  /*68c0*/  UIMAD UR4, UR17, UR7, UR4 ;  /* 0x00000007110472a4 */ /* 0x000fe4000f8e0204 */
[----:B------:R-:W-:Y:S02]  /*68d0*/  UISETP.LT.AND UP0, UPT, URZ, UR10, UPT ;  /* 0x0000000a3f00728c */ /* 0x000fe4000bf01270 */
[----:B------:R-:W-:-:S02]  /*68e0*/  USHF.R.S32.HI UR7, URZ, 0x1f, UR16 ;  /* 0x0000001f3f077899 */ /* 0x000fc40008011410 */
[----:B------:R-:W-:Y:S02]  /*68f0*/  USEL UR6, URZ, UR10, !UP0 ;  /* 0x0000000a3f067287 */ /* 0x000fe4000c000000 */
[----:B------:R-:W-:Y:S02]  /*6900*/  UIMAD UR7, UR7, UR12, URZ ;  /* 0x0000000c070772a4 */ /* 0x000fe4000f8e023f */
[----:B------:R-:W-:Y:S02]  /*6910*/  UISETP.GT.AND UP0, UPT, UR11, UR6, UPT ;  /* 0x000000060b00728c */ /* 0x000fe4000bf04270 */
[----:B------:R-:W-:Y:S02]  /*6920*/  UIMAD UR10, UR16, UR15, URZ ;  /* 0x0000000f100a72a4 */ /* 0x000fe4000f8e023f */
[----:B------:R-:W-:Y:S02]  /*6930*/  UIMAD UR14, UR16, UR13, UR7 ;  /* 0x0000000d100e72a4 */ /* 0x000fe4000f8e0207 */
[----:B------:R-:W-:Y:S01]  /*6940*/  PLOP3.LUT P1, PT, PT, PT, UP0, 0x80, 0x0 ;  /* 0x000000000000781c */ /* 0x000fe20003f2f008 */
[----:B------:R-:W-:-:S02]  /*6950*/  UIADD3 UR9, UR9, UR4, URZ ;  /* 0x0000000409097290 */ /* 0x000fc4000fffe03f */
[----:B------:R-:W-:Y:S02]  /*6960*/  UIADD3 UR7, UP1, UR10, UR17, URZ ;  /* 0x000000110a077290 */ /* 0x000fe4000ff3e03f */
[----:B------:R-:W-:Y:S01]  /*6970*/  UIMAD.WIDE.U32 UR8, UR16, UR12, UR8 ;  /* 0x0000000c100872a5 */ /* 0x000fe2000f8e0008 */
[----:B------:R-:W-:Y:S01]  /*6980*/  ELECT P0, URZ, PT ;  /* 0x00000000003f782f */ /* 0x000fe20003800000 */
[----:B------:R-:W-:-:S06]  /*6990*/  ULEA.HI.X.SX32 UR10, UR10, UR18, 0x1, UP1 ;  /* 0x000000120a0a7291 */ /* 0x000fcc00088f0e3f */
[----:B------:R-:W-:Y:S06]  /*69a0*/  @!P1 BRA `(.L_x_1177) ;  /* 0x00000010004c9947 */ /* 0x000fec0003800000 */
[----:B------:R-:W1:Y:S01]  /*69b0*/  S2R R0, SR_TID.X ;  /* 0x0000000000007919 */ /* 0x000e620000002100 */
[----:B------:R-:W-:Y:S02]  /*69c0*/  UIADD3 UR4, -UR6, UR11, URZ ;  /* 0x0000000b06047290 */ /* 0x000fe4000fffe13f */
[----:B------:R-:W-:Y:S02]  /*69d0*/  UIADD3 UR14, UR9, UR14, URZ ;  /* 0x0000000e090e7290 */ /* 0x000fe4000fffe03f */
[----:B------:R-:W-:-:S04]  /*69e0*/  ULOP3.LUT UR4, UR4, 0x1, URZ, 0xc0, !UPT ;  /* 0x0000000104047892 */ /* 0x000fc8000f8ec03f */
[----:B------:R-:W-:-:S03]  /*69f0*/  UISETP.NE.U32.AND UP0, UPT, UR4, 0x1, UPT ;  /* 0x000000010400788c */ /* 0x000fc6000bf05070 */
[----:B------:R-:W-:Y:S02]  /*6a00*/  ULDC UR4, c[0x0][0x760] ;  /* 0x0001d80000047ab9 */ /* 0x000fe40000000800 */
[----:B------:R-:W-:Y:S01]  /*6a10*/  UIMAD UR15, UR15, UR4, URZ ;  /* 0x000000040f0f72a4 */ /* 0x000fe2000f8e023f */
[----:B------:R-:W-:Y:S02]  /*6a20*/  PLOP3.LUT P1, PT, PT, PT, UP0, 0x80, 0x0 ;  /* 0x000000000000781c */ /* 0x000fe40003f2f008 */
[----:B-1----:R-:W-:-:S11]  /*6a30*/  LOP3.LUT R9, R0, 0x1f, RZ, 0xc0, !PT ;  /* 0x0000001f00097812 */ /* 0x002fd600078ec0ff */
[----:B------:R-:W-:Y:S05]  /*6a40*/  @P1 BRA `(.L_x_1178) ;  /* 0x00000004006c1947 */ /* 0x000fea0003800000 */
        /* <DEDUP_REMOVED lines=8> */
[----:B------:R-:W-:-:S04]  /*6ad0*/  IMAD.U32 R2, RZ, RZ, UR13 ;  /* 0x0000000dff027e24 */ /* 0x000fc8000f8e00ff */
[----:B------:R-:W-:Y:S01]  /*6ae0*/  IMAD.U32 R3, RZ, RZ, UR4 ;  /* 0x00000004ff037e24 */ /* 0x000fe2000f8e00ff */
[----:B------:R-:W-:Y:S06]  /*6af0*/  @P2 BRA `(.L_x_1180) ;  /* 0x0000000000142947 */ /* 0x000fec0003800000 */
.L_x_1181:
[----:B------:R-:W2:Y:S04]  /*6b00*/  LDG.E.STRONG.GPU R0, desc[UR46][R2.64] ;  /* 0x0000002e02007981 */ /* 0x000ea8000c1ef900 */
[----:B--2---:R-:W-:Y:S01]  /*6b10*/  CCTL.IVALL ;  /* 0x00000000ff00798f */ /* 0x004fe20002000000 */
[----:B------:R-:W-:Y:S05]  /*6b20*/  YIELD ;  /* 0x0000000000007946 */ /* 0x000fea0003800000 */
[----:B------:R-:W-:-:S13]  /*6b30*/  ISETP.NE.AND P1, PT, R0, UR23, PT ;  /* 0x0000001700007c0c */ /* 0x000fda000bf25270 */
[----:B------:R-:W-:Y:S05]  /*6b40*/  @P1 BRA `(.L_x_1181) ;  /* 0xfffffffc00ec1947 */ /* 0x000fea000383ffff */
.L_x_1180:
[----:B------:R-:W-:Y:S05]  /*6b50*/  BSYNC B1 ;  /* 0x0000000000017941 */ /* 0x000fea0003800000 */
.L_x_1179:
[----:B------:R-:W-:-:S03]  /*6b60*/  UMOV UR4, 0xffffffff ;  /* 0xffffffff00047882 */ /* 0x000fc60000000000 */
[----:B------:R-:W-:Y:S05]  /*6b70*/  BRA.DIV UR4, `(.L_x_1182) ;  /* 0x0000003e04947947 */ /* 0x000fea000b800000 */
[----:B------:R-:W-:Y:S01]  /*6b80*/  NOP ;  /* 0x0000000000007918 */ /* 0x000fe20000000000 */
.L_x_1259:
        /* <DEDUP_REMOVED lines=22> */
.L_x_1184:
[----:B------:R-:W-:Y:S05]  /*6cf0*/  BSYNC B1 ;  /* 0x0000000000017941 */ /* 0x000fea0003800000 */
.L_x_1183:
        /* <DEDUP_REMOVED lines=20> */
.L_x_1186:
[----:B------:R-:W-:Y:S05]  /*6e40*/  BSYNC B1 ;  /* 0x0000000000017941 */ /* 0x000fea0003800000 */
.L_x_1185:
[----:B------:R-:W-:Y:S06]  /*6e50*/  BAR.ARV 0xa, 0xa0 ;  /* 0x0282800000007b1d */ /* 0x000fec0000002000 */
[----:B------:R-:W-:Y:S04]  /*6e60*/  BSSY B1, `(.L_x_1187) ;  /* 0x0000003000017945 */ /* 0x000fe80003800000 */
[----:B------:R-:W-:Y:S05]  /*6e70*/  @!P0 BRA `(.L_x_1188) ;  /* 0x0000000000048947 */ /* 0x000fea0003800000 */
[----:B------:R-:W-:-:S04]  /*6e80*/  DEPBAR.LE SB0, 0x0 ;  /* 0x000080000000791a */ /* 0x000fc80000000000 */
.L_x_1188:
[----:B------:R-:W-:Y:S05]  /*6e90*/  BSYNC B1 ;  /* 0x0000000000017941 */ /* 0x000fea0003800000 */
.L_x_1187:
        /* <DEDUP_REMOVED lines=19> */
.L_x_1190:
[----:B------:R-:W-:Y:S05]  /*6fd0*/  BSYNC B1 ;  /* 0x0000000000017941 */ /* 0x000fea0003800000 */
.L_x_1189:
[----:B------:R-:W-:Y:S01]  /*6fe0*/  UIADD3 UR18, UR6, 0x1, URZ ;  /* 0x0000000106127890 */ /* 0x000fe2000fffe03f */
[----:B------:R-:W-:Y:S11]  /*6ff0*/  BRA `(.L_x_1191) ;  /* 0x0000000000047947 */ /* 0x000ff60003800000 */
.L_x_1178:
[----:B------:R-:W-:-:S05]  /*7000*/  UMOV UR18, UR6 ;  /* 0x0000000600127c82 */ /* 0x000fca0008000000 */
.L_x_1191:
[----:B------:R-:W-:-:S03]  /*7010*/  UIADD3 UR4, UR6, 0x1, URZ ;  /* 0x0000000106047890 */ /* 0x000fc6000fffe03f */
[----:B------:R-:W-:Y:S01]  /*7020*/  UMOV UR6, UR18 ;  /* 0x0000001200067c82 */ /* 0x000fe20008000000 */
[----:B------:R-:W-:-:S06]  /*7030*/  UISETP.NE.AND UP0, UPT, UR11, UR4, UPT ;  /* 0x000000040b00728c */ /* 0x000fcc000bf05270 */
[----:B------:R-:W-:-:S13]  /*7040*/  PLOP3.LUT P1, PT, PT, PT, UP0, 0x80, 0x0 ;  /* 0x000000000000781c */ /* 0x000fda0003f2f008 */
[----:B------:R-:W-:Y:S05]  /*7050*/  @!P1 BRA `(.L_x_1177) ;  /* 0x0000000800a09947 */ /* 0x000fea0003800000 */
[----:B------:R-:W-:Y:S01]  /*7060*/  ULDC.64 UR20, c[0x0][0x2c0] ;  /* 0x0000b00000147ab9 */ /* 0x000fe20000000a00 */
[----:B------:R-:W-:Y:S01]  /*7070*/  UMOV UR4, URZ ;  /* 0x0000003f00047c82 */ /* 0x000fe20008000000 */
[----:B------:R-:W-:Y:S01]  /*7080*/  ULEA UR20, UP0, UR8, UR20, 0x2 ;  /* 0x0000001408147291 */ /* 0x000fe2000f80103f */
[----:B------:R-:W-:-:S03]  /*7090*/  UMOV UR6, UR18 ;  /* 0x0000001200067c82 */ /* 0x000fc60008000000 */
[----:B------:R-:W-:Y:S02]  /*70a0*/  ULEA.HI.X UR21, UR8, UR21, UR14, 0x2, UP0 ;  /* 0x0000001508157291 */ /* 0x000fe400080f140e */
[----:B------:R-:W-:-:S04]  /*70b0*/  UIADD3 UR20, UP0, UR20, 0x3000, URZ ;  /* 0x0000300014147890 */ /* 0x000fc8000ff1e03f */
[----:B------:R-:W-:-:S12]  /*70c0*/  UIADD3.X UR21, URZ, UR21, URZ, UP0, !UPT ;  /* 0x000000153f157290 */ /* 0x000fd800087fe43f */
.L_x_1216:
        /* <DEDUP_REMOVED lines=11> */
.L_x_1194:
[----:B------:R-:W2:Y:S04]  /*7180*/  LDG.E.STRONG.GPU R0, desc[UR46][R2.64] ;  /* 0x0000002e02007981 */ /* 0x000ea8000c1ef900 */
[----:B--2---:R-:W-:Y:S01]  /*7190*/  CCTL.IVALL ;  /* 0x00000000ff00798f */ /* 0x004fe20002000000 */
[----:B------:R-:W-:Y:S05]  /*71a0*/  YIELD ;  /* 0x0000000000007946 */ /* 0x000fea0003800000 */
[----:B------:R-:W-:-:S13]  /*71b0*/  ISETP.NE.AND P1, PT, R0, UR23, PT ;  /* 0x0000001700007c0c */ /* 0x000fda000bf25270 */
[----:B------:R-:W-:Y:S05]  /*71c0*/  @P1 BRA `(.L_x_1194) ;  /* 0xfffffffc00ec1947 */ /* 0x000fea000383ffff */
.L_x_1193:
[----:B------:R-:W-:Y:S05]  /*71d0*/  BSYNC B1 ;  /* 0x0000000000017941 */ /* 0x000fea0003800000 */
.L_x_1192:
[----:B------:R-:W-:-:S03]  /*71e0*/  UMOV UR16, 0xffffffff ;  /* 0xffffffff00107882 */ /* 0x000fc60000000000 */
[----:B------:R-:W-:Y:S05]  /*71f0*/  BRA.DIV UR16, `(.L_x_1195) ;  /* 0x0000003a10107947 */ /* 0x000fea000b800000 */
[----:B------:R-:W-:Y:S01]  /*7200*/  NOP ;  /* 0x0000000000007918 */ /* 0x000fe20000000000 */
.L_x_1262:
        /* <DEDUP_REMOVED lines=17> */
[----:B------:R1:W-:Y:S02]  /*7320*/  UBLKRED.G.S.ADD.F32.RN [UR16], [UR22], UR24, desc[UR26] ;  /* 0x00001a10160073bb */ /* 0x0003e400080a1418 */
[----:B-1----:R0:W-:Y:S02]  /*7330*/  UTMACMDFLUSH ;  /* 0x00000000000079b7 */ /* 0x0021e40000000000 */
.L_x_1197:
[----:B------:R-:W-:Y:S05]  /*7340*/  BSYNC B1 ;  /* 0x0000000000017941 */ /* 0x000fea0003800000 */
.L_x_1196:
[----:B------:R-:W-:Y:S01]  /*7350*/  UIMAD UR16, UR18, 0x1800, UR4 ;  /* 0x00001800121078a4 */ /* 0x000fe2000f8e0204 */
[----:B------:R-:W-:Y:S03]  /*7360*/  BAR.SYNC.DEFER_BLOCKING 0xe, 0xa0 ;  /* 0x0382800000007b1d */ /* 0x000fe60000010000 */
[----:B------:R-:W-:-:S03]  /*7370*/  UIMAD.WIDE UR16, UR16, 0x4, UR20 ;  /* 0x00000004101078a5 */ /* 0x000fc6000f8e0214 */
        /* <DEDUP_REMOVED lines=12> */
.L_x_1199:
[----:B------:R-:W-:Y:S05]  /*7440*/  BSYNC B1 ;  /* 0x0000000000017941 */ /* 0x000fea0003800000 */
.L_x_1198:
[----:B------:R-:W-:Y:S06]  /*7450*/  BAR.ARV 0xa, 0xa0 ;  /* 0x0282800000007b1d */ /* 0x000fec0000002000 */
[----:B------:R-:W-:Y:S04]  /*7460*/  BSSY B1, `(.L_x_1200) ;  /* 0x0000003000017945 */ /* 0x000fe80003800000 */
[----:B------:R-:W-:Y:S05]  /*7470*/  @!P0 BRA `(.L_x_1201) ;  /* 0x0000000000048947 */ /* 0x000fea0003800000 */
[----:B------:R-:W-:-:S04]  /*7480*/  DEPBAR.LE SB0, 0x0 ;  /* 0x000080000000791a */ /* 0x000fc80000000000 */
.L_x_1201:
[----:B------:R-:W-:Y:S05]  /*7490*/  BSYNC B1 ;  /* 0x0000000000017941 */ /* 0x000fea0003800000 */
.L_x_1200:
        /* <DEDUP_REMOVED lines=19> */
.L_x_1203:
[----:B------:R-:W-:Y:S05]  /*75d0*/  BSYNC B1 ;  /* 0x0000000000017941 */ /* 0x000fea0003800000 */
.L_x_1202:
        /* <DEDUP_REMOVED lines=9> */
.L_x_1206:
[----:B------:R-:W2:Y:S04]  /*7670*/  LDG.E.STRONG.GPU R0, desc[UR46][R2.64] ;  /* 0x0000002e02007981 */ /* 0x000ea8000c1ef900 */
[----:B--2---:R-:W-:Y:S01]  /*7680*/  CCTL.IVALL ;  /* 0x00000000ff00798f */ /* 0x004fe20002000000 */
[----:B------:R-:W-:Y:S05]  /*7690*/  YIELD ;  /* 0x0000000000007946 */ /* 0x000fea0003800000 */
[----:B------:R-:W-:-:S13]  /*76a0*/  ISETP.NE.AND P1, PT, R0, UR23, PT ;  /* 0x0000001700007c0c */ /* 0x000fda000bf25270 */
[----:B------:R-:W-:Y:S05]  /*76b0*/  @P1 BRA `(.L_x_1206) ;  /* 0xfffffffc00ec1947 */ /* 0x000fea000383ffff */
.L_x_1205:
[----:B------:R-:W-:Y:S05]  /*76c0*/  BSYNC B1 ;  /* 0x0000000000017941 */ /* 0x000fea0003800000 */
.L_x_1204:
[----:B------:R-:W-:-:S03]  /*76d0*/  UMOV UR12, 0xffffffff ;  /* 0xffffffff000c7882 */ /* 0x000fc60000000000 */
[----:B------:R-:W-:Y:S05]  /*76e0*/  BRA.DIV UR12, `(.L_x_1207) ;  /* 0x000000320cf07947 */ /* 0x000fea000b800000 */
[----:B------:R-:W-:Y:S01]  /*76f0*/  NOP ;  /* 0x0000000000007918 */ /* 0x000fe20000000000 */
.L_x_1265:
[----:B------:R-:W-:Y:S05]  /*7700*/  WARPSYNC.ALL ;  /* 0x0000000000007948 */ /* 0x000fea0003800000 */
[----:B------:R-:W-:Y:S06]  /*7710*/  BAR.SYNC.DEFER_BLOCKING 0xd, 0xa0 ;  /* 0x0342800000007b1d */ /* 0x000fec0000010000 */
[----:B------:R-:W-:Y:S04]  /*7720*/  BSSY B1, `(.L_x_1208) ;  /* 0x000000d000017945 */ /* 0x000fe80003800000 */
[----:B------:R-:W-:Y:S05]  /*7730*/  @!P0 BRA `(.L_x_1209) ;  /* 0x00000000002c8947 */ /* 0x000fea0003800000 */
[----:B------:R-:W1:Y:S01]  /*7740*/  S2UR UR13, SR_CgaCtaId ;  /* 0x00000000000d79c3 */ /* 0x000e620000008800 */
[----:B------:R-:W-:Y:S01]  /*7750*/  UMOV UR12, 0x400 ;  /* 0x00000400000c7882 */ /* 0x000fe20000000000 */
[----:B------:R-:W-:Y:S01]  /*7760*/  UIADD3 UR24, UP0, UR16, 0x3000, URZ ;  /* 0x0000300010187890 */ /* 0x000fe2000ff1e03f */
[----:B------:R-:W-:Y:S01]  /*7770*/  UMOV UR26, 0x0 ;  /* 0x00000000001a7882 */ /* 0x000fe20000000000 */
[----:B------:R-:W-:Y:S02]  /*7780*/  UMOV UR27, 0x14f00000 ;  /* 0x14f00000001b7882 */ /* 0x000fe40000000000 */
[----:B------:R-:W-:Y:S02]  /*7790*/  UIADD3.X UR25, URZ, UR17, URZ, UP0, !UPT ;  /* 0x000000113f197290 */ /* 0x000fe400087fe43f */
[----:B-1----:R-:W-:-:S03]  /*77a0*/  ULEA UR12, UR13, UR12, 0x18 ;  /* 0x0000000c0d0c7291 */ /* 0x002fc6000f8ec03f */
[----:B------:R-:W-:Y:S01]  /*77b0*/  UMOV UR13, 0x300 ;  /* 0x00000300000d7882 */ /* 0x000fe20000000000 */
[----:B------:R-:W-:-:S09]  /*77c0*/  UIADD3 UR12, UR12, 0xc000, URZ ;  /* 0x0000c0000c0c7890 */ /* 0x000fd2000fffe03f */
[----:B------:R1:W-:Y:S02]  /*77d0*/  UBLKRED.G.S.ADD.F32.RN [UR24], [UR12], UR13, desc[UR26] ;  /* 0x00001a180c0073bb */ /* 0x0003e400080a140d */
[----:B-1----:R0:W-:Y:S02]  /*77e0*/  UTMACMDFLUSH ;  /* 0x00000000000079b7 */ /* 0x0021e40000000000 */
.L_x_1209:
[----:B------:R-:W-:Y:S05]  /*77f0*/  BSYNC B1 ;  /* 0x0000000000017941 */ /* 0x000fea0003800000 */
.L_x_1208:
        /* <DEDUP_REMOVED lines=12> */
[----:B------:R1:W-:Y:S01]  /*78c0*/  UBLKRED.G.S.ADD.F32.RN [UR24], [UR12], UR13, desc[UR26] ;  /* 0x00001a180c0073bb */ /* 0x0003e200080a140d */
[----:B------:R0:W-:Y:S01]  /*78d0*/  UTMACMDFLUSH ;  /* 0x00000000000079b7 */ /* 0x0001e20000000000 */
[----:B-1----:R-:W-:-:S04]  /*78e0*/  DEPBAR.LE SB0, 0x1 ;  /* 0x000080400000791a */ /* 0x002fc80000000000 */
.L_x_1211:
[----:B------:R-:W-:Y:S05]  /*78f0*/  BSYNC B1 ;  /* 0x0000000000017941 */ /* 0x000fea0003800000 */
.L_x_1210:
[----:B------:R-:W-:Y:S06]  /*7900*/  BAR.ARV 0xa, 0xa0 ;  /* 0x0282800000007b1d */ /* 0x000fec0000002000 */
[----:B------:R-:W-:Y:S04]  /*7910*/  BSSY B1, `(.L_x_1212) ;  /* 0x0000003000017945 */ /* 0x000fe80003800000 */
[----:B------:R-:W-:Y:S05]  /*7920*/  @!P0 BRA `(.L_x_1213) ;  /* 0x0000000000048947 */ /* 0x000fea0003800000 */
[----:B------:R-:W-:-:S04]  /*7930*/  DEPBAR.LE SB0, 0x0 ;  /* 0x000080000000791a */ /* 0x000fc80000000000 */
.L_x_1213:
[----:B------:R-:W-:Y:S05]  /*7940*/  BSYNC B1 ;  /* 0x0000000000017941 */ /* 0x000fea0003800000 */
.L_x_1212:
        /* <DEDUP_REMOVED lines=19> */
.L_x_1215:
[----:B------:R-:W-:Y:S05]  /*7a80*/  BSYNC B1 ;  /* 0x0000000000017941 */ /* 0x000fea0003800000 */
.L_x_1214:
[----:B------:R-:W-:Y:S02]  /*7a90*/  UIADD3 UR6, UR6, 0x2, URZ ;  /* 0x0000000206067890 */ /* 0x000fe4000fffe03f */
[----:B------:R-:W-:Y:S02]  /*7aa0*/  UIADD3 UR4, UR4, 0x3000, URZ ;  /* 0x0000300004047890 */ /* 0x000fe4000fffe03f */
[----:B------:R-:W-:-:S06]  /*7ab0*/  UISETP.GE.AND UP0, UPT, UR6, UR11, UPT ;  /* 0x0000000b0600728c */ /* 0x000fcc000bf06270 */
[----:B------:R-:W-:-:S13]  /*7ac0*/  PLOP3.LUT P1, PT, PT, PT, UP0, 0x80, 0x0 ;  /* 0x000000000000781c */ /* 0x000fda0003f2f008 */
[----:B------:R-:W-:Y:S05]  /*7ad0*/  @!P1 BRA `(.L_x_1216) ;  /* 0xfffffff4007c9947 */ /* 0x000fea000383ffff */
.L_x_1177:
[----:B------:R-:W-:-:S06]  /*7ae0*/  UISETP.GT.AND UP0, UPT, UR5, UR6, UPT ;  /* 0x000000060500728c */ /* 0x000fcc000bf04270 */
[----:B------:R-:W-:-:S13]  /*7af0*/  PLOP3.LUT P0, PT, PT, PT, UP0, 0x80, 0x0 ;  /* 0x000000000000781c */ /* 0x000fda0003f0f008 */
[----:B------:R-:W-:Y:S05]  /*7b00*/  @!P0 BRA `(.L_x_1174) ;  /* 0x0000002c00448947 */ /* 0x000fea0003800000 */
[----:B------:R-:W2:Y:S01]  /*7b10*/  S2R R0, SR_TID.X ;  /* 0x0000000000007919 */ /* 0x000ea20000002100 */
[----:B------:R-:W-:Y:S01]  /*7b20*/  UIADD3 UR4, UR5, -UR6, URZ ;  /* 0x8000000605047290 */ /* 0x000fe2000fffe03f */
[----:B------:R-:W-:Y:S01]  /*7b30*/  ULDC UR16, c[0x0][0x288] ;  /* 0x0000a20000107ab9 */ /* 0x000fe20000000800 */
[----:B------:R-:W-:Y:S02]  /*7b40*/  ULDC UR17, c[0x0][0x760] ;  /* 0x0001d80000117ab9 */ /* 0x000fe40000000800 */
[----:B------:R-:W-:Y:S02]  /*7b50*/  ULOP3.LUT UR4, UR4, 0x1, URZ, 0xc0, !UPT ;  /* 0x0000000104047892 */ /* 0x000fe4000f8ec03f */
[----:B------:R-:W-:Y:S02]  /*7b60*/  UIMAD UR18, UR16, UR17, URZ ;  /* 0x00000011101272a4 */ /* 0x000fe4000f8e023f */
[----:B------:R-:W-:-:S06]  /*7b70*/  UISETP.NE.U32.AND UP0, UPT, UR4, 0x1, UPT ;  /* 0x000000010400788c */ /* 0x000fcc000bf05070 */
[----:B------:R-:W-:Y:S02]  /*7b80*/  PLOP3.LUT P0, PT, PT, PT, UP0, 0x80, 0x0 ;  /* 0x000000000000781c */ /* 0x000fe40003f0f008 */
[----:B--2---:R-:W-:-:S11]  /*7b90*/  LOP3.LUT R0, R0, 0x1f, RZ, 0xc0, !PT ;  /* 0x0000001f00007812 */ /* 0x004fd600078ec0ff */
[----:B------:R-:W-:Y:S05]  /*7ba0*/  @P0 BRA `(.L_x_1217) ;  /* 0x0000000000780947 */ /* 0x000fea0003800000 */
[----:B------:R-:W-:Y:S01]  /*7bb0*/  UIMAD UR4, UR18, UR6, URZ ;  /* 0x00000006120472a4 */ /* 0x000fe2000f8e023f */
[----:B------:R-:W-:Y:S01]  /*7bc0*/  ISETP.NE.AND P0, PT, R0, RZ, PT ;  /* 0x000000ff0000720c */ /* 0x000fe20003f05270 */
[----:B------:R-:W-:Y:S01]  /*7bd0*/  ULDC.64 UR12, c[0x0][0x768] ;  /* 0x0001da00000c7ab9 */ /* 0x000fe20000000a00 */
[----:B------:R-:W-:Y:S01]  /*7be0*/  BSSY B1, `(.L_x_1218) ;  /* 0x0000019000017945 */ /* 0x000fe20003800000 */
[----:B------:R-:W-:-:S04]  /*7bf0*/  UIADD3 UR8, UP0, UR4, UR7, URZ ;  /* 0x0000000704087290 */ /* 0x000fc8000ff1e03f */
[----:B------:R-:W-:Y:S02]  /*7c00*/  ULEA.HI.X.SX32 UR9, UR4, UR10, 0x1, UP0 ;  /* 0x0000000a04097291 */ /* 0x000fe400080f0e3f */
[----:B------:R-:W-:Y:S02]  /*7c10*/  ULEA UR11, UP0, UR8, UR12, 0x2 ;  /* 0x0000000c080b7291 */ /* 0x000fe4000f80103f */
[----:B------:R-:W-:Y:S02]  /*7c20*/  UIADD3 UR4, UR6, 0x1, URZ ;  /* 0x0000000106047890 */ /* 0x000fe4000fffe03f */
[----:B------:R-:W-:Y:S01]  /*7c30*/  ULEA.HI.X UR9, UR8, UR13, UR9, 0x2, UP0 ;  /* 0x0000000d08097291 */ /* 0x000fe200080f1409 */
[----:B------:R-:W-:Y:S01]  /*7c40*/  NOP ;  /* 0x0000000000007918 */ /* 0x000fe20000000000 */
[----:B------:R-:W-:Y:S10]  /*7c50*/  @P0 BRA `(.L_x_1219) ;  /* 0x0000000000440947 */ /* 0x000ff40003800000 */
        /* <DEDUP_REMOVED lines=9> */
[----:B-1----:R-:W1:Y:S01]  /*7cf0*/  S2R R2, SR_LANEID ;  /* 0x0000000000027919 */ /* 0x002e620000000000 */
[----:B------:R-:W-:Y:S01]  /*7d00*/  VOTEU.ANY UR8, UPT, PT ;  /* 0x0000000000087886 */ /* 0x000fe200038e0100 */
[----:B------:R-:W-:Y:S01]  /*7d10*/  IMAD.U32 R3, RZ, RZ, UR9 ;  /* 0x00000009ff037e24 */ /* 0x000fe2000f8e00ff */
[----:B------:R-:W-:-:S02]  /*7d20*/  UFLO.U32 UR12, UR8 ;  /* 0x00000008000c72bd */ /* 0x000fc400080e0000 */
[----:B------:R-:W2:Y:S04]  /*7d30*/  POPC R5, UR8 ;  /* 0x0000000800057d09 */ /* 0x000ea80008000000 */
[----:B-1----:R-:W-:Y:S01]  /*7d40*/  ISETP.EQ.U32.AND P0, PT, R2, UR12, PT ;  /* 0x0000000c02007c0c */ /* 0x002fe2000bf02070 */
[----:B------:R-:W-:-:S12]  /*7d50*/  IMAD.U32 R2, RZ, RZ, UR11 ;  /* 0x0000000bff027e24 */ /* 0x000fd8000f8e00ff */
[----:B--2---:R2:W-:Y:S02]  /*7d60*/  @P0 REDG.E.ADD.S32.STRONG.GPU desc[UR46][R2.64], R5 ;  /* 0x000000050200098e */ /* 0x0045e4000c10e3ae */
.L_x_1219:
[----:B------:R-:W-:Y:S05]  /*7d70*/  BSYNC B1 ;  /* 0x0000000000017941 */ /* 0x000fea0003800000 */
.L_x_1218:
[----:B------:R-:W-:Y:S05]  /*7d80*/  BRA `(.L_x_1220) ;  /* 0x0000000000047947 */ /* 0x000fea0003800000 */
.L_x_1217:
[----:B------:R-:W-:-:S05]  /*7d90*/  UMOV UR4, UR6 ;  /* 0x0000000600047c82 */ /* 0x000fca0008000000 */
.L_x_1220:
[----:B------:R-:W-:-:S04]  /*7da0*/  UIADD3 UR8, UR6, 0x1, URZ ;  /* 0x0000000106087890 */ /* 0x000fc8000fffe03f */
[----:B------:R-:W-:-:S06]  /*7db0*/  UISETP.NE.AND UP0, UPT, UR5, UR8, UPT ;  /* 0x000000080500728c */ /* 0x000fcc000bf05270 */
[----:B------:R-:W-:-:S13]  /*7dc0*/  PLOP3.LUT P0, PT, PT, PT, UP0, 0x80, 0x0 ;  /* 0x000000000000781c */ /* 0x000fda0003f0f008 */
[----:B------:R-:W-:Y:S05]  /*7dd0*/  @!P0 BRA `(.L_x_1174) ;  /* 0x0000002800908947 */ /* 0x000fea0003800000 */
[----:B------:R-:W-:Y:S01]  /*7de0*/  UIADD3 UR8, UR4, 0x1, URZ ;  /* 0x0000000104087890 */ /* 0x000fe2000fffe03f */
[----:B------:R-:W-:Y:S01]  /*7df0*/  ISETP.NE.AND P1, PT, R0, RZ, PT ;  /* 0x000000ff0000720c */ /* 0x000fe20003f25270 */
[----:B------:R-:W-:Y:S02]  /*7e00*/  UIMAD UR9, UR4, UR16, URZ ;  /* 0x00000010040972a4 */ /* 0x000fe4000f8e023f */
[----:B------:R-:W-:Y:S02]  /*7e10*/  UIADD3 UR11, -UR5, UR4, URZ ;  /* 0x00000004050b7290 */ /* 0x000fe4000fffe13f */
[----:B------:R-:W-:Y:S02]  /*7e20*/  UIMAD UR8, UR18, UR8, URZ ;  /* 0x00000008120872a4 */ /* 0x000fe4000f8e023f */
[----:B------:R-:W-:Y:S01]  /*7e30*/  UIMAD UR9, UR9, UR17, URZ ;  /* 0x00000011090972a4 */ /* 0x000fe2000f8e023f */
[----:B------:R-:W-:-:S11]  /*7e40*/  ULDC.64 UR20, c[0x0][0x768] ;  /* 0x0001da0000147ab9 */ /* 0x000fd60000000a00 */
.L_x_1225:
[----:B------:R-:W-:Y:S01]  /*7e50*/  UIADD3 UR12, UP0, UR9, UR7, URZ ;  /* 0x00000007090c7290 */ /* 0x000fe2000ff1e03f */
[----:B------:R-:W-:-:S03]  /*7e60*/  NOP ;  /* 0x0000000000007918 */ /* 0x000fc60000000000 */
[----:B------:R-:W-:Y:S01]  /*7e70*/  ULEA.HI.X.SX32 UR13, UR9, UR10, 0x1, UP0 ;  /* 0x0000000a090d7291 */ /* 0x000fe200080f0e3f */
[----:B------:R-:W-:Y:S01]  /*7e80*/  BSSY B1, `(.L_x_1221) ;  /* 0x0000015000017945 */ /* 0x000fe20003800000 */
[----:B------:R-:W-:-:S04]  /*7e90*/  ULEA UR15, UP0, UR12, UR20, 0x2 ;  /* 0x000000140c0f7291 */ /* 0x000fc8000f80103f */
[----:B------:R-:W-:Y:S01]  /*7ea0*/  ULEA.HI.X UR13, UR12, UR21, UR13, 0x2, UP0 ;  /* 0x000000150c0d7291 */ /* 0x000fe200080f140d */
[----:B---34-:R-:W-:Y:S11]  /*7eb0*/  @P1 BRA `(.L_x_1222) ;  /* 0x0000000000441947 */ /* 0x018ff60003800000 */
        /* <DEDUP_REMOVED lines=8> */
[----:B012345:R-:W-:Y:S01]  /*7f40*/  CCTL.IVALL ;  /* 0x00000000ff00798f */ /* 0x03ffe20002000000 */
[----:B------:R-:W3:Y:S01]  /*7f50*/  S2R R0, SR_LANEID ;  /* 0x0000000000007919 */ /* 0x000ee20000000000 */
[----:B------:R-:W-:Y:S01]  /*7f60*/  VOTEU.ANY UR12, UPT, PT ;  /* 0x00000000000c7886 */ /* 0x000fe200038e0100 */
[----:B-12---:R-:W-:Y:S01]  /*7f70*/  IMAD.U32 R2, RZ, RZ, UR15 ;  /* 0x0000000fff027e24 */ /* 0x006fe2000f8e00ff */
[----:B------:R-:W-:-:S02]  /*7f80*/  UFLO.U32 UR14, UR12 ;  /* 0x0000000c000e72bd */ /* 0x000fc400080e0000 */
[----:B------:R-:W1:Y:S01]  /*7f90*/  POPC R5, UR12 ;  /* 0x0000000c00057d09 */ /* 0x000e620008000000 */
[----:B------:R-:W-:-:S03]  /*7fa0*/  IMAD.U32 R3, RZ, RZ, UR13 ;  /* 0x0000000dff037e24 */ /* 0x000fc6000f8e00ff */
[----:B---3--:R-:W-:-:S13]  /*7fb0*/  ISETP.EQ.U32.AND P0, PT, R0, UR14, PT ;  /* 0x0000000e00007c0c */ /* 0x008fda000bf02070 */
[----:B-1----:R3:W-:Y:S02]  /*7fc0*/  @P0 REDG.E.ADD.S32.STRONG.GPU desc[UR46][R2.64], R5 ;  /* 0x000000050200098e */ /* 0x0027e4000c10e3ae */
.L_x_1222:
[----:B------:R-:W-:Y:S05]  /*7fd0*/  BSYNC B1 ;  /* 0x0000000000017941 */ /* 0x000fea0003800000 */
.L_x_1221:
[----:B------:R-:W-:Y:S01]  /*7fe0*/  UIADD3 UR12, UP0, UR8, UR7, URZ ;  /* 0x00000007080c7290 */ /* 0x000fe2000ff1e03f */
[----:B------:R-:W-:-:S03]  /*7ff0*/  NOP ;  /* 0x0000000000007918 */ /* 0x000fc60000000000 */
[----:B------:R-:W-:Y:S01]  /*8000*/  ULEA.HI.X.SX32 UR13, UR8, UR10, 0x1, UP0 ;  /* 0x0000000a080d7291 */ /* 0x000fe200080f0e3f */
[----:B------:R-:W-:Y:S01]  /*8010*/  BSSY B1, `(.L_x_1223) ;  /* 0x0000015000017945 */ /* 0x000fe20003800000 */
[----:B------:R-:W-:-:S04]  /*8020*/  ULEA UR15, UP0, UR12, UR20, 0x2 ;  /* 0x000000140c0f7291 */ /* 0x000fc8000f80103f */
[----:B------:R-:W-:Y:S01]  /*8030*/  ULEA.HI.X UR13, UR12, UR21, UR13, 0x2, UP0 ;  /* 0x000000150c0d7291 */ /* 0x000fe200080f140d */
[----:B------:R-:W-:Y:S11]  /*8040*/  @P1 BRA `(.L_x_1224) ;  /* 0x0000000000441947 */ /* 0x000ff60003800000 */
[----:B------:R-:W-:Y:S01]  /*8050*/  @!PT LDS RZ, [RZ] ;  /* 0x00000000fffff984 */ /* 0x000fe20000000800 */
[----:B------:R-:W-:Y:S01]  /*8060*/  @!PT LDS RZ, [RZ] ;  /* 0x00000000fffff984 */ /* 0x000fe20000000800 */
[----:B------:R-:W-:Y:S01]  /*8070*/  @!PT LDS RZ, [RZ] ;  /* 0x00000000fffff984 */ /* 0x000fe20000000800 */
[----:B------:R-:W-:Y:S01]  /*8080*/  @!PT LDS RZ, [RZ] ;  /* 0x00000000fffff984 */ /* 0x000fe20000000800 */
[----:B------:R4:W-:Y:S06]  /*8090*/  MEMBAR.ALL.CTA ;  /* 0x0000000000007992 */ /* 0x0009ec0000008000 */
[----:B----4-:R-:W-:Y:S06]  /*80a0*/  MEMBAR.ALL.GPU ;  /* 0x0000000000007992 */ /* 0x010fec000000a000 */
[----:B------:R-:W-:-:S00]  /*80b0*/  ERRBAR ;  /* 0x00000000000079ab */ /* 0x000fc00000000000 */
[----:B------:R-:W-:Y:S06]  /*80c0*/  CGAERRBAR ;  /* 0x00000000000075ab */ /* 0x000fec0000000000 */
[----:B012345:R-:W-:Y:S01]  /*80d0*/  CCTL.IVALL ;  /* 0x00000000ff00798f */ /* 0x03ffe20002000000 */
[----:B------:R-:W4:Y:S01]  /*80e0*/  S2R R0, SR_LANEID ;  /* 0x0000000000007919 */ /* 0x000f220000000000 */
[----:B------:R-:W-:Y:S01]  /*80f0*/  VOTEU.ANY UR12, UPT, PT ;  /* 0x00000000000c7886 */ /* 0x000fe200038e0100 */
[----:B-123--:R-:W-:Y:S01]  /*8100*/  IMAD.U32 R2, RZ, RZ, UR15 ;  /* 0x0000000fff027e24 */ /* 0x00efe2000f8e00ff */
[----:B------:R-:W-:-:S02]  /*8110*/  UFLO.U32 UR14, UR12 ;  /* 0x0000000c000e72bd */ /* 0x000fc400080e0000 */
[----:B------:R-:W1:Y:S01]  /*8120*/  POPC R5, UR12 ;  /* 0x0000000c00057d09 */ /* 0x000e620008000000 */
[----:B------:R-:W-:-:S03]  /*8130*/  IMAD.U32 R3, RZ, RZ, UR13 ;  /* 0x0000000dff037e24 */ /* 0x000fc6000f8e00ff */
[----:B----4-:R-:W-:-:S13]  /*8140*/  ISETP.EQ.U32.AND P0, PT, R0, UR14, PT ;  /* 0x0000000e00007c0c */ /* 0x010fda000bf02070 */
[----:B-1----:R4:W-:Y:S02]  /*8150*/  @P0 REDG.E.ADD.S32.STRONG.GPU desc[UR46][R2.64], R5 ;  /* 0x000000050200098e */ /* 0x0029e4000c10e3ae */
.L_x_1224:
[----:B------:R-:W-:Y:S05]  /*8160*/  BSYNC B1 ;  /* 0x0000000000017941 */ /* 0x000fea0003800000 */
.L_x_1223:
[----:B------:R-:W-:Y:S02]  /*8170*/  UIADD3 UR11, UR11, 0x2, URZ ;  /* 0x000000020b0b7890 */ /* 0x000fe4000fffe03f */
[----:B------:R-:W-:Y:S02]  /*8180*/  ULEA UR8, UR18, UR8, 0x1 ;  /* 0x0000000812087291 */ /* 0x000fe4000f8e083f */
[----:B------:R-:W-:Y:S02]  /*8190*/  ULEA UR9, UR18, UR9, 0x1 ;  /* 0x0000000912097291 */ /* 0x000fe4000f8e083f */
[----:B------:R-:W-:-:S13]  /*81a0*/  ISETP.NE.AND P0, PT, RZ, UR11, PT ;  /* 0x0000000bff007c0c */ /* 0x000fda000bf05270 */
[----:B------:R-:W-:Y:S05]  /*81b0*/  @!P0 BRA `(.L_x_1174) ;  /* 0x0000002400988947 */ /* 0x000fea0003800000 */
[----:B------:R-:W-:Y:S05]  /*81c0*/  BRA `(.L_x_1225) ;  /* 0xfffffffc00207947 */ /* 0x000fea000383ffff */
.L_x_1173:
        /* <DEDUP_REMOVED lines=33> */
.L_x_1227:
        /* <DEDUP_REMOVED lines=43> */
.L_x_1266:
        /* <DEDUP_REMOVED lines=15> */
.L_x_1230:
        /* <DEDUP_REMOVED lines=19> */
[----:B------:R-:W-:Y:S01]  /*88b0*/  UMOV UR13, UR21 ;  /* 0x00000015000d7c82 */ /* 0x000fe20008000000 */
        /* <DEDUP_REMOVED lines=10> */
[----:B------:R-:W-:Y:S01]  /*8960*/  UMOV UR10, UR18 ;  /* 0x00000012000a7c82 */ /* 0x000fe20008000000 */
[----:B------:R-:W-:Y:S01]  /*8970*/  R2UR UR32, R0 ;  /* 0x00000000002072ca */ /* 0x000fe200000e0000 */
[----:B------:R-:W-:Y:S01]  /*8980*/  UMOV UR34, 0x10 ;  /* 0x0000001000227882 */ /* 0x000fe20000000000 */
[----:B------:R-:W-:Y:S01]  /*8990*/  LEA.HI.X R2, R2, R9, R3, 0x2, P1 ;  /* 0x0000000902027211 */ /* 0x000fe200008f1403 */
[----:B------:R-:W-:Y:S01]  /*89a0*/  UMOV UR35, UR11 ;  /* 0x0000000b00237c82 */ /* 0x000fe20008000000 */
[----:B------:R-:W-:Y:S01]  /*89b0*/  IADD3 R0, P1, R8, 0x2f0, RZ ;  /* 0x000002f008007810 */ /* 0x000fe20007f3e0ff */
[----:B------:R-:W-:Y:S01]  /*89c0*/  UMOV UR36, UR12 ;  /* 0x0000000c00247c82 */ /* 0x000fe20008000000 */
        /* <DEDUP_REMOVED lines=26> */
[----:B------:R-:W-:Y:S01]  /*8b70*/  UMOV UR58, 0x50 ;  /* 0x00000050003a7882 */ /* 0x000fe20000000000 */
[----:B------:R-:W-:Y:S01]  /*8b80*/  UMOV UR59, UR11 ;  /* 0x0000000b003b7c82 */ /* 0x000fe20008000000 */
[----:B------:R-:W-:Y:S01]  /*8b90*/  UMOV UR60, UR12 ;  /* 0x0000000c003c7c82 */ /* 0x000fe20008000000 */
[----:B------:R-:W-:Y:S01]  /*8ba0*/  UMOV UR61, UR21 ;  /* 0x00000015003d7c82 */ /* 0x000fe20008000000 */
[----:B------:R1:W-:Y:S01]  /*8bb0*/  STL [R1], R6 ;  /* 0x0000000601007387 */ /* 0x0003e20000100800 */
[----:B------:R-:W-:Y:S01]  /*8bc0*/  ISETP.GE.AND P1, PT, R4, R6, PT ;  /* 0x000000060400720c */ /* 0x000fe20003f26270 */
[----:B------:R2:W-:Y:S01]  /*8bd0*/  UTMALDG.4D [UR16], [UR48], desc[UR50] ;  /* 0x00003210300075b4 */ /* 0x0005e20008019000 */
[----:B------:R3:W-:Y:S01]  /*8be0*/  UTMALDG.4D [UR40], [UR48], desc[UR50] ;  /* 0x00003228300075b4 */ /* 0x0007e20008019000 */
[----:B------:R-:W-:Y:S01]  /*8bf0*/  UTMALDG.4D [UR24], [UR48], desc[UR50] ;  /* 0x00003218300075b4 */ /* 0x000fe20008019000 */
[----:B------:R4:W-:Y:S01]  /*8c00*/  UBLKCP.S.G [UR56], [UR32], UR7 ;  /* 0x00000038200073ba */ /* 0x0009e20008000207 */
[----:B------:R1:W-:Y:S01]  /*8c10*/  SYNCS.ARRIVE.TRANS64 RZ, [R16+URZ+0x26800], R5 ;  /* 0x0268000510ff79a7 */ /* 0x0003e2000800003f */
[----:B--2---:R-:W-:Y:S01]  /*8c20*/  UMOV UR16, 0x0 ;  /* 0x0000000000107882 */ /* 0x004fe20000000000 */
[----:B------:R-:W-:-:S02]  /*8c30*/  UMOV UR17, 0x10000000 ;  /* 0x1000000000117882 */ /* 0x000fc40000000000 */
[----:B------:R2:W-:Y:S01]  /*8c40*/  UTMALDG.4D [UR8], [UR54], desc[UR16] ;  /* 0x00001008360075b4 */ /* 0x0005e20008019000 */
[----:B---3--:R-:W-:Y:S01]  /*8c50*/  UIADD3 UR40, UR8, 0x4000, URZ ;  /* 0x0000400008287890 */ /* 0x008fe2000fffe03f */
[----:B------:R-:W-:Y:S01]  /*8c60*/  UMOV UR42, 0x40 ;  /* 0x00000040002a7882 */ /* 0x000fe20000000000 */
[----:B------:R-:W-:Y:S01]  /*8c70*/  UMOV UR43, UR11 ;  /* 0x0000000b002b7c82 */ /* 0x000fe20008000000 */
[----:B------:R-:W-:Y:S01]  /*8c80*/  UMOV UR44, UR12 ;  /* 0x0000000c002c7c82 */ /* 0x000fe20008000000 */
[----:B------:R-:W-:Y:S01]  /*8c90*/  UMOV UR41, UR9 ;  /* 0x0000000900297c82 */ /* 0x000fe20008000000 */
[----:B----4-:R-:W-:Y:S02]  /*8ca0*/  UIADD3 UR32, UR8, 0x1000, URZ ;  /* 0x0000100008207890 */ /* 0x010fe4000fffe03f */
        /* <DEDUP_REMOVED lines=13> */
[----:B--2---:R-:W-:Y:S01]  /*8d80*/  UMOV UR10, 0x40 ;  /* 0x00000040000a7882 */ /* 0x004fe20000000000 */
[----:B------:R-:W-:Y:S01]  /*8d90*/  UTMALDG.4D [UR48], [UR54], desc[UR16] ;  /* 0x00001030360075b4 */ /* 0x000fe20008019000 */
[----:B------:R2:W-:Y:S01]  /*8da0*/  UTMALDG.4D [UR24], [UR54], desc[UR16] ;  /* 0x00001018360075b4 */ /* 0x0005e20008019000 */
[----:B------:R1:W-:Y:S01]  /*8db0*/  UTMALDG.4D [UR40], [UR54], desc[UR16] ;  /* 0x00001028360075b4 */ /* 0x0003e20008019000 */
[----:B---3--:R-:W-:Y:S01]  /*8dc0*/  UIADD3 UR32, UR8, 0x6000, URZ ;  /* 0x0000600008207890 */ /* 0x008fe2000fffe03f */
[----:B------:R-:W-:-:S02]  /*8dd0*/  UMOV UR34, UR18 ;  /* 0x0000001200227c82 */ /* 0x000fc40008000000 */
[----:B------:R1:W-:Y:S06]  /*8de0*/  UTMALDG.4D [UR56], [UR54], desc[UR16] ;  /* 0x00001038360075b4 */ /* 0x0003ec0008019000 */
[----:B------:R1:W-:Y:S01]  /*8df0*/  UTMALDG.4D [UR32], [UR30], desc[UR16] ;  /* 0x000010201e0075b4 */ /* 0x0003e20008019000 */
[----:B--2---:R-:W-:Y:S02]  /*8e00*/  UIADD3 UR24, UR8, 0x8000, URZ ;  /* 0x0000800008187890 */ /* 0x004fe4000fffe03f */
        /* <DEDUP_REMOVED lines=23> */
.L_x_1241:
[----:B--234-:R-:W-:-:S04]  /*8f80*/  SHF.L.U32 R21, R11, 0x1f, RZ ;  /* 0x0000001f0b157819 */ /* 0x01cfc800000006ff */
[----:B------:R-:W1:Y:S02]  /*8f90*/  SYNCS.PHASECHK.TRANS64.TRYWAIT P1, [R16+URZ+0x26840], R21 ;  /* 0x02684015100075a7 */ /* 0x000e64000802017f */
[----:B-1----:R-:W-:Y:S05]  /*8fa0*/  @!P1 BRA `(.L_x_1233) ;  /* 0x0000001800f09947 */ /* 0x002fea0003800000 */
.L_x_1267:
[----:B------:R-:W-:Y:S05]  /*8fb0*/  @P0 BRA `(.L_x_1234) ;  /* 0x0000000000140947 */ /* 0x000fea0003800000 */
[----:B------:R-:W-:Y:S01]  /*8fc0*/  ISETP.NE.AND P1, PT, R6, RZ, PT ;  /* 0x000000ff0600720c */ /* 0x000fe20003f25270 */
[----:B------:R-:W-:-:S04]  /*8fd0*/  IMAD.MOV.U32 R3, RZ, RZ, 0x3100 ;  /* 0x00003100ff037424 */ /* 0x000fc800078e00ff */
[----:B------:R3:W-:Y:S08]  /*8fe0*/  SYNCS.ARRIVE.TRANS64 RZ, [R16+URZ+0x26830], R3 ;  /* 0x0268300310ff79a7 */ /* 0x0007f0000800003f */
[----:B------:R-:W-:Y:S05]  /*8ff0*/  @!P1 BRA `(.L_x_1234) ;  /* 0x0000000000049947 */ /* 0x000fea0003800000 */
[----:B------:R-:W-:Y:S01]  /*9000*/  BPT.TRAP 0x1 ;  /* 0x000000040000795c */ /* 0x000fe20000300000 */
.L_x_1234:
        /* <DEDUP_REMOVED lines=43> */
.L_x_1268:
[----:B------:R-:W-:Y:S05]  /*92c0*/  @P0 BRA `(.L_x_1236) ;  /* 0x0000000000140947 */ /* 0x000fea0003800000 */
[----:B------:R-:W-:Y:S01]  /*92d0*/  ISETP.NE.AND P1, PT, R6, RZ, PT ;  /* 0x000000ff0600720c */ /* 0x000fe20003f25270 */
[----:B------:R-:W-:-:S04]  /*92e0*/  IMAD.MOV.U32 R2, RZ, RZ, 0x3100 ;  /* 0x00003100ff027424 */ /* 0x000fc800078e00ff */
[----:B------:R3:W-:Y:S08]  /*92f0*/  SYNCS.ARRIVE.TRANS64 RZ, [R16+URZ+0x26818], R2 ;  /* 0x0268180210ff79a7 */ /* 0x0007f0000800003f */
[----:B------:R-:W-:Y:S05]  /*9300*/  @!P1 BRA `(.L_x_1236) ;  /* 0x0000000000049947 */ /* 0x000fea0003800000 */
[----:B------:R-:W-:Y:S01]  /*9310*/  BPT.TRAP 0x1 ;  /* 0x000000040000795c */ /* 0x000fe20000300000 */
.L_x_1236:
        /* <DEDUP_REMOVED lines=43> */
.L_x_1269:
[----:B------:R-:W-:Y:S05]  /*95d0*/  @P0 BRA `(.L_x_1238) ;  /* 0x0000000000140947 */ /* 0x000fea0003800000 */
[----:B------:R-:W-:Y:S01]  /*95e0*/  ISETP.NE.AND P1, PT, R6, RZ, PT ;  /* 0x000000ff0600720c */ /* 0x000fe20003f25270 */
[----:B-123--:R-:W-:-:S04]  /*95f0*/  IMAD.MOV.U32 R21, RZ, RZ, 0x3100 ;  /* 0x00003100ff157424 */ /* 0x00efc800078e00ff */
[----:B------:R4:W-:Y:S08]  /*9600*/  SYNCS.ARRIVE.TRANS64 RZ, [R16+URZ+0x26838], R21 ;  /* 0x0268381510ff79a7 */ /* 0x0009f0000800003f */
[----:B------:R-:W-:Y:S05]  /*9610*/  @!P1 BRA `(.L_x_1238) ;  /* 0x0000000000049947 */ /* 0x000fea0003800000 */
[----:B------:R-:W-:Y:S01]  /*9620*/  BPT.TRAP 0x1 ;  /* 0x000000040000795c */ /* 0x000fe20000300000 */
.L_x_1238:
        /* <DEDUP_REMOVED lines=38> */
.L_x_1271:
[----:B------:R-:W-:Y:S05]  /*9890*/  @P0 BRA `(.L_x_1240) ;  /* 0x0000000000140947 */ /* 0x000fea0003800000 */
[----:B------:R-:W-:Y:S01]  /*98a0*/  ISETP.NE.AND P1, PT, R6, RZ, PT ;  /* 0x000000ff0600720c */ /* 0x000fe20003f25270 */
[----:B------:R-:W-:-:S04]  /*98b0*/  IMAD.MOV.U32 R5, RZ, RZ, 0x3100 ;  /* 0x00003100ff057424 */ /* 0x000fc800078e00ff */
[----:B------:R1:W-:Y:S08]  /*98c0*/  SYNCS.ARRIVE.TRANS64 RZ, [R16+URZ+0x26810], R5 ;  /* 0x0268100510ff79a7 */ /* 0x0003f0000800003f */
[----:B------:R-:W-:Y:S05]  /*98d0*/  @!P1 BRA `(.L_x_1240) ;  /* 0x0000000000049947 */ /* 0x000fea0003800000 */
[----:B------:R-:W-:Y:S01]  /*98e0*/  BPT.TRAP 0x1 ;  /* 0x000000040000795c */ /* 0x000fe20000300000 */
.L_x_1240:
        /* <DEDUP_REMOVED lines=44> */
.L_x_1232:
[----:B------:R-:W3:Y:S02]  /*9bb0*/  LDL.LU R4, [R1+0x4] ;  /* 0x0000040001047983 */ /* 0x000ee40000300800 */
[----:B---3--:R-:W-:Y:S02]  /*9bc0*/  ISETP.NE.AND P1, PT, R4, RZ, PT ;  /* 0x000000ff0400720c */ /* 0x008fe40003f25270 */
[----:B------:R1:W5:Y:S11]  /*9bd0*/  LDL R4, [R1] ;  /* 0x0000000001047983 */ /* 0x0003760000100800 */
[----:B-1----:R-:W-:Y:S05]  /*9be0*/  @!P1 BRA `(.L_x_1231) ;  /* 0x0000000400809947 */ /* 0x002fea0003800000 */
[----:B------:R-:W-:-:S04]  /*9bf0*/  SHF.L.U32 R13, R11, 0x1f, RZ ;  /* 0x0000001f0b0d7819 */ /* 0x000fc800000006ff */
[----:B------:R-:W1:Y:S02]  /*9c00*/  SYNCS.PHASECHK.TRANS64.TRYWAIT P1, [R16+URZ+0x26840], R13 ;  /* 0x0268400d100075a7 */ /* 0x000e64000802017f */
[----:B-1----:R-:W-:Y:S05]  /*9c10*/  @!P1 BRA `(.L_x_1242) ;  /* 0x0000001000289947 */ /* 0x002fea0003800000 */
.L_x_1272:
[----:B------:R-:W-:Y:S05]  /*9c20*/  @P0 BRA `(.L_x_1243) ;  /* 0x0000000000140947 */ /* 0x000fea0003800000 */
[----:B------:R-:W-:Y:S01]  /*9c30*/  ISETP.NE.AND P1, PT, R6, RZ, PT ;  /* 0x000000ff0600720c */ /* 0x000fe20003f25270 */
[----:B--2---:R-:W-:-:S04]  /*9c40*/  IMAD.MOV.U32 R5, RZ, RZ, 0x3100 ;  /* 0x00003100ff057424 */ /* 0x004fc800078e00ff */
[----:B------:R3:W-:Y:S08]  /*9c50*/  SYNCS.ARRIVE.TRANS64 RZ, [R16+URZ+0x26830], R5 ;  /* 0x0268300510ff79a7 */ /* 0x0007f0000800003f */
[----:B------:R-:W-:Y:S05]  /*9c60*/  @!P1 BRA `(.L_x_1243) ;  /* 0x0000000000049947 */ /* 0x000fea0003800000 */
[----:B------:R-:W-:Y:S01]  /*9c70*/  BPT.TRAP 0x1 ;  /* 0x000000040000795c */ /* 0x000fe20000300000 */
.L_x_1243:
        /* <DEDUP_REMOVED lines=40> */
.L_x_1273:
[----:B------:R-:W-:Y:S05]  /*9f00*/  @P0 BRA `(.L_x_1245) ;  /* 0x0000000000140947 */ /* 0x000fea0003800000 */
[----:B------:R-:W-:Y:S01]  /*9f10*/  ISETP.NE.AND P0, PT, R6, RZ, PT ;  /* 0x000000ff0600720c */ /* 0x000fe20003f05270 */
[----:B------:R-:W-:-:S04]  /*9f20*/  IMAD.MOV.U32 R5, RZ, RZ, 0x3100 ;  /* 0x00003100ff057424 */ /* 0x000fc800078e00ff */
[----:B------:R3:W-:Y:S08]  /*9f30*/  SYNCS.ARRIVE.TRANS64 RZ, [R16+URZ+0x26818], R5 ;  /* 0x0268180510ff79a7 */ /* 0x0007f0000800003f */
[----:B------:R-:W-:Y:S05]  /*9f40*/  @!P0 BRA `(.L_x_1245) ;  /* 0x0000000000048947 */ /* 0x000fea0003800000 */
[----:B------:R-:W-:Y:S01]  /*9f50*/  BPT.TRAP 0x1 ;  /* 0x000000040000795c */ /* 0x000fe20000300000 */
.L_x_1245:
        /* <DEDUP_REMOVED lines=41> */
.L_x_1231:
[----:B------:R-:W3:Y:S01]  /*a1f0*/  S2R R0, SR_TID.X ;  /* 0x0000000000007919 */ /* 0x000ee20000002100 */
[----:B------:R-:W-:Y:S01]  /*a200*/  IMAD R3, R19, 0x8, R16 ;  /* 0x0000000813037824 */ /* 0x000fe200078e0210 */
[----:B---3--:R-:W-:Y:S02]  /*a210*/  LOP3.LUT R2, R0, 0x7f, RZ, 0xc0, !PT ;  /* 0x0000007f00027812 */ /* 0x008fe400078ec0ff */
[----:B------:R-:W-:Y:S02]  /*a220*/  SHF.L.U32 R0, R11, 0x1f, RZ ;  /* 0x0000001f0b007819 */ /* 0x000fe400000006ff */
[----:B------:R-:W-:Y:S02]  /*a230*/  ISETP.NE.AND P1, PT, R2, RZ, PT ;  /* 0x000000ff0200720c */ /* 0x000fe40003f25270 */
[----:B------:R-:W3:Y:S02]  /*a240*/  SYNCS.PHASECHK.TRANS64.TRYWAIT P0, [R3+URZ+0x26840], R0 ;  /* 0x02684000030075a7 */ /* 0x000ee4000800017f */
[----:B---3--:R-:W-:Y:S09]  /*a250*/  @!P0 BRA `(.L_x_1246) ;  /* 0x0000000800c08947 */ /* 0x008ff20003800000 */
.L_x_1274:
[----:B------:R-:W-:Y:S05]  /*a260*/  @P1 BRA `(.L_x_1247) ;  /* 0x0000000000181947 */ /* 0x000fea0003800000 */
[----:B------:R-:W1:Y:S01]  /*a270*/  S2R R2, SR_TID.X ;  /* 0x0000000000027919 */ /* 0x000e620000002100 */
[----:B---3--:R-:W-:-:S04]  /*a280*/  IMAD.MOV.U32 R0, RZ, RZ, 0x3100 ;  /* 0x00003100ff007424 */ /* 0x008fc800078e00ff */
[----:B------:R3:W-:Y:S01]  /*a290*/  SYNCS.ARRIVE.TRANS64 RZ, [R3+URZ+0x26830], R0 ;  /* 0x0268300003ff79a7 */ /* 0x0007e2000800003f */
[----:B-1----:R-:W-:-:S13]  /*a2a0*/  LOP3.LUT P0, RZ, R2, 0x1f, RZ, 0xc0, !PT ;  /* 0x0000001f02ff7812 */ /* 0x002fda000780c0ff */
[----:B---3--:R-:W-:Y:S05]  /*a2b0*/  @!P0 BRA `(.L_x_1247) ;  /* 0x0000000000048947 */ /* 0x008fea0003800000 */
[----:B------:R-:W-:Y:S01]  /*a2c0*/  BPT.TRAP 0x1 ;  /* 0x000000040000795c */ /* 0x000fe20000300000 */
.L_x_1247:
        /* <DEDUP_REMOVED lines=47> */
.L_x_1228:
[----:B------:R-:W-:Y:S05]  /*a5c0*/  BSYNC B1 ;  /* 0x0000000000017941 */ /* 0x000fea0003800000 */
.L_x_1226:
[----:B------:R-:W-:-:S03]  /*a5d0*/  UMOV UR7, 0xffffffff ;  /* 0xffffffff00077882 */ /* 0x000fc60000000000 */
[----:B------:R-:W-:Y:S05]  /*a5e0*/  BRA.DIV UR7, `(.L_x_1248) ;  /* 0x0000000607f07947 */ /* 0x000fea000b800000 */
[----:B------:R-:W-:-:S13]  /*a5f0*/  ELECT P6, URZ, PT ;  /* 0x00000000003f782f */ /* 0x000fda00038c0000 */
.L_x_1277:
[----:B------:R-:W-:Y:S05]  /*a600*/  @!P6 BRA `(.L_x_1174) ;  /* 0x000000000084e947 */ /* 0x000fea0003800000 */
[----:B------:R-:W-:-:S06]  /*a610*/  ULOP3.LUT UR7, UR38, 0x2, URZ, 0xfc, !UPT ;  /* 0x0000000226077892 */ /* 0x000fcc000f8efc3f */
[----:B------:R-:W-:-:S05]  /*a620*/  IMAD.U32 R2, RZ, RZ, UR7 ;  /* 0x00000007ff027e24 */ /* 0x000fca000f8e00ff */
[----:B------:R-:W-:-:S13]  /*a630*/  ISETP.NE.AND P2, PT, R2, 0x3, PT ;  /* 0x000000030200780c */ /* 0x000fda0003f45270 */
[----:B------:R-:W-:Y:S05]  /*a640*/  @!P2 BRA `(.L_x_1249) ;  /* 0x000000000004a947 */ /* 0x000fea0003800000 */
[----:B------:R-:W-:Y:S01]  /*a650*/  BPT.TRAP 0x1 ;  /* 0x000000040000795c */ /* 0x000fe20000300000 */
.L_x_1249:
        /* <DEDUP_REMOVED lines=15> */
.L_x_1278:
[----:B------:R-:W2:Y:S02]  /*a750*/  SYNCS.PHASECHK.TRANS64.TRYWAIT P0, [R3+URZ], R2 ;  /* 0x00000002030075a7 */ /* 0x000ea4000800017f */
[----:B--2---:R-:W-:Y:S05]  /*a760*/  @!P0 BRA `(.L_x_1251) ;  /* 0x0000000400c48947 */ /* 0x004fea0003800000 */
.L_x_1279:
[----:B------:R-:W-:Y:S05]  /*a770*/  @!P2 BRA `(.L_x_1252) ;  /* 0x000000000004a947 */ /* 0x000fea0003800000 */
[----:B------:R-:W-:Y:S01]  /*a780*/  BPT.TRAP 0x1 ;  /* 0x000000040000795c */ /* 0x000fe20000300000 */
.L_x_1252:
[----:B--2---:R-:W-:-:S04]  /*a790*/  VIADD R3, R7, 0x26840 ;  /* 0x0002684007037836 */ /* 0x004fc80000000000 */
[----:B------:R-:W-:-:S04]  /*a7a0*/  IMAD R0, R0, 0x8, R3 ;  /* 0x0000000800007824 */ /* 0x000fc800078e0203 */
[----:B------:R-:W2:Y:S02]  /*a7b0*/  SYNCS.PHASECHK.TRANS64.TRYWAIT P0, [R0+URZ], R5 ;  /* 0x00000005000075a7 */ /* 0x000ea4000800017f */
[----:B--2---:R-:W-:Y:S05]  /*a7c0*/  @!P0 BRA `(.L_x_1253) ;  /* 0x0000000400c08947 */ /* 0x004fea0003800000 */
.L_x_1280:
[----:B------:R-:W-:-:S07]  /*a7d0*/  IMAD R3, R4, 0x8, R3 ;  /* 0x0000000804037824 */ /* 0x000fce00078e0203 */
.L_x_1254:
[----:B---3--:R3:W4:Y:S02]  /*a7e0*/  SYNCS.PHASECHK.TRANS64.TRYWAIT P0, [R3+URZ], R2 ;  /* 0x00000002030075a7 */ /* 0x008724000800017f */
[----:B----4-:R-:W-:Y:S05]  /*a7f0*/  @!P0 NANOSLEEP.SYNCS 0x989680 ;  /* 0x009896800000895d */ /* 0x010fea0003900000 */
[----:B------:R-:W4:Y:S02]  /*a800*/  @!P0 SYNCS.PHASECHK.TRANS64 P0, [R3+URZ], R2 ;  /* 0x00000002030085a7 */ /* 0x000f24000800007f */
[----:B----4-:R-:W-:Y:S05]  /*a810*/  @!P0 BRA `(.L_x_1254) ;  /* 0xfffffffc00f08947 */ /* 0x010fea000383ffff */
.L_x_1174:
[----:B------:R-:W-:Y:S05]  /*a820*/  BSYNC B0 ;  /* 0x0000000000007941 */ /* 0x000fea0003800000 */
.L_x_1172:
[----:B------:R-:W-:Y:S05]  /*a830*/  EXIT ;  /* 0x000000000000794d */ /* 0x000fea0003800000 */
.L_x_1142:
[----:B------:R-:W-:Y:S02]  /*a840*/  IMAD.MOV.U32 R13, RZ, RZ, R17 ;  /* 0x000000ffff0d7224 */ /* 0x000fe400078e0011 */
[----:B------:R-:W-:Y:S02]  /*a850*/  IMAD.MOV.U32 R12, RZ, RZ, RZ ;  /* 0x000000ffff0c7224 */ /* 0x000fe400078e00ff */
[----:B------:R-:W-:Y:S02]  /*a860*/  IMAD.MOV.U32 R11, RZ, RZ, 0x1f ;  /* 0x0000001fff0b7424 */ /* 0x000fe400078e00ff */
[----:B------:R-:W-:-:S07]  /*a870*/  IMAD.MOV.U32 R15, RZ, RZ, -0x1 ;  /* 0xffffffffff0f7424 */ /* 0x000fce00078e00ff */
[----:B------:R-:W-:Y:S05]  /*a880*/  WARPSYNC.COLLECTIVE R15, `(.L_x_1255) ;  /* 0x000000000f087348 */ /* 0x000fea0003c00000 */
[----:B------:R1:W2:Y:S02]  /*a890*/  SHFL.IDX P6, R14, R13, R12, R11 ;  /* 0x0000000c0d0e7389 */ /* 0x0002a400000c000b */
[----:B-12---:R-:W-:Y:S01]  /*a8a0*/  ENDCOLLECTIVE ;  /* 0x000000000000791b */ /* 0x006fe20003800000 */
.L_x_1255:
[----:B------:R-:W-:Y:S05]  /*a8b0*/  BRA `(.L_x_1256) ;  /* 0xffffff6800007947 */ /* 0x000fea000383ffff */
.L_x_1144:
[----:B--2---:R2:W3:Y:S02]  /*a8c0*/  SYNCS.PHASECHK.TRANS64.TRYWAIT P0, [R237+URZ+0x26800], R4 ;  /* 0x02680004ed0075a7 */ /* 0x0044e4000800017f */
[----:B---3--:R-:W-:Y:S05]  /*a8d0*/  @!P0 NANOSLEEP.SYNCS 0x989680 ;  /* 0x009896800000895d */ /* 0x008fea0003900000 */
[----:B------:R-:W3:Y:S02]  /*a8e0*/  @!P0 SYNCS.PHASECHK.TRANS64 P0, [R237+URZ+0x26800], R4 ;  /* 0x02680004ed0085a7 */ /* 0x000ee4000800007f */
[----:B---3--:R-:W-:Y:S05]  /*a8f0*/  @!P0 BRA `(.L_x_1144) ;  /* 0xfffffffc00f08947 */ /* 0x008fea000383ffff */
[----:B------:R-:W-:Y:S05]  /*a900*/  BRA `(.L_x_1143) ;  /* 0xffffff6800287947 */ /* 0x000fea000383ffff */
.L_x_1149:
[----:B--2---:R-:W-:-:S04]  /*a910*/  IMAD.U32 R5, RZ, RZ, UR9 ;  /* 0x00000009ff057e24 */ /* 0x004fc8000f8e00ff */
[----:B------:R2:W3:Y:S03]  /*a920*/  SYNCS.PHASECHK.TRANS64.TRYWAIT P0, [R5+URZ+0x26810], R120 ;  /* 0x02681078050075a7 */ /* 0x0004e6000800017f */
[----:B---3--:R-:W-:Y:S05]  /*a930*/  @!P0 NANOSLEEP.SYNCS 0x989680 ;  /* 0x009896800000895d */ /* 0x008fea0003900000 */
[----:B------:R-:W3:Y:S02]  /*a940*/  @!P0 SYNCS.PHASECHK.TRANS64 P0, [R5+URZ+0x26810], R120 ;  /* 0x02681078050085a7 */ /* 0x000ee4000800007f */
[----:B---3--:R-:W-:Y:S05]  /*a950*/  @!P0 BRA `(.L_x_1149) ;  /* 0xfffffffc00ec8947 */ /* 0x008fea000383ffff */
[----:B------:R-:W-:Y:S05]  /*a960*/  BRA `(.L_x_1148) ;  /* 0xffffff7000907947 */ /* 0x000fea000383ffff */
.L_x_1153:
[----:B------:R-:W-:-:S04]  /*a970*/  IMAD.U32 R121, RZ, RZ, UR9 ;  /* 0x00000009ff797e24 */ /* 0x000fc8000f8e00ff */
[----:B------:R1:W1:Y:S03]  /*a980*/  SYNCS.PHASECHK.TRANS64.TRYWAIT P0, [R121+URZ+0x26830], R120 ;  /* 0x02683078790075a7 */ /* 0x000266000800017f */
[----:B-1----:R-:W-:Y:S05]  /*a990*/  @!P0 NANOSLEEP.SYNCS 0x989680 ;  /* 0x009896800000895d */ /* 0x002fea0003900000 */
[----:B------:R-:W1:Y:S02]  /*a9a0*/  @!P0 SYNCS.PHASECHK.TRANS64 P0, [R121+URZ+0x26830], R120 ;  /* 0x02683078790085a7 */ /* 0x000e64000800007f */
[----:B-1----:R-:W-:Y:S05]  /*a9b0*/  @!P0 BRA `(.L_x_1153) ;  /* 0xfffffffc00ec8947 */ /* 0x002fea000383ffff */
[----:B------:R-:W-:Y:S05]  /*a9c0*/  BRA `(.L_x_1152) ;  /* 0xffffff7800547947 */ /* 0x000fea000383ffff */
.L_x_1182:
[----:B------:R-:W-:Y:S01]  /*a9d0*/  BSSY B1, `(.L_x_1257) ;  /* 0x0000005000017945 */ /* 0x000fe20003800000 */
[----:B------:R-:W-:-:S07]  /*a9e0*/  IMAD.MOV.U32 R15, RZ, RZ, -0x1 ;  /* 0xffffffffff0f7424 */ /* 0x000fce00078e00ff */
[----:B------:R-:W-:Y:S05]  /*a9f0*/  WARPSYNC.COLLECTIVE R15, `(.L_x_1258) ;  /* 0x000000000f087348 */ /* 0x000fea0003c00000 */
[----:B------:R-:W-:Y:S01]  /*aa00*/  NOP ;  /* 0x0000000000007918 */ /* 0x000fe20000000000 */
[----:B------:R-:W-:Y:S01]  /*aa10*/  ENDCOLLECTIVE ;  /* 0x000000000000791b */ /* 0x000fe20003800000 */
.L_x_1258:
[----:B------:R-:W-:Y:S05]  /*aa20*/  BSYNC B1 ;  /* 0x0000000000017941 */ /* 0x000fea0003800000 */
.L_x_1257:
[----:B------:R-:W-:Y:S05]  /*aa30*/  BRA `(.L_x_1259) ;  /* 0xffffffc000547947 */ /* 0x000fea000383ffff */
.L_x_1195:
[----:B------:R-:W-:Y:S01]  /*aa40*/  BSSY B1, `(.L_x_1260) ;  /* 0x0000005000017945 */ /* 0x000fe20003800000 */
[----:B------:R-:W-:-:S07]  /*aa50*/  IMAD.MOV.U32 R15, RZ, RZ, -0x1 ;  /* 0xffffffffff0f7424 */ /* 0x000fce00078e00ff */
[----:B------:R-:W-:Y:S05]  /*aa60*/  WARPSYNC.COLLECTIVE R15, `(.L_x_1261) ;  /* 0x000000000f087348 */ /* 0x000fea0003c00000 */
[----:B------:R-:W-:Y:S01]  /*aa70*/  NOP ;  /* 0x0000000000007918 */ /* 0x000fe20000000000 */
[----:B------:R-:W-:Y:S01]  /*aa80*/  ENDCOLLECTIVE ;  /* 0x000000000000791b */ /* 0x000fe20003800000 */
.L_x_1261:
[----:B------:R-:W-:Y:S05]  /*aa90*/  BSYNC B1 ;  /* 0x0000000000017941 */ /* 0x000fea0003800000 */
.L_x_1260:
[----:B------:R-:W-:Y:S05]  /*aaa0*/  BRA `(.L_x_1262) ;  /* 0xffffffc400d87947 */ /* 0x000fea000383ffff */
.L_x_1207:
[----:B------:R-:W-:Y:S01]  /*aab0*/  BSSY B1, `(.L_x_1263) ;  /* 0x0000005000017945 */ /* 0x000fe20003800000 */
[----:B------:R-:W-:-:S07]  /*aac0*/  IMAD.MOV.U32 R15, RZ, RZ, -0x1 ;  /* 0xffffffffff0f7424 */ /* 0x000fce00078e00ff */
[----:B------:R-:W-:Y:S05]  /*aad0*/  WARPSYNC.COLLECTIVE R15, `(.L_x_1264) ;  /* 0x000000000f087348 */ /* 0x000fea0003c00000 */
[----:B------:R-:W-:Y:S01]  /*aae0*/  NOP ;  /* 0x0000000000007918 */ /* 0x000fe20000000000 */
[----:B------:R-:W-:Y:S01]  /*aaf0*/  ENDCOLLECTIVE ;  /* 0x000000000000791b */ /* 0x000fe20003800000 */
.L_x_1264:
[----:B------:R-:W-:Y:S05]  /*ab00*/  BSYNC B1 ;  /* 0x0000000000017941 */ /* 0x000fea0003800000 */
.L_x_1263:
[----:B------:R-:W-:Y:S05]  /*ab10*/  BRA `(.L_x_1265) ;  /* 0xffffffc800f87947 */ /* 0x000fea000383ffff */
.L_x_1229:
[----:B-1----:R1:W2:Y:S02]  /*ab20*/  SYNCS.PHASECHK.TRANS64.TRYWAIT P0, [R16+URZ+0x26820], R3 ;  /* 0x02682003100075a7 */ /* 0x0022a4000800017f */
[----:B--2---:R-:W-:Y:S05]  /*ab30*/  @!P0 NANOSLEEP.SYNCS 0x989680 ;  /* 0x009896800000895d */ /* 0x004fea0003900000 */
[----:B------:R-:W2:Y:S02]  /*ab40*/  @!P0 SYNCS.PHASECHK.TRANS64 P0, [R16+URZ+0x26820], R3 ;  /* 0x02682003100085a7 */ /* 0x000ea4000800007f */
[----:B--2---:R-:W-:Y:S05]  /*ab50*/  @!P0 BRA `(.L_x_1229) ;  /* 0xfffffffc00f08947 */ /* 0x004fea000383ffff */
[----:B------:R-:W-:Y:S05]  /*ab60*/  BRA `(.L_x_1266) ;  /* 0xffffffd800c87947 */ /* 0x000fea000383ffff */
.L_x_1233:
[----:B-1----:R1:W3:Y:S02]  /*ab70*/  SYNCS.PHASECHK.TRANS64.TRYWAIT P1, [R16+URZ+0x26840], R21 ;  /* 0x02684015100075a7 */ /* 0x0022e4000802017f */
[----:B---3--:R-:W-:Y:S05]  /*ab80*/  @!P1 NANOSLEEP.SYNCS 0x989680 ;  /* 0x009896800000995d */ /* 0x008fea0003900000 */
[----:B------:R-:W3:Y:S02]  /*ab90*/  @!P1 SYNCS.PHASECHK.TRANS64 P1, [R16+URZ+0x26840], R21 ;  /* 0x02684015100095a7 */ /* 0x000ee4000802007f */
[----:B---3--:R-:W-:Y:S05]  /*aba0*/  @!P1 BRA `(.L_x_1233) ;  /* 0xfffffffc00f09947 */ /* 0x008fea000383ffff */
[----:B------:R-:W-:Y:S05]  /*abb0*/  BRA `(.L_x_1267) ;  /* 0xffffffe000fc7947 */ /* 0x000fea000383ffff */
.L_x_1235:
[----:B--2---:R2:W3:Y:S02]  /*abc0*/  SYNCS.PHASECHK.TRANS64.TRYWAIT P1, [R16+URZ+0x26828], R21 ;  /* 0x02682815100075a7 */ /* 0x0044e4000802017f */
[----:B---3--:R-:W-:Y:S05]  /*abd0*/  @!P1 NANOSLEEP.SYNCS 0x989680 ;  /* 0x009896800000995d */ /* 0x008fea0003900000 */
[----:B------:R-:W3:Y:S02]  /*abe0*/  @!P1 SYNCS.PHASECHK.TRANS64 P1, [R16+URZ+0x26828], R21 ;  /* 0x02682815100095a7 */ /* 0x000ee4000802007f */
[----:B---3--:R-:W-:Y:S05]  /*abf0*/  @!P1 BRA `(.L_x_1235) ;  /* 0xfffffffc00f09947 */ /* 0x008fea000383ffff */
[----:B------:R-:W-:Y:S05]  /*ac00*/  BRA `(.L_x_1268) ;  /* 0xffffffe400ac7947 */ /* 0x000fea000383ffff */
.L_x_1237:
[----:B---3--:R3:W4:Y:S02]  /*ac10*/  SYNCS.PHASECHK.TRANS64.TRYWAIT P1, [R16+URZ+0x26848], R21 ;  /* 0x02684815100075a7 */ /* 0x008724000802017f */
[----:B----4-:R-:W-:Y:S05]  /*ac20*/  @!P1 NANOSLEEP.SYNCS 0x989680 ;  /* 0x009896800000995d */ /* 0x010fea0003900000 */
[----:B------:R-:W4:Y:S02]  /*ac30*/  @!P1 SYNCS.PHASECHK.TRANS64 P1, [R16+URZ+0x26848], R21 ;  /* 0x02684815100095a7 */ /* 0x000f24000802007f */
[----:B----4-:R-:W-:Y:S05]  /*ac40*/  @!P1 BRA `(.L_x_1237) ;  /* 0xfffffffc00f09947 */ /* 0x010fea000383ffff */
[----:B------:R-:W-:Y:S05]  /*ac50*/  BRA `(.L_x_1269) ;  /* 0xffffffe8005c7947 */ /* 0x000fea000383ffff */
.L_x_1239:
[----:B------:R-:W-:-:S07]  /*ac60*/  SHF.L.U32 R5, R11, 0x1f, RZ ;  /* 0x0000001f0b057819 */ /* 0x000fce00000006ff */
.L_x_1270:
[----:B------:R1:W1:Y:S02]  /*ac70*/  SYNCS.PHASECHK.TRANS64.TRYWAIT P1, [R16+URZ+0x26820], R5 ;  /* 0x02682005100075a7 */ /* 0x000264000802017f */
[----:B-1----:R-:W-:Y:S05]  /*ac80*/  @!P1 NANOSLEEP.SYNCS 0x989680 ;  /* 0x009896800000995d */ /* 0x002fea0003900000 */
[----:B------:R-:W1:Y:S02]  /*ac90*/  @!P1 SYNCS.PHASECHK.TRANS64 P1, [R16+URZ+0x26820], R5 ;  /* 0x02682005100095a7 */ /* 0x000e64000802007f */
[----:B-1----:R-:W-:Y:S05]  /*aca0*/  @!P1 BRA `(.L_x_1270) ;  /* 0xfffffffc00f09947 */ /* 0x002fea000383ffff */
[----:B------:R-:W-:Y:S05]  /*acb0*/  BRA `(.L_x_1271) ;  /* 0xffffffe800f47947 */ /* 0x000fea000383ffff */
.L_x_1242:
[----:B-1----:R1:W3:Y:S02]  /*acc0*/  SYNCS.PHASECHK.TRANS64.TRYWAIT P1, [R16+URZ+0x26840], R13 ;  /* 0x0268400d100075a7 */ /* 0x0022e4000802017f */
[----:B---3--:R-:W-:Y:S05]  /*acd0*/  @!P1 NANOSLEEP.SYNCS 0x989680 ;  /* 0x009896800000995d */ /* 0x008fea0003900000 */
[----:B------:R-:W3:Y:S02]  /*ace0*/  @!P1 SYNCS.PHASECHK.TRANS64 P1, [R16+URZ+0x26840], R13 ;  /* 0x0268400d100095a7 */ /* 0x000ee4000802007f */
[----:B---3--:R-:W-:Y:S05]  /*acf0*/  @!P1 BRA `(.L_x_1242) ;  /* 0xfffffffc00f09947 */ /* 0x008fea000383ffff */
[----:B------:R-:W-:Y:S05]  /*ad00*/  BRA `(.L_x_1272) ;  /* 0xffffffec00c47947 */ /* 0x000fea000383ffff */
.L_x_1244:
[----:B--2---:R2:W3:Y:S02]  /*ad10*/  SYNCS.PHASECHK.TRANS64.TRYWAIT P1, [R16+URZ+0x26828], R13 ;  /* 0x0268280d100075a7 */ /* 0x0044e4000802017f */
[----:B---3--:R-:W-:Y:S05]  /*ad20*/  @!P1 NANOSLEEP.SYNCS 0x989680 ;  /* 0x009896800000995d */ /* 0x008fea0003900000 */
[----:B------:R-:W3:Y:S02]  /*ad30*/  @!P1 SYNCS.PHASECHK.TRANS64 P1, [R16+URZ+0x26828], R13 ;  /* 0x0268280d100095a7 */ /* 0x000ee4000802007f */
[----:B---3--:R-:W-:Y:S05]  /*ad40*/  @!P1 BRA `(.L_x_1244) ;  /* 0xfffffffc00f09947 */ /* 0x008fea000383ffff */
[----:B------:R-:W-:Y:S05]  /*ad50*/  BRA `(.L_x_1273) ;  /* 0xfffffff000687947 */ /* 0x000fea000383ffff */
.L_x_1246:
[----:B---3--:R3:W1:Y:S02]  /*ad60*/  SYNCS.PHASECHK.TRANS64.TRYWAIT P0, [R3+URZ+0x26840], R0 ;  /* 0x02684000030075a7 */ /* 0x008664000800017f */
[----:B-1----:R-:W-:Y:S05]  /*ad70*/  @!P0 NANOSLEEP.SYNCS 0x989680 ;  /* 0x009896800000895d */ /* 0x002fea0003900000 */
[----:B------:R-:W1:Y:S02]  /*ad80*/  @!P0 SYNCS.PHASECHK.TRANS64 P0, [R3+URZ+0x26840], R0 ;  /* 0x02684000030085a7 */ /* 0x000e64000800007f */
[----:B-1----:R-:W-:Y:S05]  /*ad90*/  @!P0 BRA `(.L_x_1246) ;  /* 0xfffffffc00f08947 */ /* 0x002fea000383ffff */
[----:B------:R-:W-:Y:S05]  /*ada0*/  BRA `(.L_x_1274) ;  /* 0xfffffff4002c7947 */ /* 0x000fea000383ffff */
.L_x_1248:
[----:B------:R-:W-:Y:S01]  /*adb0*/  BSSY B1, `(.L_x_1275) ;  /* 0x0000006000017945 */ /* 0x000fe20003800000 */
[----:B------:R-:W-:-:S07]  /*adc0*/  IMAD.MOV.U32 R15, RZ, RZ, -0x1 ;  /* 0xffffffffff0f7424 */ /* 0x000fce00078e00ff */
[----:B------:R-:W-:Y:S05]  /*add0*/  WARPSYNC.COLLECTIVE R15, `(.L_x_1276) ;  /* 0x000000000f0c7348 */ /* 0x000fea0003c00000 */
[----:B------:R-:W-:Y:S02]  /*ade0*/  ELECT P6, UR62, PT ;  /* 0x00000000003e782f */ /* 0x000fe400038c0000 */
[----:B------:R-:W-:Y:S01]  /*adf0*/  MOV R14, UR62 ;  /* 0x0000003e000e7c02 */ /* 0x000fe20008000f00 */
[----:B------:R-:W-:Y:S10]  /*ae00*/  ENDCOLLECTIVE ;  /* 0x000000000000791b */ /* 0x000ff40003800000 */
.L_x_1276:
[----:B------:R-:W-:Y:S05]  /*ae10*/  BSYNC B1 ;  /* 0x0000000000017941 */ /* 0x000fea0003800000 */
.L_x_1275:
[----:B------:R-:W-:Y:S05]  /*ae20*/  BRA `(.L_x_1277) ;  /* 0xfffffff400f47947 */ /* 0x000fea000383ffff */
.L_x_1250:
[----:B-1----:R1:W2:Y:S02]  /*ae30*/  SYNCS.PHASECHK.TRANS64.TRYWAIT P0, [R6+URZ], R5 ;  /* 0x00000005060075a7 */ /* 0x0022a4000800017f */
[----:B--2---:R-:W-:Y:S05]  /*ae40*/  @!P0 NANOSLEEP.SYNCS 0x989680 ;  /* 0x009896800000895d */ /* 0x004fea0003900000 */
[----:B------:R-:W2:Y:S02]  /*ae50*/  @!P0 SYNCS.PHASECHK.TRANS64 P0, [R6+URZ], R5 ;  /* 0x00000005060085a7 */ /* 0x000ea4000800007f */
[----:B--2---:R-:W-:Y:S05]  /*ae60*/  @!P0 BRA `(.L_x_1250) ;  /* 0xfffffffc00f08947 */ /* 0x004fea000383ffff */
[----:B------:R-:W-:Y:S05]  /*ae70*/  BRA `(.L_x_1278) ;  /* 0xfffffff800347947 */ /* 0x000fea000383ffff */
.L_x_1251:
[----:B--2---:R2:W3:Y:S02]  /*ae80*/  SYNCS.PHASECHK.TRANS64.TRYWAIT P0, [R3+URZ], R2 ;  /* 0x00000002030075a7 */ /* 0x0044e4000800017f */
[----:B---3--:R-:W-:Y:S05]  /*ae90*/  @!P0 NANOSLEEP.SYNCS 0x989680 ;  /* 0x009896800000895d */ /* 0x008fea0003900000 */
[----:B------:R-:W3:Y:S02]  /*aea0*/  @!P0 SYNCS.PHASECHK.TRANS64 P0, [R3+URZ], R2 ;  /* 0x00000002030085a7 */ /* 0x000ee4000800007f */
[----:B---3--:R-:W-:Y:S05]  /*aeb0*/  @!P0 BRA `(.L_x_1251) ;  /* 0xfffffffc00f08947 */ /* 0x008fea000383ffff */
[----:B------:R-:W-:Y:S05]  /*aec0*/  BRA `(.L_x_1279) ;  /* 0xfffffff800287947 */ /* 0x000fea000383ffff */
.L_x_1253:
[----:B--2---:R2:W3:Y:S02]  /*aed0*/  SYNCS.PHASECHK.TRANS64.TRYWAIT P0, [R0+URZ], R5 ;  /* 0x00000005000075a7 */ /* 0x0044e4000800017f */
[----:B---3--:R-:W-:Y:S05]  /*aee0*/  @!P0 NANOSLEEP.SYNCS 0x989680 ;  /* 0x009896800000895d */ /* 0x008fea0003900000 */
[----:B------:R-:W3:Y:S02]  /*aef0*/  @!P0 SYNCS.PHASECHK.TRANS64 P0, [R0+URZ], R5 ;  /* 0x00000005000085a7 */ /* 0x000ee4000800007f */
[----:B---3--:R-:W-:Y:S05]  /*af00*/  @!P0 BRA `(.L_x_1253) ;  /* 0xfffffffc00f08947 */ /* 0x008fea000383ffff */
[----:B------:R-:W-:Y:S05]  /*af10*/  BRA `(.L_x_1280) ;  /* 0xfffffff8002c7947 */ /* 0x000fea000383ffff */
.L_x_1281:
        /* <DEDUP_REMOVED lines=14> */
.L_x_3302:


//--------------------- .text._ZN7cutlass13device_kernelIN5flash11enable_sm90INS1_16FlashAttnBwdSm90INS1_25CollectiveMainloopBwdSm90ILi2ELi2ELi2EN4cute5tupleIJNS5_1CILi1EEES8_S8_EEENS6_IJNS7_ILi64EEENS7_ILi128EEENS7_ILi96EEEEEENS_10bfloat16_tEfNS_4arch4Sm90ELb0ELb1ELb1ELb0ELb0ELb1ELb0ELb0ELi2ELi1ELi2ELi1ELb1EEENS1_24CollectiveEpilogueBwdGQAISD_fSG_Li256ELb0ELb0EEENS1_19SingleTileSchedulerILb0ELb0ELb0ELi128EEEEEEEEEvNT_6ParamsE --------------------------
	.section	.text._ZN7cutlass13device_kernelIN5flash11enable_sm90INS1_16FlashAttnBwdSm90INS1_25CollectiveMainloopBwdSm90ILi2ELi2ELi2EN4cute5tupleIJNS5_1CILi1EEES8_S8_EEENS6_IJNS7_ILi64EEENS7_ILi128EEENS7_ILi96EEEEEENS_10bfloat16_tEfNS_4arch4Sm90ELb0ELb1ELb1ELb0ELb0ELb1ELb0ELb0ELi2ELi1ELi2ELi1ELb1EEENS1_24CollectiveEpilogueBwdGQAISD_fSG_Li256ELb0ELb0EEENS1_19SingleTileSchedulerILb0ELb0ELb0ELi128EEEEEEEEEvNT_6ParamsE,"ax",@progbits
	.align	128
.text._ZN7cutlass13device_kernelIN5flash11enable_sm90INS1_16FlashAttnBwdSm90INS1_25CollectiveMainloopBwdSm90ILi2ELi2ELi2EN4cute5tupleIJNS5_1CILi1EEES8_S8_EEENS6_IJNS7_ILi64EEENS7_ILi128EEENS7_ILi96EEEEEENS_10bfloat16_tEfNS_4arch4Sm90ELb0ELb1ELb1ELb0ELb0ELb1ELb0ELb0ELi2ELi1ELi2ELi1ELb1EEENS1_24CollectiveEpilogueBwdGQAISD_fSG_Li256ELb0ELb0EEENS1_19SingleTileSchedulerILb0ELb0ELb0ELi128EEEEEEEEEvNT_6ParamsE:
        .type           _ZN7cutlass13device_kernelIN5flash11enable_sm90INS1_16FlashAttnBwdSm90INS1_25CollectiveMainloopBwdSm90ILi2ELi2ELi2EN4cute5tupleIJNS5_1CILi1EEES8_S8_EEENS6_IJNS7_ILi64EEENS7_ILi128EEENS7_ILi96EEEEEENS_10bfloat16_tEfNS_4arch4Sm90ELb0ELb1ELb1ELb0ELb0ELb1ELb0ELb0ELi2ELi1ELi2ELi1ELb1EEENS1_24CollectiveEpilogueBwdGQAISD_fSG_Li256ELb0ELb0EEENS1_19SingleTileSchedulerILb0ELb0ELb0ELi128EEEEEEEEEvNT_6ParamsE,@function
        .size           _ZN7cutlass13device_kernelIN5flash11enable_sm90INS1_16FlashAttnBwdSm90INS1_25CollectiveMainloopBwdSm90ILi2ELi2ELi2EN4cute5tupleIJNS5_1CILi1EEES8_S8_EEENS6_IJNS7_ILi64EEENS7_ILi128EEENS7_ILi96EEEEEENS_10bfloat16_tEfNS_4arch4Sm90ELb0ELb1ELb1ELb0ELb0ELb1ELb0ELb0ELi2ELi1ELi2ELi1ELb1EEENS1_24CollectiveEpilogueBwdGQAISD_fSG_Li256ELb0ELb0EEENS1_19SingleTileSchedulerILb0ELb0ELb0ELi128EEEEEEEEEvNT_6ParamsE,(.L_x_3303 - _ZN7cutlass13device_kernelIN5flash11enable_sm90INS1_16FlashAttnBwdSm90INS1_25CollectiveMainloopBwdSm90ILi2ELi2ELi2EN4cute5tupleIJNS5_1CILi1EEES8_S8_EEENS6_IJNS7_ILi64EEENS7_ILi128EEENS7_ILi96EEEEEENS_10bfloat16_tEfNS_4arch4Sm90ELb0ELb1ELb1ELb0ELb0ELb1ELb0ELb0ELi2ELi1ELi2ELi1ELb1EEENS1_24CollectiveEpilogueBwdGQAISD_fSG_Li256ELb0ELb0EEENS1_19SingleTileSchedulerILb0ELb0ELb0ELi128EEEEEEEEEvNT_6ParamsE)
        .other          _ZN7cutlass13device_kernelIN5flash11enable_sm90INS1_16FlashAttnBwdSm90INS1_25CollectiveMainloopBwdSm90ILi2ELi2ELi2EN4cute5tupleIJNS5_1CILi1EEES8_S8_EEENS6_IJNS7_ILi64EEENS7_ILi128EEENS7_ILi96EEEEEENS_10bfloat16_tEfNS_4arch4Sm90ELb0ELb1ELb1ELb0ELb0ELb1ELb0ELb0ELi2ELi1ELi2ELi1ELb1EEENS1_24CollectiveEpilogueBwdGQAISD_fSG_Li256ELb0ELb0EEENS1_19SingleTileSchedulerILb0ELb0ELb0ELi128EEEEEEEEEvNT_6ParamsE,@"STO_CUDA_ENTRY STV_DEFAULT"
_ZN7cutlass13device_kernelIN5flash11enable_sm90INS1_16FlashAttnBwdSm90INS1_25CollectiveMainloopBwdSm90ILi2ELi2ELi2EN4cute5tupleIJNS5_1CILi1EEES8_S8_EEENS6_IJNS7_ILi64EEENS7_ILi128EEENS7_ILi96EEEEEENS_10bfloat16_tEfNS_4arch4Sm90ELb0ELb1ELb1ELb0ELb0ELb1ELb0ELb0ELi2ELi1ELi2ELi1ELb1EEENS1_24CollectiveEpilogueBwdGQAISD_fSG_Li256ELb0ELb0EEENS1_19SingleTileSchedulerILb0ELb0ELb0ELi128EEEEEEEEEvNT_6ParamsE:
        /* <DEDUP_REMOVED lines=24> */
.L_x_1283:
[----:B------:R-:W-:Y:S05]  /*0180*/  BSYNC B0 ;  /* 0x0000000000007941 */ /* 0x000fea0003800000 */
.L_x_1282:
        /* <DEDUP_REMOVED lines=37> */
.L_x_1284:
        /* <DEDUP_REMOVED lines=22> */
.L_x_1285:
[----:B------:R-:W-:Y:S01]  /*0540*/  PLOP3.LUT P0, PT, PT, PT, UP0, 0x80, 0x0 ;  /* 0x000000000000781c */ /* 0x000fe20003f0f008 */
[----:B------:R-:W-:Y:S01]  /*0550*/  NOP ;  /* 0x0000000000007918 */ /* 0x000fe20000000000 */
[----:B------:R-:W-:Y:S01]  /*0560*/  BSSY B6, `(.L_x_1286) ;  /* 0x000084e000067945 */ /* 0x000fe20003800000 */
[----:B-12-4-:R-:W-:Y:S10]  /*0570*/  BAR.SYNC.DEFER_BLOCKING 0x0 ;  /* 0x0000000000007b1d */ /* 0x016ff40000010000 */
[----:B------:R-:W-:Y:S05]  /*0580*/  @!P0 BRA `(.L_x_1287) ;  /* 0x0000005000608947 */ /* 0x000fea0003800000 */
.L_x_1288:
        /* <DEDUP_REMOVED lines=13> */
[----:B----4-:R-:W-:Y:S05]  /*0660*/  @!P0 BRA `(.L_x_1289) ;  /* 0x0000008000f48947 */ /* 0x010fea0003800000 */
        /* <DEDUP_REMOVED lines=73> */
.L_x_1290:
        /* <DEDUP_REMOVED lines=28> */
.L_x_1293:
        /* <DEDUP_REMOVED lines=15> */
.L_x_1292:
        /* <DEDUP_REMOVED lines=22> */
.L_x_1295:
        /* <DEDUP_REMOVED lines=15> */
.L_x_1294:
[----:B------:R-:W-:Y:S01]  /*1000*/  SHF.R.S32.HI R19, RZ, 0x1f, R18 ;  /* 0x0000001fff137819 */ /* 0x000fe20000011412 */
[----:B------:R-:W-:-:S03]  /*1010*/  UMOV UR4, 0xffffffff ;  /* 0xffffffff00047882 */ /* 0x000fc60000000000 */
[----:B------:R-:W-:-:S04]  /*1020*/  LEA.HI R0, R19, R18, RZ, 0x7 ;  /* 0x0000001213007211 */ /* 0x000fc800078f38ff */
[----:B------:R-:W-:Y:S01]  /*1030*/  SHF.R.S32.HI R17, RZ, 0x7, R0 ;  /* 0x00000007ff117819 */ /* 0x000fe20000011400 */
[----:B------:R-:W-:Y:S06]  /*1040*/  BRA.DIV UR4, `(.L_x_1296) ;  /* 0x0000007a04847947 */ /* 0x000fec000b800000 */
[----:B------:R1:W2:Y:S02]  /*1050*/  SHFL.IDX PT, R14, R17, RZ, 0x1f ;  /* 0x00001fff110e7589 */ /* 0x0002a400000e0000 */
.L_x_1368:
        /* <DEDUP_REMOVED lines=15> */
.L_x_1297:
        /* <DEDUP_REMOVED lines=19> */
.L_x_1299:
        /* <DEDUP_REMOVED lines=127> */
.L_x_1310:
[----:B------:R-:W-:-:S06]  /*1a70*/  UISETP.NE.AND UP0, UPT, UR16, 0x3, UPT ;  /* 0x000000031000788c */ /* 0x000fcc000bf05270 */
[----:B------:R-:W-:-:S13]  /*1a80*/  PLOP3.LUT P6, PT, PT, PT, UP0, 0x80, 0x0 ;  /* 0x000000000000781c */ /* 0x000fda0003fcf008 */
[----:B-1----:R-:W-:Y:S05]  /*1a90*/  @!P6 BRA `(.L_x_1300) ;  /* 0x000000000004e947 */ /* 0x002fea0003800000 */
[----:B------:R-:W-:Y:S01]  /*1aa0*/  BPT.TRAP 0x1 ;  /* 0x000000040000795c */ /* 0x000fe20000300000 */
.L_x_1300:
[----:B------:R-:W-:Y:S01]  /*1ab0*/  R2UR UR6, R237 ;  /* 0x00000000ed0672ca */ /* 0x000fe200000e0000 */
[----:B------:R-:W-:-:S05]  /*1ac0*/  IMAD.U32 R120, RZ, RZ, UR4 ;  /* 0x00000004ff787e24 */ /* 0x000fca000f8e00ff */
[----:B------:R-:W-:-:S07]  /*1ad0*/  SHF.L.U32 R120, R120, 0x1f, RZ ;  /* 0x0000001f78787819 */ /* 0x000fce00000006ff */
[----:B------:R-:W-:-:S09]  /*1ae0*/  ULEA UR6, UR5, UR6, 0x3 ;  /* 0x0000000605067291 */ /* 0x000fd2000f8e183f */
[----:B------:R1:W2:Y:S01]  /*1af0*/  SYNCS.PHASECHK.TRANS64.TRYWAIT P0, [UR6+0x26810], R120 ;  /* 0x02681078ff0075a7 */ /* 0x0002a20008000146 */
[----:B------:R-:W-:Y:S05]  /*1b00*/  @!P6 BRA `(.L_x_1301) ;  /* 0x000000000004e947 */ /* 0x000fea0003800000 */
[----:B------:R-:W-:Y:S01]  /*1b10*/  BPT.TRAP 0x1 ;  /* 0x000000040000795c */ /* 0x000fe20000300000 */
.L_x_1301:
[----:B--2---:R-:W-:Y:S05]  /*1b20*/  @P0 BRA `(.L_x_1302) ;  /* 0x0000000000080947 */ /* 0x004fea0003800000 */
[----:B------:R-:W2:Y:S02]  /*1b30*/  SYNCS.PHASECHK.TRANS64.TRYWAIT P0, [UR6+0x26810], R120 ;  /* 0x02681078ff0075a7 */ /* 0x000ea40008000146 */
[----:B--2---:R-:W-:Y:S05]  /*1b40*/  @!P0 BRA `(.L_x_1303) ;  /* 0x0000006c00f88947 */ /* 0x004fea0003800000 */
.L_x_1302:
        /* <DEDUP_REMOVED lines=66> */
.L_x_1304:
[----:B------:R1:W1:Y:S01]  /*1f70*/  SYNCS.PHASECHK.TRANS64.TRYWAIT P0, [UR6+0x26830], R120 ;  /* 0x02683078ff0075a7 */ /* 0x0002620008000146 */
[----:B------:R-:W-:Y:S05]  /*1f80*/  @!P6 BRA `(.L_x_1305) ;  /* 0x000000000004e947 */ /* 0x000fea0003800000 */
[----:B------:R-:W-:Y:S01]  /*1f90*/  BPT.TRAP 0x1 ;  /* 0x000000040000795c */ /* 0x000fe20000300000 */
.L_x_1305:
        /* <DEDUP_REMOVED lines=50> */
.L_x_1306:
        /* <DEDUP_REMOVED lines=604> */
.L_x_1308:
        /* <DEDUP_REMOVED lines=46> */
.L_x_1309:
        /* <DEDUP_REMOVED lines=62> */
.L_x_1291:
[----:B------:R-:W-:Y:S05]  /*4f40*/  @P0 BRA `(.L_x_1289) ;  /* 0x0000003800bc0947 */ /* 0x000fea0003800000 */
[----:B-1----:R-:W1:Y:S01]  /*4f50*/  S2R R4, SR_TID.X ;  /* 0x0000000000047919 */ /* 0x002e620000002100 */
[----:B------:R-:W2:Y:S01]  /*4f60*/  S2UR UR5, SR_CTAID.Y ;  /* 0x00000000000579c3 */ /* 0x000ea20000002600 */
[----:B------:R-:W-:Y:S01]  /*4f70*/  ULDC UR4, c[0x0][0x850] ;  /* 0x0002140000047ab9 */ /* 0x000fe20000000800 */
[----:B------:R-:W-:Y:S01]  /*4f80*/  ULDC.64 UR12, c[0x0][0x818] ;  /* 0x00020600000c7ab9 */ /* 0x000fe20000000a00 */
[----:B------:R-:W-:Y:S01]  /*4f90*/  UISETP.NE.AND UP0, UPT, UR4, 0x1, UPT ;  /* 0x000000010400788c */ /* 0x000fe2000bf05270 */
[----:B------:R-:W-:Y:S01]  /*4fa0*/  BSSY B0, `(.L_x_1311) ;  /* 0x0000052000007945 */ /* 0x000fe20003800000 */
[----:B------:R-:W-:Y:S01]  /*4fb0*/  ULDC.64 UR14, c[0x0][0x820] ;  /* 0x00020800000e7ab9 */ /* 0x000fe20000000a00 */
[----:B------:R-:W-:Y:S01]  /*4fc0*/  UMOV UR4, 0x400 ;  /* 0x0000040000047882 */ /* 0x000fe20000000000 */
[----:B------:R-:W-:Y:S01]  /*4fd0*/  ULDC.64 UR16, c[0x0][0x848] ;  /* 0x0002120000107ab9 */ /* 0x000fe20000000a00 */
[----:B------:R-:W3:Y:S06]  /*4fe0*/  S2UR UR9, SR_CgaCtaId ;  /* 0x00000000000979c3 */ /* 0x000eec0000008800 */
[----:B------:R-:W-:-:S02]  /*4ff0*/  @UP0 ULDC UR6, c[0x0][0x854] ;  /* 0x0002150000060ab9 */ /* 0x000fc40000000800 */
[----:B------:R-:W4:Y:S01]  /*5000*/  S2UR UR8, SR_CTAID.X ;  /* 0x00000000000879c3 */ /* 0x000f220000002500 */
[----:B--2---:R-:W-:-:S07]  /*5010*/  UIMAD.WIDE.U32 UR6, UR5, UR6, URZ ;  /* 0x00000006050672a5 */ /* 0x004fce000f8e003f */
[----:B------:R-:W2:Y:S01]  /*5020*/  S2UR UR18, SR_CTAID.Z ;  /* 0x00000000001279c3 */ /* 0x000ea20000002700 */
[----:B-1----:R-:W-:Y:S01]  /*5030*/  VIADD R3, R4, 0xffffff80 ;  /* 0xffffff8004037836 */ /* 0x002fe20000000000 */
[----:B---3--:R-:W-:-:S03]  /*5040*/  ULEA UR4, UR9, UR4, 0x18 ;  /* 0x0000000409047291 */ /* 0x008fc6000f8ec03f */
[----:B------:R-:W-:Y:S01]  /*5050*/  @UP0 ULDC UR9, c[0x0][0x858] ;  /* 0x0002160000090ab9 */ /* 0x000fe20000000800 */
[----:B------:R-:W-:Y:S01]  /*5060*/  SHF.R.S32.HI R0, RZ, 0x1f, R3 ;  /* 0x0000001fff007819 */ /* 0x000fe20000011403 */
[----:B------:R-:W-:Y:S01]  /*5070*/  @UP0 USHF.R.U32.HI UR5, URZ, UR9, UR7 ;  /* 0x000000093f050299 */ /* 0x000fe20008011607 */
[----:B------:R-:W-:Y:S01]  /*5080*/  BAR.SYNC.DEFER_BLOCKING 0x1, 0x100 ;  /* 0x0044000000007b1d */ /* 0x000fe20000010000 */
[----:B------:R-:W-:Y:S01]  /*5090*/  ISETP.NE.AND P0, PT, R3, RZ, PT ;  /* 0x000000ff0300720c */ /* 0x000fe20003f05270 */
[----:B----4-:R-:W-:Y:S01]  /*50a0*/  UIMAD UR8, UR8, 0x3000, URZ ;  /* 0x00003000080878a4 */ /* 0x010fe2000f8e023f */
[----:B------:R-:W-:Y:S01]  /*50b0*/  LEA.HI R2, R0, R3, RZ, 0x7 ;  /* 0x0000000300027211 */ /* 0x000fe200078f38ff */
[----:B------:R-:W-:Y:S02]  /*50c0*/  USHF.R.S32.HI UR10, URZ, 0x1f, UR5 ;  /* 0x0000001f3f0a7899 */ /* 0x000fe40008011405 */
[----:B------:R-:W-:Y:S01]  /*50d0*/  USHF.R.S32.HI UR9, URZ, 0x1f, UR8 ;  /* 0x0000001f3f097899 */ /* 0x000fe20008011408 */
[----:B------:R-:W-:Y:S01]  /*50e0*/  LOP3.LUT R0, R2, 0x3fffff80, RZ, 0xc0, !PT ;  /* 0x3fffff8002007812 */ /* 0x000fe200078ec0ff */
[----:B------:R-:W-:Y:S01]  /*50f0*/  UIMAD UR11, UR10, UR12, URZ ;  /* 0x0000000c0a0b72a4 */ /* 0x000fe2000f8e023f */
[----:B------:R-:W-:Y:S01]  /*5100*/  SHF.R.S32.HI R5, RZ, 0x7, R2 ;  /* 0x00000007ff057819 */ /* 0x000fe20000011402 */
[----:B------:R-:W-:-:S02]  /*5110*/  UIMAD.WIDE.U32 UR6, UR5, UR12, UR8 ;  /* 0x0000000c050672a5 */ /* 0x000fc4000f8e0008 */
[----:B------:R-:W-:Y:S01]  /*5120*/  IMAD.IADD R0, R3, 0x1, -R0 ;  /* 0x0000000103007824 */ /* 0x000fe200078e0a00 */
[----:B------:R-:W-:-:S03]  /*5130*/  UIMAD UR11, UR5, UR13, UR11 ;  /* 0x0000000d050b72a4 */ /* 0x000fc6000f8e020b */
[----:B------:R-:W-:Y:S01]  /*5140*/  IMAD R0, R5, 0x600, R0 ;  /* 0x0000060005007824 */ /* 0x000fe200078e0200 */
[----:B------:R-:W-:Y:S01]  /*5150*/  ULDC.64 UR12, c[0x0][0x840] ;  /* 0x00021000000c7ab9 */ /* 0x000fe20000000a00 */
[----:B------:R-:W-:Y:S02]  /*5160*/  UIADD3 UR7, UR7, UR11, URZ ;  /* 0x0000000b07077290 */ /* 0x000fe4000fffe03f */
[----:B------:R-:W-:Y:S01]  /*5170*/  IMAD.SHL.U32 R0, R0, 0x4, RZ ;  /* 0x0000000400007824 */ /* 0x000fe200078e00ff */
[----:B------:R-:W-:Y:S02]  /*5180*/  UIMAD UR10, UR10, UR12, URZ ;  /* 0x0000000c0a0a72a4 */ /* 0x000fe4000f8e023f */
[----:B------:R-:W-:Y:S02]  /*5190*/  UIMAD.WIDE.U32 UR8, UR5, UR12, UR8 ;  /* 0x0000000c050872a5 */ /* 0x000fe4000f8e0008 */
[----:B------:R-:W-:Y:S01]  /*51a0*/  LEA R0, R0, UR4, 0x2 ;  /* 0x0000000400007c11 */ /* 0x000fe2000f8e10ff */
[----:B------:R-:W-:-:S02]  /*51b0*/  UIMAD UR12, UR5, UR13, UR10 ;  /* 0x0000000d050c72a4 */ /* 0x000fc4000f8e020a */
[----:B--2---:R-:W-:Y:S02]  /*51c0*/  USHF.R.S32.HI UR5, URZ, 0x1f, UR18 ;  /* 0x0000001f3f057899 */ /* 0x004fe40008011412 */
[----:B------:R1:W-:Y:S01]  /*51d0*/  STS.128 [R0], R24 ;  /* 0x0000001800007388 */ /* 0x0003e20000000c00 */
[----:B------:R-:W-:Y:S02]  /*51e0*/  UIADD3 UR9, UR9, UR12, URZ ;  /* 0x0000000c09097290 */ /* 0x000fe4000fffe03f */
[----:B------:R-:W-:Y:S01]  /*51f0*/  UIMAD UR10, UR5, UR14, URZ ;  /* 0x0000000e050a72a4 */ /* 0x000fe2000f8e023f */
[----:B------:R1:W-:Y:S01]  /*5200*/  STS.128 [R0+0x800], R28 ;  /* 0x0008001c00007388 */ /* 0x0003e20000000c00 */
[----:B------:R-:W-:Y:S02]  /*5210*/  UIMAD UR5, UR5, UR16, URZ ;  /* 0x00000010050572a4 */ /* 0x000fe4000f8e023f */
[----:B------:R-:W-:Y:S01]  /*5220*/  UIMAD UR10, UR18, UR15, UR10 ;  /* 0x0000000f120a72a4 */ /* 0x000fe2000f8e020a */
[----:B------:R1:W-:Y:S01]  /*5230*/  STS.128 [R0+0x1000], R32 ;  /* 0x0010002000007388 */ /* 0x0003e20000000c00 */
[----:B------:R-:W-:-:S02]  /*5240*/  UIMAD.WIDE.U32 UR6, UR18, UR14, UR6 ;  /* 0x0000000e120672a5 */ /* 0x000fc4000f8e0006 */
[----:B------:R-:W-:Y:S01]  /*5250*/  UIMAD UR5, UR18, UR17, UR5 ;  /* 0x00000011120572a4 */ /* 0x000fe2000f8e0205 */
[----:B------:R1:W-:Y:S01]  /*5260*/  STS.128 [R0+0x1800], R36 ;  /* 0x0018002400007388 */ /* 0x0003e20000000c00 */
[----:B------:R-:W-:Y:S01]  /*5270*/  UIMAD.WIDE.U32 UR8, UR18, UR16, UR8 ;  /* 0x00000010120872a5 */ /* 0x000fe2000f8e0008 */
[----:B------:R-:W-:Y:S02]  /*5280*/  ULDC.64 UR12, c[0x0][0x800] ;  /* 0x00020000000c7ab9 */ /* 0x000fe40000000a00 */
[----:B------:R1:W-:Y:S01]  /*5290*/  STS.128 [R0+0x2000], R40 ;  /* 0x0020002800007388 */ /* 0x0003e20000000c00 */
[----:B------:R-:W-:Y:S01]  /*52a0*/  ULDC.64 UR14, c[0x0][0x828] ;  /* 0x00020a00000e7ab9 */ /* 0x000fe20000000a00 */
[----:B------:R-:W-:Y:S02]  /*52b0*/  UIADD3 UR7, UR7, UR10, URZ ;  /* 0x0000000a07077290 */ /* 0x000fe4000fffe03f */
[----:B------:R1:W-:Y:S01]  /*52c0*/  STS.128 [R0+0x2800], R44 ;  /* 0x0028002c00007388 */ /* 0x0003e20000000c00 */
[----:B------:R-:W-:-:S02]  /*52d0*/  ULEA UR12, UP0, UR6, UR12, 0x2 ;  /* 0x0000000c060c7291 */ /* 0x000fc4000f80103f */
[----:B------:R-:W-:Y:S01]  /*52e0*/  UIADD3 UR5, UR9, UR5, URZ ;  /* 0x0000000509057290 */ /* 0x000fe2000fffe03f */
[----:B------:R1:W-:Y:S01]  /*52f0*/  STS.128 [R0+0x3000], R48 ;  /* 0x0030003000007388 */ /* 0x0003e20000000c00 */
[----:B------:R-:W-:Y:S02]  /*5300*/  ULEA UR14, UP1, UR8, UR14, 0x2 ;  /* 0x0000000e080e7291 */ /* 0x000fe4000f82103f */
[----:B------:R-:W-:Y:S01]  /*5310*/  ULEA.HI.X UR13, UR6, UR13, UR7, 0x2, UP0 ;  /* 0x0000000d060d7291 */ /* 0x000fe200080f1407 */
[----:B------:R1:W-:Y:S01]  /*5320*/  STS.128 [R0+0x3800], R52 ;  /* 0x0038003400007388 */ /* 0x0003e20000000c00 */
[----:B------:R-:W-:-:S03]  /*5330*/  ULEA.HI.X UR7, UR8, UR15, UR5, 0x2, UP1 ;  /* 0x0000000f08077291 */ /* 0x000fc600088f1405 */
        /* <DEDUP_REMOVED lines=10> */
[----:B--2---:R-:W-:Y:S06]  /*53e0*/  BAR.SYNC.DEFER_BLOCKING 0x1, 0x100 ;  /* 0x0044000000007b1d */ /* 0x004fec0000010000 */
[----:B------:R-:W-:Y:S05]  /*53f0*/  @P0 BRA `(.L_x_1312) ;  /* 0x0000000000300947 */ /* 0x000fea0003800000 */
[----:B------:R-:W-:Y:S01]  /*5400*/  PLOP3.LUT P0, PT, PT, PT, PT, 0x80, 0x0 ;  /* 0x000000000000781c */ /* 0x000fe20003f0f070 */
[----:B------:R-:W-:Y:S01]  /*5410*/  UMOV UR5, 0xc00 ;  /* 0x00000c0000057882 */ /* 0x000fe20000000000 */
[----:B------:R-:W-:Y:S01]  /*5420*/  UMOV UR8, 0x0 ;  /* 0x0000000000087882 */ /* 0x000fe20000000000 */
[----:B------:R-:W-:Y:S01]  /*5430*/  UMOV UR9, 0x14f00000 ;  /* 0x14f0000000097882 */ /* 0x000fe20000000000 */
[----:B------:R-:W-:-:S09]  /*5440*/  UMOV UR6, UR14 ;  /* 0x0000000e00067c82 */ /* 0x000fd20008000000 */
.L_x_1313:
[----:B------:R-:W-:Y:S01]  /*5450*/  @P0 ELECT P1, URZ, PT ;  /* 0x00000000003f082f */ /* 0x000fe20003820000 */
[----:B------:R2:W-:-:S12]  /*5460*/  UBLKRED.G.S.ADD.F32.RN [UR6], [UR4], UR5, desc[UR8] ;  /* 0x00000806040073bb */ /* 0x0005d800080a1405 */
[----:B------:R-:W-:Y:S02]  /*5470*/  @P1 PLOP3.LUT P0, PT, P1, PT, PT, 0x8, 0x0 ;  /* 0x000000000000181c */ /* 0x000fe40000f0e170 */
[----:B------:R-:W-:-:S11]  /*5480*/  PLOP3.LUT P1, PT, PT, PT, PT, 0x8, 0x0 ;  /* 0x000000000000781c */ /* 0x000fd60003f2e170 */
[----:B--2---:R-:W-:Y:S05]  /*5490*/  @P0 BRA.U.ANY `(.L_x_1313) ;  /* 0xfffffffd00ec0947 */ /* 0x004fea000393ffff */
[----:B------:R0:W-:Y:S01]  /*54a0*/  UTMACMDFLUSH ;  /* 0x00000000000079b7 */ /* 0x0001e20000000000 */
[----:B------:R-:W-:-:S04]  /*54b0*/  DEPBAR.LE SB0, 0x0 ;  /* 0x000080000000791a */ /* 0x000fc80000000000 */
.L_x_1312:
[----:B------:R-:W-:Y:S05]  /*54c0*/  BSYNC B0 ;  /* 0x0000000000007941 */ /* 0x000fea0003800000 */
.L_x_1311:
        /* <DEDUP_REMOVED lines=28> */
.L_x_1314:
[----:B------:R-:W-:Y:S01]  /*5690*/  @P0 ELECT P1, URZ, PT ;  /* 0x00000000003f082f */ /* 0x000fe20003820000 */
[----:B------:R2:W-:-:S12]  /*56a0*/  UBLKRED.G.S.ADD.F32.RN [UR6], [UR4], UR5, desc[UR8] ;  /* 0x00000806040073bb */ /* 0x0005d800080a1405 */
[----:B------:R-:W-:Y:S02]  /*56b0*/  @P1 PLOP3.LUT P0, PT, P1, PT, PT, 0x8, 0x0 ;  /* 0x000000000000181c */ /* 0x000fe40000f0e170 */
[----:B------:R-:W-:-:S11]  /*56c0*/  PLOP3.LUT P1, PT, PT, PT, PT, 0x8, 0x0 ;  /* 0x000000000000781c */ /* 0x000fd60003f2e170 */
[----:B--2---:R-:W-:Y:S05]  /*56d0*/  @P0 BRA.U.ANY `(.L_x_1314) ;  /* 0xfffffffd00ec0947 */ /* 0x004fea000393ffff */
[----:B------:R0:W-:Y:S01]  /*56e0*/  UTMACMDFLUSH ;  /* 0x00000000000079b7 */ /* 0x0001e20000000000 */
[----:B------:R-:W-:-:S04]  /*56f0*/  DEPBAR.LE SB0, 0x0 ;  /* 0x000080000000791a */ /* 0x000fc80000000000 */
[----:B------:R-:W-:Y:S05]  /*5700*/  BRA `(.L_x_1289) ;  /* 0x0000003000cc7947 */ /* 0x000fea0003800000 */
.L_x_1287:
        /* <DEDUP_REMOVED lines=40> */
.L_x_1316:
[----:B------:R-:W-:Y:S02]  /*5990*/  UISETP.GT.AND UP0, UPT, UR8, UR5, UPT ;  /* 0x000000050800728c */ /* 0x000fe4000bf04270 */
[----:B------:R-:W-:Y:S02]  /*59a0*/  USHF.R.S32.HI UR14, URZ, 0x1f, UR12 ;  /* 0x0000001f3f0e7899 */ /* 0x000fe4000801140c */
[----:B------:R-:W-:Y:S02]  /*59b0*/  USHF.R.S32.HI UR4, URZ, 0x1f, UR13 ;  /* 0x0000001f3f047899 */ /* 0x000fe4000801140d */
[----:B------:R-:W-:-:S13]  /*59c0*/  PLOP3.LUT P0, PT, PT, PT, UP0, 0x80, 0x0 ;  /* 0x000000000000781c */ /* 0x000fda0003f0f008 */
[----:B------:R-:W-:Y:S05]  /*59d0*/  @!P0 BRA `(.L_x_1289) ;  /* 0x0000003000188947 */ /* 0x000fea0003800000 */
[----:B------:R-:W-:Y:S01]  /*59e0*/  ULDC.64 UR10, c[0x0][0x2d8] ;  /* 0x0000b600000a7ab9 */ /* 0x000fe20000000a00 */
[----:B------:R-:W-:Y:S01]  /*59f0*/  ELECT P0, URZ, PT ;  /* 0x00000000003f782f */ /* 0x000fe20003800000 */
[----:B------:R-:W-:Y:S02]  /*5a00*/  UIMAD UR9, UR4, UR10, URZ ;  /* 0x0000000a040972a4 */ /* 0x000fe4000f8e023f */
[----:B------:R-:W-:Y:S02]  /*5a10*/  UIADD3 UR4, -UR5, UR8, URZ ;  /* 0x0000000805047290 */ /* 0x000fe4000fffe13f */
[----:B------:R-:W-:Y:S02]  /*5a20*/  UIMAD.WIDE.U32 UR6, UR13, UR10, URZ ;  /* 0x0000000a0d0672a5 */ /* 0x000fe4000f8e003f */
[----:B------:R-:W-:Y:S02]  /*5a30*/  ULOP3.LUT UR4, UR4, 0x1, URZ, 0xc0, !UPT ;  /* 0x0000000104047892 */ /* 0x000fe4000f8ec03f */
[----:B------:R-:W-:-:S02]  /*5a40*/  UIMAD UR9, UR13, UR11, UR9 ;  /* 0x0000000b0d0972a4 */ /* 0x000fc4000f8e0209 */
[----:B------:R-:W-:Y:S01]  /*5a50*/  UISETP.NE.U32.AND UP0, UPT, UR4, 0x1, UPT ;  /* 0x000000010400788c */ /* 0x000fe2000bf05070 */
[----:B------:R-:W-:Y:S01]  /*5a60*/  ULDC.64 UR10, c[0x0][0x2e0] ;  /* 0x0000b800000a7ab9 */ /* 0x000fe20000000a00 */
[----:B------:R-:W-:Y:S02]  /*5a70*/  UIADD3 UR7, UR7, UR9, URZ ;  /* 0x0000000907077290 */ /* 0x000fe4000fffe03f */
[----:B------:R-:W-:Y:S02]  /*5a80*/  UIMAD UR9, UR14, UR10, URZ ;  /* 0x0000000a0e0972a4 */ /* 0x000fe4000f8e023f */
[----:B------:R-:W-:Y:S01]  /*5a90*/  PLOP3.LUT P1, PT, PT, PT, UP0, 0x80, 0x0 ;  /* 0x000000000000781c */ /* 0x000fe20003f2f008 */
[----:B------:R-:W-:Y:S02]  /*5aa0*/  UIMAD.WIDE.U32 UR6, UR12, UR10, UR6 ;  /* 0x0000000a0c0672a5 */ /* 0x000fe4000f8e0006 */
[----:B------:R-:W-:-:S04]  /*5ab0*/  UIMAD UR9, UR12, UR11, UR9 ;  /* 0x0000000b0c0972a4 */ /* 0x000fc8000f8e0209 */
[----:B------:R-:W-:-:S06]  /*5ac0*/  UIADD3 UR9, UR7, UR9, URZ ;  /* 0x0000000907097290 */ /* 0x000fcc000fffe03f */
[----:B------:R-:W-:Y:S06]  /*5ad0*/  @P1 BRA `(.L_x_1317) ;  /* 0x0000000000bc1947 */ /* 0x000fec0003800000 */
        /* <DEDUP_REMOVED lines=18> */
.L_x_1319:
[----:B------:R-:W-:Y:S05]  /*5c00*/  BSYNC B0 ;  /* 0x0000000000007941 */ /* 0x000fea0003800000 */
.L_x_1318:
        /* <DEDUP_REMOVED lines=19> */
.L_x_1321:
[----:B------:R-:W-:Y:S05]  /*5d40*/  BSYNC B0 ;  /* 0x0000000000007941 */ /* 0x000fea0003800000 */
.L_x_1320:
[----:B------:R-:W-:Y:S06]  /*5d50*/  BAR.ARV 0xa, 0xa0 ;  /* 0x0282800000007b1d */ /* 0x000fec0000002000 */
[----:B------:R-:W-:Y:S04]  /*5d60*/  BSSY B0, `(.L_x_1322) ;  /* 0x0000003000007945 */ /* 0x000fe80003800000 */
[----:B------:R-:W-:Y:S05]  /*5d70*/  @!P0 BRA `(.L_x_1323) ;  /* 0x0000000000048947 */ /* 0x000fea0003800000 */
[----:B------:R-:W-:-:S04]  /*5d80*/  DEPBAR.LE SB0, 0x0 ;  /* 0x000080000000791a */ /* 0x000fc80000000000 */
.L_x_1323:
[----:B------:R-:W-:Y:S05]  /*5d90*/  BSYNC B0 ;  /* 0x0000000000007941 */ /* 0x000fea0003800000 */
.L_x_1322:
[----:B------:R-:W-:Y:S06]  /*5da0*/  BAR.ARV 0xb, 0xa0 ;  /* 0x02c2800000007b1d */ /* 0x000fec0000002000 */
[----:B------:R-:W-:Y:S01]  /*5db0*/  UIADD3 UR12, UR5, 0x1, URZ ;  /* 0x00000001050c7890 */ /* 0x000fe2000fffe03f */
[----:B------:R-:W-:Y:S11]  /*5dc0*/  BRA `(.L_x_1324) ;  /* 0x0000000000047947 */ /* 0x000ff60003800000 */
.L_x_1317:
[----:B------:R-:W-:-:S05]  /*5dd0*/  UMOV UR12, UR5 ;  /* 0x00000005000c7c82 */ /* 0x000fca0008000000 */
.L_x_1324:
        /* <DEDUP_REMOVED lines=17> */
.L_x_1337:
        /* <DEDUP_REMOVED lines=20> */
.L_x_1326:
[----:B------:R-:W-:Y:S05]  /*6030*/  BSYNC B0 ;  /* 0x0000000000007941 */ /* 0x000fea0003800000 */
.L_x_1325:
        /* <DEDUP_REMOVED lines=13> */
.L_x_1328:
[----:B------:R-:W-:Y:S05]  /*6110*/  BSYNC B0 ;  /* 0x0000000000007941 */ /* 0x000fea0003800000 */
.L_x_1327:
[----:B------:R-:W-:Y:S06]  /*6120*/  BAR.ARV 0xa, 0xa0 ;  /* 0x0282800000007b1d */ /* 0x000fec0000002000 */
[----:B------:R-:W-:Y:S04]  /*6130*/  BSSY B0, `(.L_x_1329) ;  /* 0x0000003000007945 */ /* 0x000fe80003800000 */
[----:B------:R-:W-:Y:S05]  /*6140*/  @!P0 BRA `(.L_x_1330) ;  /* 0x0000000000048947 */ /* 0x000fea0003800000 */
[----:B------:R-:W-:-:S04]  /*6150*/  DEPBAR.LE SB0, 0x0 ;  /* 0x000080000000791a */ /* 0x000fc80000000000 */
.L_x_1330:
[----:B------:R-:W-:Y:S05]  /*6160*/  BSYNC B0 ;  /* 0x0000000000007941 */ /* 0x000fea0003800000 */
.L_x_1329:
        /* <DEDUP_REMOVED lines=13> */
.L_x_1332:
[----:B------:R-:W-:Y:S05]  /*6240*/  BSYNC B0 ;  /* 0x0000000000007941 */ /* 0x000fea0003800000 */
.L_x_1331:
        /* <DEDUP_REMOVED lines=13> */
.L_x_1334:
[----:B------:R-:W-:Y:S05]  /*6320*/  BSYNC B0 ;  /* 0x0000000000007941 */ /* 0x000fea0003800000 */
.L_x_1333:
[----:B------:R-:W-:Y:S01]  /*6330*/  UIADD3 UR12, UR12, 0x2, URZ ;  /* 0x000000020c0c7890 */ /* 0x000fe2000fffe03f */
[----:B------:R-:W-:Y:S06]  /*6340*/  BAR.ARV 0xa, 0xa0 ;  /* 0x0282800000007b1d */ /* 0x000fec0000002000 */
[----:B------:R-:W-:Y:S01]  /*6350*/  UISETP.GE.AND UP0, UPT, UR12, UR8, UPT ;  /* 0x000000080c00728c */ /* 0x000fe2000bf06270 */
[----:B------:R-:W-:Y:S04]  /*6360*/  BSSY B0, `(.L_x_1335) ;  /* 0x0000003000007945 */ /* 0x000fe80003800000 */
[----:B------:R-:W-:Y:S06]  /*6370*/  @!P0 BRA `(.L_x_1336) ;  /* 0x0000000000048947 */ /* 0x000fec0003800000 */
[----:B------:R-:W-:-:S04]  /*6380*/  DEPBAR.LE SB0, 0x0 ;  /* 0x000080000000791a */ /* 0x000fc80000000000 */
.L_x_1336:
[----:B------:R-:W-:Y:S05]  /*6390*/  BSYNC B0 ;  /* 0x0000000000007941 */ /* 0x000fea0003800000 */
.L_x_1335:
[----:B------:R-:W-:Y:S06]  /*63a0*/  BAR.ARV 0xb, 0xa0 ;  /* 0x02c2800000007b1d */ /* 0x000fec0000002000 */
[----:B------:R-:W-:Y:S01]  /*63b0*/  PLOP3.LUT P1, PT, PT, PT, UP0, 0x80, 0x0 ;  /* 0x000000000000781c */ /* 0x000fe20003f2f008 */
[----:B------:R-:W-:Y:S02]  /*63c0*/  UIADD3 UR20, UR20, 0x3000, URZ ;  /* 0x0000300014147890 */ /* 0x000fe4000fffe03f */
[----:B------:R-:W-:-:S10]  /*63d0*/  UIADD3 UR4, UR4, 0x3000, URZ ;  /* 0x0000300004047890 */ /* 0x000fd4000fffe03f */
[----:B------:R-:W-:Y:S05]  /*63e0*/  @!P1 BRA `(.L_x_1337) ;  /* 0xfffffff800c09947 */ /* 0x000fea000383ffff */
[----:B------:R-:W-:Y:S05]  /*63f0*/  BRA `(.L_x_1289) ;  /* 0x0000002400907947 */ /* 0x000fea0003800000 */
.L_x_1315:
        /* <DEDUP_REMOVED lines=33> */
.L_x_1339:
        /* <DEDUP_REMOVED lines=43> */
.L_x_1369:
        /* <DEDUP_REMOVED lines=15> */
.L_x_1342:
        /* <DEDUP_REMOVED lines=63> */
[----:B------:R-:W-:Y:S01]  /*6da0*/  UIADD3 UR56, UR8, 0x3000, URZ ;  /* 0x0000300008387890 */ /* 0x000fe2000fffe03f */
[----:B------:R-:W-:Y:S01]  /*6db0*/  UMOV UR58, 0x30 ;  /* 0x00000030003a7882 */ /* 0x000fe20000000000 */
[----:B------:R-:W-:-:S02]  /*6dc0*/  UMOV UR59, UR11 ;  /* 0x0000000b003b7c82 */ /* 0x000fc40008000000 */
[----:B------:R1:W-:Y:S01]  /*6dd0*/  STL [R1], R6 ;  /* 0x0000000601007387 */ /* 0x0003e20000100800 */
[----:B------:R-:W-:Y:S01]  /*6de0*/  ISETP.GE.AND P1, PT, R4, R6, PT ;  /* 0x000000060400720c */ /* 0x000fe20003f26270 */
[----:B------:R-:W-:Y:S01]  /*6df0*/  UMOV UR60, UR12 ;  /* 0x0000000c003c7c82 */ /* 0x000fe20008000000 */
[----:B------:R-:W-:Y:S01]  /*6e00*/  UMOV UR61, UR21 ;  /* 0x00000015003d7c82 */ /* 0x000fe20008000000 */
[----:B------:R-:W-:Y:S01]  /*6e10*/  UTMALDG.4D [UR16], [UR48], desc[UR50] ;  /* 0x00003210300075b4 */ /* 0x000fe20008019000 */
[----:B------:R-:W-:Y:S01]  /*6e20*/  UMOV UR57, UR9 ;  /* 0x0000000900397c82 */ /* 0x000fe20008000000 */
        /* <DEDUP_REMOVED lines=11> */
[----:B------:R-:W-:Y:S01]  /*6ee0*/  UIADD3 UR32, UR8, 0x2000, URZ ;  /* 0x0000200008207890 */ /* 0x000fe2000fffe03f */
[----:B------:R-:W-:Y:S01]  /*6ef0*/  UMOV UR25, UR9 ;  /* 0x0000000900197c82 */ /* 0x000fe20008000000 */
[----:B------:R-:W-:Y:S01]  /*6f00*/  UMOV UR34, 0x20 ;  /* 0x0000002000227882 */ /* 0x000fe20000000000 */
[----:B------:R-:W-:Y:S01]  /*6f10*/  UMOV UR35, UR11 ;  /* 0x0000000b00237c82 */ /* 0x000fe20008000000 */
[----:B------:R-:W-:Y:S01]  /*6f20*/  UMOV UR36, UR12 ;  /* 0x0000000c00247c82 */ /* 0x000fe20008000000 */
[----:B------:R-:W-:Y:S01]  /*6f30*/  UMOV UR33, UR9 ;  /* 0x0000000900217c82 */ /* 0x000fe20008000000 */
[----:B------:R-:W-:Y:S01]  /*6f40*/  UIADD3 UR48, UR8, 0x4000, URZ ;  /* 0x0000400008307890 */ /* 0x000fe2000fffe03f */
[----:B------:R2:W-:Y:S01]  /*6f50*/  UTMALDG.4D [UR24], [UR46], desc[UR54] ;  /* 0x000036182e0075b4 */ /* 0x0005e20008019000 */
[----:B------:R-:W-:Y:S01]  /*6f60*/  UMOV UR50, 0x40 ;  /* 0x0000004000327882 */ /* 0x000fe20000000000 */
[----:B------:R-:W-:Y:S01]  /*6f70*/  UMOV UR51, UR11 ;  /* 0x0000000b00337c82 */ /* 0x000fe20008000000 */
[----:B------:R-:W-:Y:S01]  /*6f80*/  UMOV UR52, UR12 ;  /* 0x0000000c00347c82 */ /* 0x000fe20008000000 */
[----:B------:R-:W-:Y:S01]  /*6f90*/  UMOV UR53, UR21 ;  /* 0x0000001500357c82 */ /* 0x000fe20008000000 */
[----:B------:R-:W-:Y:S01]  /*6fa0*/  UMOV UR49, UR9 ;  /* 0x0000000900317c82 */ /* 0x000fe20008000000 */
[----:B------:R3:W-:Y:S01]  /*6fb0*/  UTMALDG.4D [UR32], [UR46], desc[UR54] ;  /* 0x000036202e0075b4 */ /* 0x0007e20008019000 */
[----:B----4-:R-:W-:Y:S01]  /*6fc0*/  UMOV UR10, 0x40 ;  /* 0x00000040000a7882 */ /* 0x010fe20000000000 */
[----:B------:R1:W-:Y:S01]  /*6fd0*/  UTMALDG.4D [UR56], [UR46], desc[UR54] ;  /* 0x000036382e0075b4 */ /* 0x0003e20008019000 */
[----:B------:R1:W-:Y:S01]  /*6fe0*/  UTMALDG.4D [UR48], [UR46], desc[UR54] ;  /* 0x000036302e0075b4 */ /* 0x0003e20008019000 */
[----:B--2---:R-:W-:Y:S01]  /*6ff0*/  UIADD3 UR24, UR8, 0x6000, URZ ;  /* 0x0000600008187890 */ /* 0x004fe2000fffe03f */
[----:B------:R-:W-:Y:S01]  /*7000*/  UMOV UR26, UR18 ;  /* 0x00000012001a7c82 */ /* 0x000fe20008000000 */
[----:B------:R1:W-:Y:S01]  /*7010*/  UTMALDG.4D [UR40], [UR46], desc[UR54] ;  /* 0x000036282e0075b4 */ /* 0x0003e20008019000 */
[----:B---3--:R-:W-:-:S02]  /*7020*/  UIADD3 UR32, UR8, 0x8000, URZ ;  /* 0x0000800008207890 */ /* 0x008fc4000fffe03f */
[----:B------:R-:W-:-:S04]  /*7030*/  UIADD3 UR8, UR8, 0xa000, URZ ;  /* 0x0000a00008087890 */ /* 0x000fc8000fffe03f */
[----:B------:R1:W-:Y:S03]  /*7040*/  UTMALDG.4D [UR24], [UR30], desc[UR54] ;  /* 0x000036181e0075b4 */ /* 0x0003e60008019000 */
        /* <DEDUP_REMOVED lines=21> */
.L_x_1353:
[----:B--234-:R-:W-:-:S04]  /*71a0*/  SHF.L.U32 R21, R11, 0x1f, RZ ;  /* 0x0000001f0b157819 */ /* 0x01cfc800000006ff */
[----:B------:R-:W1:Y:S02]  /*71b0*/  SYNCS.PHASECHK.TRANS64.TRYWAIT P1, [R16+URZ+0x26840], R21 ;  /* 0x02684015100075a7 */ /* 0x000e64000802017f */
[----:B-1----:R-:W-:Y:S05]  /*71c0*/  @!P1 BRA `(.L_x_1345) ;  /* 0x00000018009c9947 */ /* 0x002fea0003800000 */
.L_x_1370:
[----:B------:R-:W-:Y:S05]  /*71d0*/  @P0 BRA `(.L_x_1346) ;  /* 0x0000000000140947 */ /* 0x000fea0003800000 */
[----:B------:R-:W-:Y:S01]  /*71e0*/  ISETP.NE.AND P1, PT, R6, RZ, PT ;  /* 0x000000ff0600720c */ /* 0x000fe20003f25270 */
[----:B------:R-:W-:-:S04]  /*71f0*/  IMAD.MOV.U32 R3, RZ, RZ, 0x3100 ;  /* 0x00003100ff037424 */ /* 0x000fc800078e00ff */
[----:B------:R3:W-:Y:S08]  /*7200*/  SYNCS.ARRIVE.TRANS64 RZ, [R16+URZ+0x26830], R3 ;  /* 0x0268300310ff79a7 */ /* 0x0007f0000800003f */
[----:B------:R-:W-:Y:S05]  /*7210*/  @!P1 BRA `(.L_x_1346) ;  /* 0x0000000000049947 */ /* 0x000fea0003800000 */
[----:B------:R-:W-:Y:S01]  /*7220*/  BPT.TRAP 0x1 ;  /* 0x000000040000795c */ /* 0x000fe20000300000 */
.L_x_1346:
        /* <DEDUP_REMOVED lines=43> */
.L_x_1371:
[----:B------:R-:W-:Y:S05]  /*74e0*/  @P0 BRA `(.L_x_1348) ;  /* 0x0000000000140947 */ /* 0x000fea0003800000 */
[----:B------:R-:W-:Y:S01]  /*74f0*/  ISETP.NE.AND P1, PT, R6, RZ, PT ;  /* 0x000000ff0600720c */ /* 0x000fe20003f25270 */
[----:B------:R-:W-:-:S04]  /*7500*/  IMAD.MOV.U32 R2, RZ, RZ, 0x3100 ;  /* 0x00003100ff027424 */ /* 0x000fc800078e00ff */
[----:B------:R3:W-:Y:S08]  /*7510*/  SYNCS.ARRIVE.TRANS64 RZ, [R16+URZ+0x26818], R2 ;  /* 0x0268180210ff79a7 */ /* 0x0007f0000800003f */
[----:B------:R-:W-:Y:S05]  /*7520*/  @!P1 BRA `(.L_x_1348) ;  /* 0x0000000000049947 */ /* 0x000fea0003800000 */
[----:B------:R-:W-:Y:S01]  /*7530*/  BPT.TRAP 0x1 ;  /* 0x000000040000795c */ /* 0x000fe20000300000 */
.L_x_1348:
        /* <DEDUP_REMOVED lines=43> */
.L_x_1372:
[----:B------:R-:W-:Y:S05]  /*77f0*/  @P0 BRA `(.L_x_1350) ;  /* 0x0000000000140947 */ /* 0x000fea0003800000 */
[----:B------:R-:W-:Y:S01]  /*7800*/  ISETP.NE.AND P1, PT, R6, RZ, PT ;  /* 0x000000ff0600720c */ /* 0x000fe20003f25270 */
[----:B-123--:R-:W-:-:S04]  /*7810*/  IMAD.MOV.U32 R21, RZ, RZ, 0x3100 ;  /* 0x00003100ff157424 */ /* 0x00efc800078e00ff */
[----:B------:R4:W-:Y:S08]  /*7820*/  SYNCS.ARRIVE.TRANS64 RZ, [R16+URZ+0x26838], R21 ;  /* 0x0268381510ff79a7 */ /* 0x0009f0000800003f */
[----:B------:R-:W-:Y:S05]  /*7830*/  @!P1 BRA `(.L_x_1350) ;  /* 0x0000000000049947 */ /* 0x000fea0003800000 */
[----:B------:R-:W-:Y:S01]  /*7840*/  BPT.TRAP 0x1 ;  /* 0x000000040000795c */ /* 0x000fe20000300000 */
.L_x_1350:
        /* <DEDUP_REMOVED lines=38> */
.L_x_1374:
[----:B------:R-:W-:Y:S05]  /*7ab0*/  @P0 BRA `(.L_x_1352) ;  /* 0x0000000000140947 */ /* 0x000fea0003800000 */
[----:B------:R-:W-:Y:S01]  /*7ac0*/  ISETP.NE.AND P1, PT, R6, RZ, PT ;  /* 0x000000ff0600720c */ /* 0x000fe20003f25270 */
[----:B------:R-:W-:-:S04]  /*7ad0*/  IMAD.MOV.U32 R5, RZ, RZ, 0x3100 ;  /* 0x00003100ff057424 */ /* 0x000fc800078e00ff */
[----:B------:R1:W-:Y:S08]  /*7ae0*/  SYNCS.ARRIVE.TRANS64 RZ, [R16+URZ+0x26810], R5 ;  /* 0x0268100510ff79a7 */ /* 0x0003f0000800003f */
[----:B------:R-:W-:Y:S05]  /*7af0*/  @!P1 BRA `(.L_x_1352) ;  /* 0x0000000000049947 */ /* 0x000fea0003800000 */
[----:B------:R-:W-:Y:S01]  /*7b00*/  BPT.TRAP 0x1 ;  /* 0x000000040000795c */ /* 0x000fe20000300000 */
.L_x_1352:
        /* <DEDUP_REMOVED lines=44> */
.L_x_1344:
[----:B------:R-:W3:Y:S02]  /*7dd0*/  LDL.LU R4, [R1+0x4] ;  /* 0x0000040001047983 */ /* 0x000ee40000300800 */
[----:B---3--:R-:W-:Y:S02]  /*7de0*/  ISETP.NE.AND P1, PT, R4, RZ, PT ;  /* 0x000000ff0400720c */ /* 0x008fe40003f25270 */
[----:B------:R1:W5:Y:S11]  /*7df0*/  LDL R4, [R1] ;  /* 0x0000000001047983 */ /* 0x0003760000100800 */
[----:B-1----:R-:W-:Y:S05]  /*7e00*/  @!P1 BRA `(.L_x_1343) ;  /* 0x0000000400809947 */ /* 0x002fea0003800000 */
[----:B------:R-:W-:-:S04]  /*7e10*/  SHF.L.U32 R13, R11, 0x1f, RZ ;  /* 0x0000001f0b0d7819 */ /* 0x000fc800000006ff */
[----:B------:R-:W1:Y:S02]  /*7e20*/  SYNCS.PHASECHK.TRANS64.TRYWAIT P1, [R16+URZ+0x26840], R13 ;  /* 0x0268400d100075a7 */ /* 0x000e64000802017f */
[----:B-1----:R-:W-:Y:S05]  /*7e30*/  @!P1 BRA `(.L_x_1354) ;  /* 0x0000000c00d49947 */ /* 0x002fea0003800000 */
.L_x_1375:
[----:B------:R-:W-:Y:S05]  /*7e40*/  @P0 BRA `(.L_x_1355) ;  /* 0x0000000000140947 */ /* 0x000fea0003800000 */
[----:B------:R-:W-:Y:S01]  /*7e50*/  ISETP.NE.AND P1, PT, R6, RZ, PT ;  /* 0x000000ff0600720c */ /* 0x000fe20003f25270 */
[----:B--2---:R-:W-:-:S04]  /*7e60*/  IMAD.MOV.U32 R5, RZ, RZ, 0x3100 ;  /* 0x00003100ff057424 */ /* 0x004fc800078e00ff */
[----:B------:R3:W-:Y:S08]  /*7e70*/  SYNCS.ARRIVE.TRANS64 RZ, [R16+URZ+0x26830], R5 ;  /* 0x0268300510ff79a7 */ /* 0x0007f0000800003f */
[----:B------:R-:W-:Y:S05]  /*7e80*/  @!P1 BRA `(.L_x_1355) ;  /* 0x0000000000049947 */ /* 0x000fea0003800000 */
[----:B------:R-:W-:Y:S01]  /*7e90*/  BPT.TRAP 0x1 ;  /* 0x000000040000795c */ /* 0x000fe20000300000 */
.L_x_1355:
        /* <DEDUP_REMOVED lines=40> */
.L_x_1376:
[----:B------:R-:W-:Y:S05]  /*8120*/  @P0 BRA `(.L_x_1357) ;  /* 0x0000000000140947 */ /* 0x000fea0003800000 */
[----:B------:R-:W-:Y:S01]  /*8130*/  ISETP.NE.AND P0, PT, R6, RZ, PT ;  /* 0x000000ff0600720c */ /* 0x000fe20003f05270 */
[----:B------:R-:W-:-:S04]  /*8140*/  IMAD.MOV.U32 R5, RZ, RZ, 0x3100 ;  /* 0x00003100ff057424 */ /* 0x000fc800078e00ff */
[----:B------:R3:W-:Y:S08]  /*8150*/  SYNCS.ARRIVE.TRANS64 RZ, [R16+URZ+0x26818], R5 ;  /* 0x0268180510ff79a7 */ /* 0x0007f0000800003f */
[----:B------:R-:W-:Y:S05]  /*8160*/  @!P0 BRA `(.L_x_1357) ;  /* 0x0000000000048947 */ /* 0x000fea0003800000 */
[----:B------:R-:W-:Y:S01]  /*8170*/  BPT.TRAP 0x1 ;  /* 0x000000040000795c */ /* 0x000fe20000300000 */
.L_x_1357:
        /* <DEDUP_REMOVED lines=41> */
.L_x_1343:
[----:B------:R-:W3:Y:S01]  /*8410*/  S2R R0, SR_TID.X ;  /* 0x0000000000007919 */ /* 0x000ee20000002100 */
[----:B------:R-:W-:Y:S01]  /*8420*/  IMAD R3, R19, 0x8, R16 ;  /* 0x0000000813037824 */ /* 0x000fe200078e0210 */
[----:B---3--:R-:W-:Y:S02]  /*8430*/  LOP3.LUT R2, R0, 0x7f, RZ, 0xc0, !PT ;  /* 0x0000007f00027812 */ /* 0x008fe400078ec0ff */
[----:B------:R-:W-:Y:S02]  /*8440*/  SHF.L.U32 R0, R11, 0x1f, RZ ;  /* 0x0000001f0b007819 */ /* 0x000fe400000006ff */
[----:B------:R-:W-:Y:S02]  /*8450*/  ISETP.NE.AND P1, PT, R2, RZ, PT ;  /* 0x000000ff0200720c */ /* 0x000fe40003f25270 */
[----:B------:R-:W3:Y:S02]  /*8460*/  SYNCS.PHASECHK.TRANS64.TRYWAIT P0, [R3+URZ+0x26840], R0 ;  /* 0x02684000030075a7 */ /* 0x000ee4000800017f */
[----:B---3--:R-:W-:Y:S09]  /*8470*/  @!P0 BRA `(.L_x_1358) ;  /* 0x00000008006c8947 */ /* 0x008ff20003800000 */
.L_x_1377:
[----:B------:R-:W-:Y:S05]  /*8480*/  @P1 BRA `(.L_x_1359) ;  /* 0x0000000000181947 */ /* 0x000fea0003800000 */
[----:B------:R-:W1:Y:S01]  /*8490*/  S2R R2, SR_TID.X ;  /* 0x0000000000027919 */ /* 0x000e620000002100 */
[----:B---3--:R-:W-:-:S04]  /*84a0*/  IMAD.MOV.U32 R0, RZ, RZ, 0x3100 ;  /* 0x00003100ff007424 */ /* 0x008fc800078e00ff */
[----:B------:R3:W-:Y:S01]  /*84b0*/  SYNCS.ARRIVE.TRANS64 RZ, [R3+URZ+0x26830], R0 ;  /* 0x0268300003ff79a7 */ /* 0x0007e2000800003f */
[----:B-1----:R-:W-:-:S13]  /*84c0*/  LOP3.LUT P0, RZ, R2, 0x1f, RZ, 0xc0, !PT ;  /* 0x0000001f02ff7812 */ /* 0x002fda000780c0ff */
[----:B---3--:R-:W-:Y:S05]  /*84d0*/  @!P0 BRA `(.L_x_1359) ;  /* 0x0000000000048947 */ /* 0x008fea0003800000 */
[----:B------:R-:W-:Y:S01]  /*84e0*/  BPT.TRAP 0x1 ;  /* 0x000000040000795c */ /* 0x000fe20000300000 */
.L_x_1359:
        /* <DEDUP_REMOVED lines=47> */
.L_x_1340:
[----:B------:R-:W-:Y:S05]  /*87e0*/  BSYNC B0 ;  /* 0x0000000000007941 */ /* 0x000fea0003800000 */
.L_x_1338:
[----:B------:R-:W-:-:S03]  /*87f0*/  UMOV UR7, 0xffffffff ;  /* 0xffffffff00077882 */ /* 0x000fc60000000000 */
[----:B------:R-:W-:Y:S05]  /*8800*/  BRA.DIV UR7, `(.L_x_1360) ;  /* 0x00000006079c7947 */ /* 0x000fea000b800000 */
[----:B------:R-:W-:-:S13]  /*8810*/  ELECT P6, URZ, PT ;  /* 0x00000000003f782f */ /* 0x000fda00038c0000 */
.L_x_1380:
[----:B------:R-:W-:Y:S05]  /*8820*/  @!P6 BRA `(.L_x_1289) ;  /* 0x000000000084e947 */ /* 0x000fea0003800000 */
[----:B------:R-:W-:-:S06]  /*8830*/  ULOP3.LUT UR7, UR38, 0x2, URZ, 0xfc, !UPT ;  /* 0x0000000226077892 */ /* 0x000fcc000f8efc3f */
[----:B------:R-:W-:-:S05]  /*8840*/  IMAD.U32 R2, RZ, RZ, UR7 ;  /* 0x00000007ff027e24 */ /* 0x000fca000f8e00ff */
[----:B------:R-:W-:-:S13]  /*8850*/  ISETP.NE.AND P2, PT, R2, 0x3, PT ;  /* 0x000000030200780c */ /* 0x000fda0003f45270 */
[----:B------:R-:W-:Y:S05]  /*8860*/  @!P2 BRA `(.L_x_1361) ;  /* 0x000000000004a947 */ /* 0x000fea0003800000 */
[----:B------:R-:W-:Y:S01]  /*8870*/  BPT.TRAP 0x1 ;  /* 0x000000040000795c */ /* 0x000fe20000300000 */
.L_x_1361:
        /* <DEDUP_REMOVED lines=15> */
.L_x_1381:
[----:B------:R-:W2:Y:S02]  /*8970*/  SYNCS.PHASECHK.TRANS64.TRYWAIT P0, [R3+URZ], R2 ;  /* 0x00000002030075a7 */ /* 0x000ea4000800017f */
[----:B--2---:R-:W-:Y:S05]  /*8980*/  @!P0 BRA `(.L_x_1363) ;  /* 0x0000000400708947 */ /* 0x004fea0003800000 */
.L_x_1382:
[----:B------:R-:W-:Y:S05]  /*8990*/  @!P2 BRA `(.L_x_1364) ;  /* 0x000000000004a947 */ /* 0x000fea0003800000 */
[----:B------:R-:W-:Y:S01]  /*89a0*/  BPT.TRAP 0x1 ;  /* 0x000000040000795c */ /* 0x000fe20000300000 */
.L_x_1364:
[----:B--2---:R-:W-:-:S04]  /*89b0*/  VIADD R3, R7, 0x26840 ;  /* 0x0002684007037836 */ /* 0x004fc80000000000 */
[----:B------:R-:W-:-:S04]  /*89c0*/  IMAD R0, R0, 0x8, R3 ;  /* 0x0000000800007824 */ /* 0x000fc800078e0203 */
[----:B------:R-:W2:Y:S02]  /*89d0*/  SYNCS.PHASECHK.TRANS64.TRYWAIT P0, [R0+URZ], R5 ;  /* 0x00000005000075a7 */ /* 0x000ea4000800017f */
[----:B--2---:R-:W-:Y:S05]  /*89e0*/  @!P0 BRA `(.L_x_1365) ;  /* 0x00000004006c8947 */ /* 0x004fea0003800000 */
.L_x_1383:
[----:B------:R-:W-:-:S07]  /*89f0*/  IMAD R3, R4, 0x8, R3 ;  /* 0x0000000804037824 */ /* 0x000fce00078e0203 */
.L_x_1366:
[----:B---3--:R3:W4:Y:S02]  /*8a00*/  SYNCS.PHASECHK.TRANS64.TRYWAIT P0, [R3+URZ], R2 ;  /* 0x00000002030075a7 */ /* 0x008724000800017f */
[----:B----4-:R-:W-:Y:S05]  /*8a10*/  @!P0 NANOSLEEP.SYNCS 0x989680 ;  /* 0x009896800000895d */ /* 0x010fea0003900000 */
[----:B------:R-:W4:Y:S02]  /*8a20*/  @!P0 SYNCS.PHASECHK.TRANS64 P0, [R3+URZ], R2 ;  /* 0x00000002030085a7 */ /* 0x000f24000800007f */
[----:B----4-:R-:W-:Y:S05]  /*8a30*/  @!P0 BRA `(.L_x_1366) ;  /* 0xfffffffc00f08947 */ /* 0x010fea000383ffff */
.L_x_1289:
[----:B------:R-:W-:Y:S05]  /*8a40*/  BSYNC B6 ;  /* 0x0000000000067941 */ /* 0x000fea0003800000 */
.L_x_1286:
[----:B------:R-:W-:Y:S05]  /*8a50*/  EXIT ;  /* 0x000000000000794d */ /* 0x000fea0003800000 */
.L_x_1296:
[----:B------:R-:W-:Y:S02]  /*8a60*/  IMAD.MOV.U32 R13, RZ, RZ, R17 ;  /* 0x000000ffff0d7224 */ /* 0x000fe400078e0011 */
[----:B------:R-:W-:Y:S02]  /*8a70*/  IMAD.MOV.U32 R12, RZ, RZ, RZ ;  /* 0x000000ffff0c7224 */ /* 0x000fe400078e00ff */
[----:B------:R-:W-:Y:S02]  /*8a80*/  IMAD.MOV.U32 R11, RZ, RZ, 0x1f ;  /* 0x0000001fff0b7424 */ /* 0x000fe400078e00ff */
[----:B------:R-:W-:-:S07]  /*8a90*/  IMAD.MOV.U32 R15, RZ, RZ, -0x1 ;  /* 0xffffffffff0f7424 */ /* 0x000fce00078e00ff */
[----:B------:R-:W-:Y:S05]  /*8aa0*/  WARPSYNC.COLLECTIVE R15, `(.L_x_1367) ;  /* 0x000000000f087348 */ /* 0x000fea0003c00000 */
[----:B------:R1:W2:Y:S02]  /*8ab0*/  SHFL.IDX P6, R14, R13, R12, R11 ;  /* 0x0000000c0d0e7389 */ /* 0x0002a400000c000b */
[----:B-12---:R-:W-:Y:S01]  /*8ac0*/  ENDCOLLECTIVE ;  /* 0x000000000000791b */ /* 0x006fe20003800000 */
.L_x_1367:
[----:B------:R-:W-:Y:S05]  /*8ad0*/  BRA `(.L_x_1368) ;  /* 0xffffff8400607947 */ /* 0x000fea000383ffff */
.L_x_1298:
[----:B--2---:R2:W3:Y:S02]  /*8ae0*/  SYNCS.PHASECHK.TRANS64.TRYWAIT P0, [R237+URZ+0x26800], R4 ;  /* 0x02680004ed0075a7 */ /* 0x0044e4000800017f */
[----:B---3--:R-:W-:Y:S05]  /*8af0*/  @!P0 NANOSLEEP.SYNCS 0x989680 ;  /* 0x009896800000895d */ /* 0x008fea0003900000 */
[----:B------:R-:W3:Y:S02]  /*8b00*/  @!P0 SYNCS.PHASECHK.TRANS64 P0, [R237+URZ+0x26800], R4 ;  /* 0x02680004ed0085a7 */ /* 0x000ee4000800007f */
[----:B---3--:R-:W-:Y:S05]  /*8b10*/  @!P0 BRA `(.L_x_1298) ;  /* 0xfffffffc00f08947 */ /* 0x008fea000383ffff */
[----:B------:R-:W-:Y:S05]  /*8b20*/  BRA `(.L_x_1297) ;  /* 0xffffff8400887947 */ /* 0x000fea000383ffff */
.L_x_1303:
[----:B--2---:R-:W-:-:S04]  /*8b30*/  IMAD.U32 R5, RZ, RZ, UR6 ;  /* 0x00000006ff057e24 */ /* 0x004fc8000f8e00ff */
[----:B------:R2:W3:Y:S03]  /*8b40*/  SYNCS.PHASECHK.TRANS64.TRYWAIT P0, [R5+URZ+0x26810], R120 ;  /* 0x02681078050075a7 */ /* 0x0004e6000800017f */
[----:B---3--:R-:W-:Y:S05]  /*8b50*/  @!P0 NANOSLEEP.SYNCS 0x989680 ;  /* 0x009896800000895d */ /* 0x008fea0003900000 */
[----:B------:R-:W3:Y:S02]  /*8b60*/  @!P0 SYNCS.PHASECHK.TRANS64 P0, [R5+URZ+0x26810], R120 ;  /* 0x02681078050085a7 */ /* 0x000ee4000800007f */
[----:B---3--:R-:W-:Y:S05]  /*8b70*/  @!P0 BRA `(.L_x_1303) ;  /* 0xfffffffc00ec8947 */ /* 0x008fea000383ffff */
[----:B------:R-:W-:Y:S05]  /*8b80*/  BRA `(.L_x_1302) ;  /* 0xffffff8c00f07947 */ /* 0x000fea000383ffff */
.L_x_1307:
[----:B------:R-:W-:-:S04]  /*8b90*/  IMAD.U32 R121, RZ, RZ, UR6 ;  /* 0x00000006ff797e24 */ /* 0x000fc8000f8e00ff */
[----:B------:R1:W1:Y:S03]  /*8ba0*/  SYNCS.PHASECHK.TRANS64.TRYWAIT P0, [R121+URZ+0x26830], R120 ;  /* 0x02683078790075a7 */ /* 0x000266000800017f */
[----:B-1----:R-:W-:Y:S05]  /*8bb0*/  @!P0 NANOSLEEP.SYNCS 0x989680 ;  /* 0x009896800000895d */ /* 0x002fea0003900000 */
[----:B------:R-:W1:Y:S02]  /*8bc0*/  @!P0 SYNCS.PHASECHK.TRANS64 P0, [R121+URZ+0x26830], R120 ;  /* 0x02683078790085a7 */ /* 0x000e64000800007f */
[----:B-1----:R-:W-:Y:S05]  /*8bd0*/  @!P0 BRA `(.L_x_1307) ;  /* 0xfffffffc00ec8947 */ /* 0x002fea000383ffff */
[----:B------:R-:W-:Y:S05]  /*8be0*/  BRA `(.L_x_1306) ;  /* 0xffffff9400b47947 */ /* 0x000fea000383ffff */
.L_x_1341:
[----:B-1----:R1:W2:Y:S02]  /*8bf0*/  SYNCS.PHASECHK.TRANS64.TRYWAIT P0, [R16+URZ+0x26820], R3 ;  /* 0x02682003100075a7 */ /* 0x0022a4000800017f */
[----:B--2---:R-:W-:Y:S05]  /*8c00*/  @!P0 NANOSLEEP.SYNCS 0x989680 ;  /* 0x009896800000895d */ /* 0x004fea0003900000 */
[----:B------:R-:W2:Y:S02]  /*8c10*/  @!P0 SYNCS.PHASECHK.TRANS64 P0, [R16+URZ+0x26820], R3 ;  /* 0x02682003100085a7 */ /* 0x000ea4000800007f */
[----:B--2---:R-:W-:Y:S05]  /*8c20*/  @!P0 BRA `(.L_x_1341) ;  /* 0xfffffffc00f08947 */ /* 0x004fea000383ffff */
[----:B------:R-:W-:Y:S05]  /*8c30*/  BRA `(.L_x_1369) ;  /* 0xffffffdc00207947 */ /* 0x000fea000383ffff */
.L_x_1345:
[----:B-1----:R1:W3:Y:S02]  /*8c40*/  SYNCS.PHASECHK.TRANS64.TRYWAIT P1, [R16+URZ+0x26840], R21 ;  /* 0x02684015100075a7 */ /* 0x0022e4000802017f */
[----:B---3--:R-:W-:Y:S05]  /*8c50*/  @!P1 NANOSLEEP.SYNCS 0x989680 ;  /* 0x009896800000995d */ /* 0x008fea0003900000 */
[----:B------:R-:W3:Y:S02]  /*8c60*/  @!P1 SYNCS.PHASECHK.TRANS64 P1, [R16+URZ+0x26840], R21 ;  /* 0x02684015100095a7 */ /* 0x000ee4000802007f */
[----:B---3--:R-:W-:Y:S05]  /*8c70*/  @!P1 BRA `(.L_x_1345) ;  /* 0xfffffffc00f09947 */ /* 0x008fea000383ffff */
[----:B------:R-:W-:Y:S05]  /*8c80*/  BRA `(.L_x_1370) ;  /* 0xffffffe400507947 */ /* 0x000fea000383ffff */
.L_x_1347:
[----:B--2---:R2:W3:Y:S02]  /*8c90*/  SYNCS.PHASECHK.TRANS64.TRYWAIT P1, [R16+URZ+0x26828], R21 ;  /* 0x02682815100075a7 */ /* 0x0044e4000802017f */
[----:B---3--:R-:W-:Y:S05]  /*8ca0*/  @!P1 NANOSLEEP.SYNCS 0x989680 ;  /* 0x009896800000995d */ /* 0x008fea0003900000 */
[----:B------:R-:W3:Y:S02]  /*8cb0*/  @!P1 SYNCS.PHASECHK.TRANS64 P1, [R16+URZ+0x26828], R21 ;  /* 0x02682815100095a7 */ /* 0x000ee4000802007f */
[----:B---3--:R-:W-:Y:S05]  /*8cc0*/  @!P1 BRA `(.L_x_1347) ;  /* 0xfffffffc00f09947 */ /* 0x008fea000383ffff */
[----:B------:R-:W-:Y:S05]  /*8cd0*/  BRA `(.L_x_1371) ;  /* 0xffffffe800007947 */ /* 0x000fea000383ffff */
.L_x_1349:
[----:B---3--:R3:W4:Y:S02]  /*8ce0*/  SYNCS.PHASECHK.TRANS64.TRYWAIT P1, [R16+URZ+0x26848], R21 ;  /* 0x02684815100075a7 */ /* 0x008724000802017f */
[----:B----4-:R-:W-:Y:S05]  /*8cf0*/  @!P1 NANOSLEEP.SYNCS 0x989680 ;  /* 0x009896800000995d */ /* 0x010fea0003900000 */
[----:B------:R-:W4:Y:S02]  /*8d00*/  @!P1 SYNCS.PHASECHK.TRANS64 P1, [R16+URZ+0x26848], R21 ;  /* 0x02684815100095a7 */ /* 0x000f24000802007f */
[----:B----4-:R-:W-:Y:S05]  /*8d10*/  @!P1 BRA `(.L_x_1349) ;  /* 0xfffffffc00f09947 */ /* 0x010fea000383ffff */
[----:B------:R-:W-:Y:S05]  /*8d20*/  BRA `(.L_x_1372) ;  /* 0xffffffe800b07947 */ /* 0x000fea000383ffff */
.L_x_1351:
[----:B------:R-:W-:-:S07]  /*8d30*/  SHF.L.U32 R5, R11, 0x1f, RZ ;  /* 0x0000001f0b057819 */ /* 0x000fce00000006ff */
.L_x_1373:
[----:B------:R1:W1:Y:S02]  /*8d40*/  SYNCS.PHASECHK.TRANS64.TRYWAIT P1, [R16+URZ+0x26820], R5 ;  /* 0x02682005100075a7 */ /* 0x000264000802017f */
[----:B-1----:R-:W-:Y:S05]  /*8d50*/  @!P1 NANOSLEEP.SYNCS 0x989680 ;  /* 0x009896800000995d */ /* 0x002fea0003900000 */
[----:B------:R-:W1:Y:S02]  /*8d60*/  @!P1 SYNCS.PHASECHK.TRANS64 P1, [R16+URZ+0x26820], R5 ;  /* 0x02682005100095a7 */ /* 0x000e64000802007f */
[----:B-1----:R-:W-:Y:S05]  /*8d70*/  @!P1 BRA `(.L_x_1373) ;  /* 0xfffffffc00f09947 */ /* 0x002fea000383ffff */
[----:B------:R-:W-:Y:S05]  /*8d80*/  BRA `(.L_x_1374) ;  /* 0xffffffec00487947 */ /* 0x000fea000383ffff */
.L_x_1354:
[----:B-1----:R1:W3:Y:S02]  /*8d90*/  SYNCS.PHASECHK.TRANS64.TRYWAIT P1, [R16+URZ+0x26840], R13 ;  /* 0x0268400d100075a7 */ /* 0x0022e4000802017f */
[----:B---3--:R-:W-:Y:S05]  /*8da0*/  @!P1 NANOSLEEP.SYNCS 0x989680 ;  /* 0x009896800000995d */ /* 0x008fea0003900000 */
[----:B------:R-:W3:Y:S02]  /*8db0*/  @!P1 SYNCS.PHASECHK.TRANS64 P1, [R16+URZ+0x26840], R13 ;  /* 0x0268400d100095a7 */ /* 0x000ee4000802007f */
[----:B---3--:R-:W-:Y:S05]  /*8dc0*/  @!P1 BRA `(.L_x_1354) ;  /* 0xfffffffc00f09947 */ /* 0x008fea000383ffff */
[----:B------:R-:W-:Y:S05]  /*8dd0*/  BRA `(.L_x_1375) ;  /* 0xfffffff000187947 */ /* 0x000fea000383ffff */
.L_x_1356:
[----:B--2---:R2:W3:Y:S02]  /*8de0*/  SYNCS.PHASECHK.TRANS64.TRYWAIT P1, [R16+URZ+0x26828], R13 ;  /* 0x0268280d100075a7 */ /* 0x0044e4000802017f */
[----:B---3--:R-:W-:Y:S05]  /*8df0*/  @!P1 NANOSLEEP.SYNCS 0x989680 ;  /* 0x009896800000995d */ /* 0x008fea0003900000 */
[----:B------:R-:W3:Y:S02]  /*8e00*/  @!P1 SYNCS.PHASECHK.TRANS64 P1, [R16+URZ+0x26828], R13 ;  /* 0x0268280d100095a7 */ /* 0x000ee4000802007f */
[----:B---3--:R-:W-:Y:S05]  /*8e10*/  @!P1 BRA `(.L_x_1356) ;  /* 0xfffffffc00f09947 */ /* 0x008fea000383ffff */
[----:B------:R-:W-:Y:S05]  /*8e20*/  BRA `(.L_x_1376) ;  /* 0xfffffff000bc7947 */ /* 0x000fea000383ffff */
.L_x_1358:
[----:B---3--:R3:W1:Y:S02]  /*8e30*/  SYNCS.PHASECHK.TRANS64.TRYWAIT P0, [R3+URZ+0x26840], R0 ;  /* 0x02684000030075a7 */ /* 0x008664000800017f */
[----:B-1----:R-:W-:Y:S05]  /*8e40*/  @!P0 NANOSLEEP.SYNCS 0x989680 ;  /* 0x009896800000895d */ /* 0x002fea0003900000 */
[----:B------:R-:W1:Y:S02]  /*8e50*/  @!P0 SYNCS.PHASECHK.TRANS64 P0, [R3+URZ+0x26840], R0 ;  /* 0x02684000030085a7 */ /* 0x000e64000800007f */
[----:B-1----:R-:W-:Y:S05]  /*8e60*/  @!P0 BRA `(.L_x_1358) ;  /* 0xfffffffc00f08947 */ /* 0x002fea000383ffff */
[----:B------:R-:W-:Y:S05]  /*8e70*/  BRA `(.L_x_1377) ;  /* 0xfffffff400807947 */ /* 0x000fea000383ffff */
.L_x_1360:
[----:B------:R-:W-:Y:S01]  /*8e80*/  BSSY B0, `(.L_x_1378) ;  /* 0x0000006000007945 */ /* 0x000fe20003800000 */
[----:B------:R-:W-:-:S07]  /*8e90*/  IMAD.MOV.U32 R15, RZ, RZ, -0x1 ;  /* 0xffffffffff0f7424 */ /* 0x000fce00078e00ff */
[----:B------:R-:W-:Y:S05]  /*8ea0*/  WARPSYNC.COLLECTIVE R15, `(.L_x_1379) ;  /* 0x000000000f0c7348 */ /* 0x000fea0003c00000 */
[----:B------:R-:W-:Y:S02]  /*8eb0*/  ELECT P6, UR62, PT ;  /* 0x00000000003e782f */ /* 0x000fe400038c0000 */
[----:B------:R-:W-:Y:S01]  /*8ec0*/  MOV R14, UR62 ;  /* 0x0000003e000e7c02 */ /* 0x000fe20008000f00 */
[----:B------:R-:W-:Y:S10]  /*8ed0*/  ENDCOLLECTIVE ;  /* 0x000000000000791b */ /* 0x000ff40003800000 */
.L_x_1379:
[----:B------:R-:W-:Y:S05]  /*8ee0*/  BSYNC B0 ;  /* 0x0000000000007941 */ /* 0x000fea0003800000 */
.L_x_1378:
[----:B------:R-:W-:Y:S05]  /*8ef0*/  BRA `(.L_x_1380) ;  /* 0xfffffff800487947 */ /* 0x000fea000383ffff */
.L_x_1362:
[----:B-1----:R1:W2:Y:S02]  /*8f00*/  SYNCS.PHASECHK.TRANS64.TRYWAIT P0, [R6+URZ], R5 ;  /* 0x00000005060075a7 */ /* 0x0022a4000800017f */
[----:B--2---:R-:W-:Y:S05]  /*8f10*/  @!P0 NANOSLEEP.SYNCS 0x989680 ;  /* 0x009896800000895d */ /* 0x004fea0003900000 */
[----:B------:R-:W2:Y:S02]  /*8f20*/  @!P0 SYNCS.PHASECHK.TRANS64 P0, [R6+URZ], R5 ;  /* 0x00000005060085a7 */ /* 0x000ea4000800007f */
[----:B--2---:R-:W-:Y:S05]  /*8f30*/  @!P0 BRA `(.L_x_1362) ;  /* 0xfffffffc00f08947 */ /* 0x004fea000383ffff */
[----:B------:R-:W-:Y:S05]  /*8f40*/  BRA `(.L_x_1381) ;  /* 0xfffffff800887947 */ /* 0x000fea000383ffff */
.L_x_1363:
[----:B--2---:R2:W3:Y:S02]  /*8f50*/  SYNCS.PHASECHK.TRANS64.TRYWAIT P0, [R3+URZ], R2 ;  /* 0x00000002030075a7 */ /* 0x0044e4000800017f */
[----:B---3--:R-:W-:Y:S05]  /*8f60*/  @!P0 NANOSLEEP.SYNCS 0x989680 ;  /* 0x009896800000895d */ /* 0x008fea0003900000 */
[----:B------:R-:W3:Y:S02]  /*8f70*/  @!P0 SYNCS.PHASECHK.TRANS64 P0, [R3+URZ], R2 ;  /* 0x00000002030085a7 */ /* 0x000ee4000800007f */
[----:B---3--:R-:W-:Y:S05]  /*8f80*/  @!P0 BRA `(.L_x_1363) ;  /* 0xfffffffc00f08947 */ /* 0x008fea000383ffff */
[----:B------:R-:W-:Y:S05]  /*8f90*/  BRA `(.L_x_1382) ;  /* 0xfffffff8007c7947 */ /* 0x000fea000383ffff */
.L_x_1365:
[----:B--2---:R2:W3:Y:S02]  /*8fa0*/  SYNCS.PHASECHK.TRANS64.TRYWAIT P0, [R0+URZ], R5 ;  /* 0x00000005000075a7 */ /* 0x0044e4000800017f */
[----:B---3--:R-:W-:Y:S05]  /*8fb0*/  @!P0 NANOSLEEP.SYNCS 0x989680 ;  /* 0x009896800000895d */ /* 0x008fea0003900000 */
[----:B------:R-:W3:Y:S02]  /*8fc0*/  @!P0 SYNCS.PHASECHK.TRANS64 P0, [R0+URZ], R5 ;  /* 0x00000005000085a7 */ /* 0x000ee4000800007f */
[----:B---3--:R-:W-:Y:S05]  /*8fd0*/  @!P0 BRA `(.L_x_1365) ;  /* 0xfffffffc00f08947 */ /* 0x008fea000383ffff */
[----:B------:R-:W-:Y:S05]  /*8fe0*/  BRA `(.L_x_1383) ;  /* 0xfffffff800807947 */ /* 0x000fea000383ffff */
.L_x_1384:
        /* <DEDUP_REMOVED lines=9> */
.L_x_3303:


//--------------------- .text._ZN7cutlass13device_kernelIN5flash11enable_sm90INS1_16FlashAttnBwdSm90INS1_25CollectiveMainloopBwdSm90ILi2ELi2ELi2EN4cute5tupleIJNS5_1CILi1EEES8_S8_EEENS6_IJNS7_ILi64EEENS7_ILi128EEENS7_ILi96EEEEEENS_10bfloat16_tEfNS_4arch4Sm90ELb0ELb1ELb1ELb0ELb1ELb1ELb0ELb0ELi2ELi1ELi2ELi1ELb1EEENS1_24CollectiveEpilogueBwdGQAISD_fSG_Li256ELb0ELb1EEENS1_19SingleTileSchedulerILb0ELb0ELb0ELi128EEEEEEEEEvNT_6ParamsE --------------------------
	.section	.text._ZN7cutlass13device_kernelIN5flash11enable_sm90INS1_16FlashAttnBwdSm90INS1_25CollectiveMainloopBwdSm90ILi2ELi2ELi2EN4cute5tupleIJNS5_1CILi1EEES8_S8_EEENS6_IJNS7_ILi64EEENS7_ILi128EEENS7_ILi96EEEEEENS_10bfloat16_tEfNS_4arch4Sm90ELb0ELb1ELb1ELb0ELb1ELb1ELb0ELb0ELi2ELi1ELi2ELi1ELb1EEENS1_24CollectiveEpilogueBwdGQAISD_fSG_Li256ELb0ELb1EEENS1_19SingleTileSchedulerILb0ELb0ELb0ELi128EEEEEEEEEvNT_6ParamsE,"ax",@progbits
	.align	128
.text._ZN7cutlass13device_kernelIN5flash11enable_sm90INS1_16FlashAttnBwdSm90INS1_25CollectiveMainloopBwdSm90ILi2ELi2ELi2EN4cute5tupleIJNS5_1CILi1EEES8_S8_EEENS6_IJNS7_ILi64EEENS7_ILi128EEENS7_ILi96EEEEEENS_10bfloat16_tEfNS_4arch4Sm90ELb0ELb1ELb1ELb0ELb1ELb1ELb0ELb0ELi2ELi1ELi2ELi1ELb1EEENS1_24CollectiveEpilogueBwdGQAISD_fSG_Li256ELb0ELb1EEENS1_19SingleTileSchedulerILb0ELb0ELb0ELi128EEEEEEEEEvNT_6ParamsE:
        .type           _ZN7cutlass13device_kernelIN5flash11enable_sm90INS1_16FlashAttnBwdSm90INS1_25CollectiveMainloopBwdSm90ILi2ELi2ELi2EN4cute5tupleIJNS5_1CILi1EEES8_S8_EEENS6_IJNS7_ILi64EEENS7_ILi128EEENS7_ILi96EEEEEENS_10bfloat16_tEfNS_4arch4Sm90ELb0ELb1ELb1ELb0ELb1ELb1ELb0ELb0ELi2ELi1ELi2ELi1ELb1EEENS1_24CollectiveEpilogueBwdGQAISD_fSG_Li256ELb0ELb1EEENS1_19SingleTileSchedulerILb0ELb0ELb0ELi128EEEEEEEEEvNT_6ParamsE,@function
        .size           _ZN7cutlass13device_kernelIN5flash11enable_sm90INS1_16FlashAttnBwdSm90INS1_25CollectiveMainloopBwdSm90ILi2ELi2ELi2EN4cute5tupleIJNS5_1CILi1EEES8_S8_EEENS6_IJNS7_ILi64EEENS7_ILi128EEENS7_ILi96EEEEEENS_10bfloat16_tEfNS_4arch4Sm90ELb0ELb1ELb1ELb0ELb1ELb1ELb0ELb0ELi2ELi1ELi2ELi1ELb1EEENS1_24CollectiveEpilogueBwdGQAISD_fSG_Li256ELb0ELb1EEENS1_19SingleTileSchedulerILb0ELb0ELb0ELi128EEEEEEEEEvNT_6ParamsE,(.L_x_3304 - _ZN7cutlass13device_kernelIN5flash11enable_sm90INS1_16FlashAttnBwdSm90INS1_25CollectiveMainloopBwdSm90ILi2ELi2ELi2EN4cute5tupleIJNS5_1CILi1EEES8_S8_EEENS6_IJNS7_ILi64EEENS7_ILi128EEENS7_ILi96EEEEEENS_10bfloat16_tEfNS_4arch4Sm90ELb0ELb1ELb1ELb0ELb1ELb1ELb0ELb0ELi2ELi1ELi2ELi1ELb1EEENS1_24CollectiveEpilogueBwdGQAISD_fSG_Li256ELb0ELb1EEENS1_19SingleTileSchedulerILb0ELb0ELb0ELi128EEEEEEEEEvNT_6ParamsE)
        .other          _ZN7cutlass13device_kernelIN5flash11enable_sm90INS1_16FlashAttnBwdSm90INS1_25CollectiveMainloopBwdSm90ILi2ELi2ELi2EN4cute5tupleIJNS5_1CILi1EEES8_S8_EEENS6_IJNS7_ILi64EEENS7_ILi128EEENS7_ILi96EEEEEENS_10bfloat16_tEfNS_4arch4Sm90ELb0ELb1ELb1ELb0ELb1ELb1ELb0ELb0ELi2ELi1ELi2ELi1ELb1EEENS1_24CollectiveEpilogueBwdGQAISD_fSG_Li256ELb0ELb1EEENS1_19SingleTileSchedulerILb0ELb0ELb0ELi128EEEEEEEEEvNT_6ParamsE,@"STO_CUDA_ENTRY STV_DEFAULT"
_ZN7cutlass13device_kernelIN5flash11enable_sm90INS1_16FlashAttnBwdSm90INS1_25CollectiveMainloopBwdSm90ILi2ELi2ELi2EN4cute5tupleIJNS5_1CILi1EEES8_S8_EEENS6_IJNS7_ILi64EEENS7_ILi128EEENS7_ILi96EEEEEENS_10bfloat16_tEfNS_4arch4Sm90ELb0ELb1ELb1ELb0ELb1ELb1ELb0ELb0ELi2ELi1ELi2ELi1ELb1EEENS1_24CollectiveEpilogueBwdGQAISD_fSG_Li256ELb0ELb1EEENS1_19SingleTileSchedulerILb0ELb0ELb0ELi128EEEEEEEEEvNT_6ParamsE:
        /* <DEDUP_REMOVED lines=24> */
.L_x_1386:
[----:B------:R-:W-:Y:S05]  /*0180*/  BSYNC B0 ;  /* 0x0000000000007941 */ /* 0x000fea0003800000 */
.L_x_1385:
        /* <DEDUP_REMOVED lines=37> */
.L_x_1387:
        /* <DEDUP_REMOVED lines=22> */
.L_x_1388:
[----:B------:R-:W-:Y:S01]  /*0540*/  PLOP3.LUT P0, PT, PT, PT, UP0, 0x80, 0x0 ;  /* 0x000000000000781c */ /* 0x000fe20003f0f008 */
[----:B------:R-:W-:Y:S01]  /*0550*/  NOP ;  /* 0x0000000000007918 */ /* 0x000fe20000000000 */
[----:B------:R-:W-:Y:S01]  /*0560*/  ULDC.64 UR46, c[0x0][0x208] ;  /* 0x00008200002e7ab9 */ /* 0x000fe20000000a00 */
[----:B------:R-:W-:Y:S01]  /*0570*/  BSSY B6, `(.L_x_1389) ;  /* 0x000098a000067945 */ /* 0x000fe20003800000 */
[----:B-12-4-:R-:W-:Y:S09]  /*0580*/  BAR.SYNC.DEFER_BLOCKING 0x0 ;  /* 0x0000000000007b1d */ /* 0x016ff20000010000 */
[----:B------:R-:W-:Y:S05]  /*0590*/  @!P0 BRA `(.L_x_1390) ;  /* 0x0000005400908947 */ /* 0x000fea0003800000 */
.L_x_1391:
        /* <DEDUP_REMOVED lines=13> */
[----:B-1----:R-:W-:Y:S05]  /*0670*/  @!P0 BRA `(.L_x_1392) ;  /* 0x0000009400e48947 */ /* 0x002fea0003800000 */
        /* <DEDUP_REMOVED lines=73> */
.L_x_1393:
        /* <DEDUP_REMOVED lines=28> */
.L_x_1396:
        /* <DEDUP_REMOVED lines=15> */
.L_x_1395:
        /* <DEDUP_REMOVED lines=22> */
.L_x_1398:
        /* <DEDUP_REMOVED lines=15> */
.L_x_1397:
[----:B------:R-:W-:Y:S01]  /*1010*/  SHF.R.S32.HI R19, RZ, 0x1f, R18 ;  /* 0x0000001fff137819 */ /* 0x000fe20000011412 */
[----:B------:R-:W-:-:S03]  /*1020*/  UMOV UR4, 0xffffffff ;  /* 0xffffffff00047882 */ /* 0x000fc60000000000 */
[----:B------:R-:W-:-:S04]  /*1030*/  LEA.HI R0, R19, R18, RZ, 0x7 ;  /* 0x0000001213007211 */ /* 0x000fc800078f38ff */
[----:B------:R-:W-:Y:S01]  /*1040*/  SHF.R.S32.HI R17, RZ, 0x7, R0 ;  /* 0x00000007ff117819 */ /* 0x000fe20000011400 */
[----:B------:R-:W-:Y:S06]  /*1050*/  BRA.DIV UR4, `(.L_x_1399) ;  /* 0x0000008e04747947 */ /* 0x000fec000b800000 */
[----:B------:R1:W2:Y:S02]  /*1060*/  SHFL.IDX PT, R14, R17, RZ, 0x1f ;  /* 0x00001fff110e7589 */ /* 0x0002a400000e0000 */
.L_x_1512:
        /* <DEDUP_REMOVED lines=15> */
.L_x_1400:
        /* <DEDUP_REMOVED lines=19> */
.L_x_1402:
        /* <DEDUP_REMOVED lines=127> */
.L_x_1413:
[----:B------:R-:W-:-:S06]  /*1a80*/  UISETP.NE.AND UP0, UPT, UR11, 0x3, UPT ;  /* 0x000000030b00788c */ /* 0x000fcc000bf05270 */
[----:B------:R-:W-:-:S13]  /*1a90*/  PLOP3.LUT P6, PT, PT, PT, UP0, 0x80, 0x0 ;  /* 0x000000000000781c */ /* 0x000fda0003fcf008 */
[----:B-1----:R-:W-:Y:S05]  /*1aa0*/  @!P6 BRA `(.L_x_1403) ;  /* 0x000000000004e947 */ /* 0x002fea0003800000 */
[----:B------:R-:W-:Y:S01]  /*1ab0*/  BPT.TRAP 0x1 ;  /* 0x000000040000795c */ /* 0x000fe20000300000 */
.L_x_1403:
[----:B------:R-:W-:Y:S01]  /*1ac0*/  R2UR UR9, R237 ;  /* 0x00000000ed0972ca */ /* 0x000fe200000e0000 */
[----:B------:R-:W-:-:S05]  /*1ad0*/  IMAD.U32 R120, RZ, RZ, UR4 ;  /* 0x00000004ff787e24 */ /* 0x000fca000f8e00ff */
[----:B------:R-:W-:-:S07]  /*1ae0*/  SHF.L.U32 R120, R120, 0x1f, RZ ;  /* 0x0000001f78787819 */ /* 0x000fce00000006ff */
[----:B------:R-:W-:-:S09]  /*1af0*/  ULEA UR9, UR5, UR9, 0x3 ;  /* 0x0000000905097291 */ /* 0x000fd2000f8e183f */
[----:B------:R1:W2:Y:S01]  /*1b00*/  SYNCS.PHASECHK.TRANS64.TRYWAIT P0, [UR9+0x26810], R120 ;  /* 0x02681078ff0075a7 */ /* 0x0002a20008000149 */
[----:B------:R-:W-:Y:S05]  /*1b10*/  @!P6 BRA `(.L_x_1404) ;  /* 0x000000000004e947 */ /* 0x000fea0003800000 */
[----:B------:R-:W-:Y:S01]  /*1b20*/  BPT.TRAP 0x1 ;  /* 0x000000040000795c */ /* 0x000fe20000300000 */
.L_x_1404:
[----:B--2---:R-:W-:Y:S05]  /*1b30*/  @P0 BRA `(.L_x_1405) ;  /* 0x0000000000080947 */ /* 0x004fea0003800000 */
[----:B------:R-:W2:Y:S02]  /*1b40*/  SYNCS.PHASECHK.TRANS64.TRYWAIT P0, [UR9+0x26810], R120 ;  /* 0x02681078ff0075a7 */ /* 0x000ea40008000149 */
[----:B--2---:R-:W-:Y:S05]  /*1b50*/  @!P0 BRA `(.L_x_1406) ;  /* 0x0000008000e88947 */ /* 0x004fea0003800000 */
.L_x_1405:
        /* <DEDUP_REMOVED lines=66> */
.L_x_1407:
[----:B------:R1:W1:Y:S01]  /*1f80*/  SYNCS.PHASECHK.TRANS64.TRYWAIT P0, [UR9+0x26830], R120 ;  /* 0x02683078ff0075a7 */ /* 0x0002620008000149 */
[----:B------:R-:W-:Y:S05]  /*1f90*/  @!P6 BRA `(.L_x_1408) ;  /* 0x000000000004e947 */ /* 0x000fea0003800000 */
[----:B------:R-:W-:Y:S01]  /*1fa0*/  BPT.TRAP 0x1 ;  /* 0x000000040000795c */ /* 0x000fe20000300000 */
.L_x_1408:
        /* <DEDUP_REMOVED lines=50> */
.L_x_1409:
        /* <DEDUP_REMOVED lines=600> */
.L_x_1411:
        /* <DEDUP_REMOVED lines=48> */
.L_x_1412:
        /* <DEDUP_REMOVED lines=62> */
.L_x_1394:
[----:B------:R-:W-:Y:S05]  /*4f30*/  @P0 BRA `(.L_x_1392) ;  /* 0x0000004c00b40947 */ /* 0x000fea0003800000 */
[----:B-1----:R-:W1:Y:S01]  /*4f40*/  S2R R4, SR_TID.X ;  /* 0x0000000000047919 */ /* 0x002e620000002100 */
[----:B------:R-:W2:Y:S01]  /*4f50*/  S2UR UR8, SR_CTAID.Y ;  /* 0x00000000000879c3 */ /* 0x000ea20000002600 */
[----:B------:R-:W-:Y:S01]  /*4f60*/  ULDC UR9, c[0x0][0x850] ;  /* 0x0002140000097ab9 */ /* 0x000fe20000000800 */
[----:B------:R-:W-:Y:S01]  /*4f70*/  ULDC.64 UR12, c[0x0][0x818] ;  /* 0x00020600000c7ab9 */ /* 0x000fe20000000a00 */
[----:B------:R-:W-:Y:S01]  /*4f80*/  UISETP.NE.AND UP0, UPT, UR9, 0x1, UPT ;  /* 0x000000010900788c */ /* 0x000fe2000bf05270 */
[----:B------:R-:W-:Y:S01]  /*4f90*/  BSSY B0, `(.L_x_1414) ;  /* 0x0000058000007945 */ /* 0x000fe20003800000 */
[----:B------:R-:W-:Y:S01]  /*4fa0*/  ULDC UR18, c[0x0][0x80c] ;  /* 0x0002030000127ab9 */ /* 0x000fe20000000800 */
[----:B------:R-:W-:Y:S01]  /*4fb0*/  UMOV UR20, 0x400 ;  /* 0x0000040000147882 */ /* 0x000fe20000000000 */
[----:B------:R-:W-:Y:S01]  /*4fc0*/  ULDC.64 UR16, c[0x0][0x840] ;  /* 0x0002100000107ab9 */ /* 0x000fe20000000a00 */
[----:B------:R-:W3:Y:S01]  /*4fd0*/  S2UR UR15, SR_CTAID.X ;  /* 0x00000000000f79c3 */ /* 0x000ee20000002500 */
[----:B------:R-:W-:-:S05]  /*4fe0*/  ULDC.64 UR24, c[0x0][0x848] ;  /* 0x0002120000187ab9 */ /* 0x000fca0000000a00 */
[----:B------:R-:W-:Y:S01]  /*4ff0*/  @UP0 ULDC UR4, c[0x0][0x854] ;  /* 0x0002150000040ab9 */ /* 0x000fe20000000800 */
[----:B------:R-:W-:Y:S01]  /*5000*/  @UP0 ULDC UR7, c[0x0][0x858] ;  /* 0x0002160000070ab9 */ /* 0x000fe20000000800 */
[----:B------:R-:W4:Y:S01]  /*5010*/  S2UR UR14, SR_CTAID.Z ;  /* 0x00000000000e79c3 */ /* 0x000f220000002700 */
[----:B--2---:R-:W-:-:S07]  /*5020*/  UIMAD.WIDE.U32 UR4, UR8, UR4, URZ ;  /* 0x00000004080472a5 */ /* 0x004fce000f8e003f */
[----:B------:R-:W2:Y:S01]  /*5030*/  S2UR UR21, SR_CgaCtaId ;  /* 0x00000000001579c3 */ /* 0x000ea20000008800 */
[----:B------:R-:W-:Y:S01]  /*5040*/  UMOV UR11, UR8 ;  /* 0x00000008000b7c82 */ /* 0x000fe20008000000 */
[----:B------:R-:W-:Y:S01]  /*5050*/  @UP0 USHF.R.U32.HI UR11, URZ, UR7, UR5 ;  /* 0x000000073f0b0299 */ /* 0x000fe20008011605 */
[----:B-1----:R-:W-:-:S03]  /*5060*/  VIADD R3, R4, 0xffffff80 ;  /* 0xffffff8004037836 */ /* 0x002fc60000000000 */
[----:B------:R-:W-:Y:S02]  /*5070*/  USHF.R.S32.HI UR19, URZ, 0x1f, UR11 ;  /* 0x0000001f3f137899 */ /* 0x000fe4000801140b */
[----:B------:R-:W-:Y:S01]  /*5080*/  BAR.SYNC.DEFER_BLOCKING 0x1, 0x100 ;  /* 0x0044000000007b1d */ /* 0x000fe20000010000 */
[----:B---3--:R-:W-:Y:S01]  /*5090*/  UIMAD UR6, UR15, 0x3000, URZ ;  /* 0x000030000f0678a4 */ /* 0x008fe2000f8e023f */
[----:B------:R-:W-:Y:S01]  /*50a0*/  ISETP.NE.AND P1, PT, R4, 0x80, PT ;  /* 0x000000800400780c */ /* 0x000fe20003f25270 */
[----:B------:R-:W-:Y:S01]  /*50b0*/  UIMAD UR10, UR19, UR12, URZ ;  /* 0x0000000c130a72a4 */ /* 0x000fe2000f8e023f */
[----:B------:R-:W-:Y:S01]  /*50c0*/  SHF.R.S32.HI R0, RZ, 0x1f, R3 ;  /* 0x0000001fff007819 */ /* 0x000fe20000011403 */
[----:B------:R-:W-:Y:S01]  /*50d0*/  USHF.R.S32.HI UR7, URZ, 0x1f, UR6 ;  /* 0x0000001f3f077899 */ /* 0x000fe20008011406 */
[----:B------:R-:W-:Y:S01]  /*50e0*/  ISETP.NE.AND P0, PT, R3, RZ, PT ;  /* 0x000000ff0300720c */ /* 0x000fe20003f05270 */
[----:B------:R-:W-:Y:S01]  /*50f0*/  UIMAD UR22, UR11, UR13, UR10 ;  /* 0x0000000d0b1672a4 */ /* 0x000fe2000f8e020a */
[----:B------:R-:W-:Y:S01]  /*5100*/  LEA.HI R2, R0, R3, RZ, 0x7 ;  /* 0x0000000300027211 */ /* 0x000fe200078f38ff */
[----:B------:R-:W-:Y:S01]  /*5110*/  UIMAD.WIDE.U32 UR4, UR11, UR12, UR6 ;  /* 0x0000000c0b0472a5 */ /* 0x000fe2000f8e0006 */
[----:B------:R-:W-:-:S02]  /*5120*/  ULDC UR10, c[0x0][0x870] ;  /* 0x00021c00000a7ab9 */ /* 0x000fc40000000800 */
[----:B------:R-:W-:Y:S01]  /*5130*/  LOP3.LUT R0, R2, 0x3fffff80, RZ, 0xc0, !PT ;  /* 0x3fffff8002007812 */ /* 0x000fe200078ec0ff */
[----:B------:R-:W-:Y:S01]  /*5140*/  UIMAD UR10, UR15, UR10, URZ ;  /* 0x0000000a0f0a72a4 */ /* 0x000fe2000f8e023f */
[----:B------:R-:W-:Y:S01]  /*5150*/  SHF.R.S32.HI R5, RZ, 0x7, R2 ;  /* 0x00000007ff057819 */ /* 0x000fe20000011402 */
[----:B----4-:R-:W-:Y:S02]  /*5160*/  UIMAD UR15, UR14, UR18, URZ ;  /* 0x000000120e0f72a4 */ /* 0x010fe4000f8e023f */
[----:B------:R-:W-:Y:S01]  /*5170*/  IMAD.IADD R0, R3, 0x1, -R0 ;  /* 0x0000000103007824 */ /* 0x000fe200078e0a00 */
[----:B------:R-:W-:Y:S02]  /*5180*/  UIMAD UR18, UR10, UR18, URZ ;  /* 0x000000120a1272a4 */ /* 0x000fe4000f8e023f */
[----:B--2---:R-:W-:Y:S01]  /*5190*/  ULEA UR10, UR21, UR20, 0x18 ;  /* 0x00000014150a7291 */ /* 0x004fe2000f8ec03f */
[----:B------:R-:W-:Y:S01]  /*51a0*/  IMAD R0, R5, 0x600, R0 ;  /* 0x0000060005007824 */ /* 0x000fe200078e0200 */
[----:B------:R-:W-:-:S02]  /*51b0*/  USHF.R.S32.HI UR21, URZ, 0x1f, UR18 ;  /* 0x0000001f3f157899 */ /* 0x000fc40008011412 */
[----:B------:R-:W-:Y:S01]  /*51c0*/  USHF.R.S32.HI UR20, URZ, 0x1f, UR15 ;  /* 0x0000001f3f147899 */ /* 0x000fe2000801140f */
[----:B------:R-:W-:Y:S01]  /*51d0*/  IMAD.SHL.U32 R0, R0, 0x4, RZ ;  /* 0x0000000400007824 */ /* 0x000fe200078e00ff */
[----:B------:R-:W-:Y:S02]  /*51e0*/  UIADD3 UR18, UP0, UP1, UR18, UR15, UR11 ;  /* 0x0000000f12127290 */ /* 0x000fe4000f91e00b */
[----:B------:R-:W-:Y:S02]  /*51f0*/  UIMAD.WIDE.U32 UR6, UR11, UR16, UR6 ;  /* 0x000000100b0672a5 */ /* 0x000fe4000f8e0006 */
[----:B------:R-:W-:Y:S01]  /*5200*/  UIMAD UR23, UR19, UR16, URZ ;  /* 0x00000010131772a4 */ /* 0x000fe2000f8e023f */
[----:B------:R-:W-:Y:S01]  /*5210*/  LEA R0, R0, UR10, 0x2 ;  /* 0x0000000a00007c11 */ /* 0x000fe2000f8e10ff */
[----:B------:R-:W-:Y:S02]  /*5220*/  UIADD3.X UR16, UR21, UR20, UR19, UP0, UP1 ;  /* 0x0000001415107290 */ /* 0x000fe400087e2413 */
[----:B------:R-:W-:Y:S01]  /*5230*/  USHF.L.U32 UR15, UR18, 0x2, URZ ;  /* 0x00000002120f7899 */ /* 0x000fe2000800063f */
[----:B------:R-:W-:Y:S01]  /*5240*/  ULDC.64 UR12, c[0x0][0x868] ;  /* 0x00021a00000c7ab9 */ /* 0x000fe20000000a00 */
[----:B------:R-:W-:Y:S01]  /*5250*/  USHF.L.U64.HI UR16, UR18, 0x2, UR16 ;  /* 0x0000000212107899 */ /* 0x000fe20008010210 */
[----:B------:R1:W-:Y:S01]  /*5260*/  STS.128 [R0], R24 ;  /* 0x0000001800007388 */ /* 0x0003e20000000c00 */
[----:B------:R-:W-:-:S02]  /*5270*/  UIADD3 UR18, UP0, UR15, UR12, URZ ;  /* 0x0000000c0f127290 */ /* 0x000fc4000ff1e03f */
[----:B------:R-:W-:Y:S01]  /*5280*/  USHF.R.S32.HI UR12, URZ, 0x1f, UR14 ;  /* 0x0000001f3f0c7899 */ /* 0x000fe2000801140e */
[----:B------:R1:W-:Y:S01]  /*5290*/  STS.128 [R0+0x800], R28 ;  /* 0x0008001c00007388 */ /* 0x0003e20000000c00 */
[----:B------:R-:W-:Y:S01]  /*52a0*/  UIMAD UR17, UR11, UR17, UR23 ;  /* 0x000000110b1172a4 */ /* 0x000fe2000f8e0217 */
[----:B------:R-:W-:Y:S02]  /*52b0*/  ULDC.64 UR20, c[0x0][0x820] ;  /* 0x0002080000147ab9 */ /* 0x000fe40000000a00 */
[----:B------:R1:W-:Y:S01]  /*52c0*/  STS.128 [R0+0x1000], R32 ;  /* 0x0010002000007388 */ /* 0x0003e20000000c00 */
[----:B------:R-:W-:Y:S01]  /*52d0*/  UIADD3.X UR19, UR16, UR13, URZ, UP0, !UPT ;  /* 0x0000000d10137290 */ /* 0x000fe200087fe43f */
[----:B------:R-:W-:Y:S01]  /*52e0*/  IMAD.U32 R2, RZ, RZ, UR18 ;  /* 0x00000012ff027e24 */ /* 0x000fe2000f8e00ff */
[----:B------:R-:W-:Y:S01]  /*52f0*/  UIMAD UR13, UR12, UR20, URZ ;  /* 0x000000140c0d72a4 */ /* 0x000fe2000f8e023f */
[----:B------:R1:W-:Y:S01]  /*5300*/  STS.128 [R0+0x1800], R36 ;  /* 0x0018002400007388 */ /* 0x0003e20000000c00 */
[----:B------:R-:W-:-:S02]  /*5310*/  UIADD3 UR5, UR5, UR22, URZ ;  /* 0x0000001605057290 */ /* 0x000fc4000fffe03f */
[----:B------:R-:W-:Y:S01]  /*5320*/  UIMAD UR12, UR12, UR24, URZ ;  /* 0x000000180c0c72a4 */ /* 0x000fe2000f8e023f */
[----:B------:R1:W-:Y:S01]  /*5330*/  STS.128 [R0+0x2000], R40 ;  /* 0x0020002800007388 */ /* 0x0003e20000000c00 */
[----:B------:R-:W-:Y:S01]  /*5340*/  UIADD3 UR7, UR7, UR17, URZ ;  /* 0x0000001107077290 */ /* 0x000fe2000fffe03f */
[----:B------:R-:W-:Y:S01]  /*5350*/  IMAD.U32 R3, RZ, RZ, UR19 ;  /* 0x00000013ff037e24 */ /* 0x000fe2000f8e00ff */
        /* <DEDUP_REMOVED lines=12> */
[----:B------:R-:W-:Y:S01]  /*5420*/  ULEA UR20, UP0, UR4, UR20, 0x2 ;  /* 0x0000001404147291 */ /* 0x000fe2000f80103f */
[----:B------:R1:W-:Y:S01]  /*5430*/  STS.128 [R0+0x4800], R60 ;  /* 0x0048003c00007388 */ /* 0x0003e20000000c00 */
[----:B------:R-:W-:Y:S02]  /*5440*/  UIADD3 UR5, UR7, UR12, URZ ;  /* 0x0000000c07057290 */ /* 0x000fe4000fffe03f */
[----:B------:R-:W-:Y:S01]  /*5450*/  ULEA UR22, UP1, UR6, UR22, 0x2 ;  /* 0x0000001606167291 */ /* 0x000fe2000f82103f */
[----:B------:R1:W-:Y:S01]  /*5460*/  STS.128 [R0+0x5000], R64 ;  /* 0x0050004000007388 */ /* 0x0003e20000000c00 */
[----:B------:R-:W-:-:S02]  /*5470*/  ULEA.HI.X UR21, UR4, UR21, UR11, 0x2, UP0 ;  /* 0x0000001504157291 */ /* 0x000fc400080f140b */
[----:B------:R-:W-:Y:S01]  /*5480*/  ULEA.HI.X UR5, UR6, UR23, UR5, 0x2, UP1 ;  /* 0x0000001706057291 */ /* 0x000fe200088f1405 */
[----:B------:R1:W-:Y:S01]  /*5490*/  STS.128 [R0+0x5800], R68 ;  /* 0x0058004400007388 */ /* 0x0003e20000000c00 */
[----:B------:R-:W-:Y:S01]  /*54a0*/  UIMAD UR14, UR9, UR14, UR8 ;  /* 0x0000000e090e72a4 */ /* 0x000fe2000f8e0208 */
[----:B------:R-:W-:Y:S11]  /*54b0*/  @P0 BRA `(.L_x_1415) ;  /* 0x0000000000140947 */ /* 0x000ff60003800000 */
.L_x_1416:
[----:B------:R-:W2:Y:S04]  /*54c0*/  LDG.E.STRONG.GPU R4, desc[UR46][R2.64] ;  /* 0x0000002e02047981 */ /* 0x000ea8000c1ef900 */
[----:B--2---:R-:W-:Y:S01]  /*54d0*/  CCTL.IVALL ;  /* 0x00000000ff00798f */ /* 0x004fe20002000000 */
[----:B------:R-:W-:Y:S05]  /*54e0*/  YIELD ;  /* 0x0000000000007946 */ /* 0x000fea0003800000 */
[----:B------:R-:W-:-:S13]  /*54f0*/  ISETP.NE.AND P0, PT, R4, UR14, PT ;  /* 0x0000000e04007c0c */ /* 0x000fda000bf05270 */
[----:B------:R-:W-:Y:S05]  /*5500*/  @P0 BRA `(.L_x_1416) ;  /* 0xfffffffc00ec0947 */ /* 0x000fea000383ffff */
.L_x_1415:
[----:B------:R-:W-:Y:S05]  /*5510*/  BSYNC B0 ;  /* 0x0000000000007941 */ /* 0x000fea0003800000 */
.L_x_1414:
[----:B------:R-:W-:-:S03]  /*5520*/  UMOV UR4, 0xffffffff ;  /* 0xffffffff00047882 */ /* 0x000fc60000000000 */
[----:B------:R-:W-:Y:S05]  /*5530*/  BRA.DIV UR4, `(.L_x_1417) ;  /* 0x0000004a04a07947 */ /* 0x000fea000b800000 */
[----:B------:R-:W-:Y:S01]  /*5540*/  NOP ;  /* 0x0000000000007918 */ /* 0x000fe20000000000 */
.L_x_1515:
        /* <DEDUP_REMOVED lines=14> */
[----:B------:R-:W-:-:S09]  /*5630*/  UMOV UR4, UR22 ;  /* 0x0000001600047c82 */ /* 0x000fd20008000000 */
.L_x_1420:
[----:B------:R-:W-:Y:S01]  /*5640*/  @P0 ELECT P2, URZ, PT ;  /* 0x00000000003f082f */ /* 0x000fe20003840000 */
[----:B------:R2:W-:-:S12]  /*5650*/  UBLKRED.G.S.ADD.F32.RN [UR4], [UR10], UR6, desc[UR8] ;  /* 0x000008040a0073bb */ /* 0x0005d800080a1406 */
[----:B------:R-:W-:Y:S02]  /*5660*/  @P2 PLOP3.LUT P0, PT, P2, PT, PT, 0x8, 0x0 ;  /* 0x000000000000281c */ /* 0x000fe4000170e170 */
[----:B------:R-:W-:-:S11]  /*5670*/  PLOP3.LUT P2, PT, PT, PT, PT, 0x8, 0x0 ;  /* 0x000000000000781c */ /* 0x000fd60003f4e170 */
[----:B--2---:R-:W-:Y:S05]  /*5680*/  @P0 BRA.U.ANY `(.L_x_1420) ;  /* 0xfffffffd00ec0947 */ /* 0x004fea000393ffff */
[----:B------:R0:W-:Y:S01]  /*5690*/  UTMACMDFLUSH ;  /* 0x00000000000079b7 */ /* 0x0001e20000000000 */
[----:B------:R-:W-:-:S04]  /*56a0*/  DEPBAR.LE SB0, 0x0 ;  /* 0x000080000000791a */ /* 0x000fc80000000000 */
.L_x_1419:
[----:B------:R-:W-:Y:S05]  /*56b0*/  BSYNC B0 ;  /* 0x0000000000007941 */ /* 0x000fea0003800000 */
.L_x_1418:
        /* <DEDUP_REMOVED lines=14> */
.L_x_1422:
[----:B------:R-:W-:Y:S05]  /*57a0*/  BSYNC B0 ;  /* 0x0000000000007941 */ /* 0x000fea0003800000 */
.L_x_1421:
        /* <DEDUP_REMOVED lines=20> */
.L_x_1425:
[----:B-12---:R-:W2:Y:S04]  /*58f0*/  LDG.E.STRONG.GPU R0, desc[UR46][R2.64] ;  /* 0x0000002e02007981 */ /* 0x006ea8000c1ef900 */
[----:B--2---:R-:W-:Y:S01]  /*5900*/  CCTL.IVALL ;  /* 0x00000000ff00798f */ /* 0x004fe20002000000 */
[----:B------:R-:W-:Y:S05]  /*5910*/  YIELD ;  /* 0x0000000000007946 */ /* 0x000fea0003800000 */
[----:B------:R-:W-:-:S13]  /*5920*/  ISETP.NE.AND P0, PT, R0, UR14, PT ;  /* 0x0000000e00007c0c */ /* 0x000fda000bf05270 */
[----:B------:R-:W-:Y:S05]  /*5930*/  @P0 BRA `(.L_x_1425) ;  /* 0xfffffffc00ec0947 */ /* 0x000fea000383ffff */
.L_x_1424:
[----:B------:R-:W-:Y:S05]  /*5940*/  BSYNC B0 ;  /* 0x0000000000007941 */ /* 0x000fea0003800000 */
.L_x_1423:
[----:B------:R-:W-:-:S03]  /*5950*/  UMOV UR4, 0xffffffff ;  /* 0xffffffff00047882 */ /* 0x000fc60000000000 */
[----:B------:R-:W-:Y:S05]  /*5960*/  BRA.DIV UR4, `(.L_x_1426) ;  /* 0x0000004604b07947 */ /* 0x000fea000b800000 */
[----:B------:R-:W-:Y:S01]  /*5970*/  NOP ;  /* 0x0000000000007918 */ /* 0x000fe20000000000 */
.L_x_1518:
        /* <DEDUP_REMOVED lines=16> */
.L_x_1429:
[----:B------:R-:W-:Y:S01]  /*5a80*/  @P0 ELECT P2, URZ, PT ;  /* 0x00000000003f082f */ /* 0x000fe20003840000 */
[----:B------:R3:W-:-:S12]  /*5a90*/  UBLKRED.G.S.ADD.F32.RN [UR4], [UR10], UR6, desc[UR8] ;  /* 0x000008040a0073bb */ /* 0x0007d800080a1406 */
[----:B------:R-:W-:Y:S02]  /*5aa0*/  @P2 PLOP3.LUT P0, PT, P2, PT, PT, 0x8, 0x0 ;  /* 0x000000000000281c */ /* 0x000fe4000170e170 */
[----:B------:R-:W-:-:S11]  /*5ab0*/  PLOP3.LUT P2, PT, PT, PT, PT, 0x8, 0x0 ;  /* 0x000000000000781c */ /* 0x000fd60003f4e170 */
[----:B---3--:R-:W-:Y:S05]  /*5ac0*/  @P0 BRA.U.ANY `(.L_x_1429) ;  /* 0xfffffffd00ec0947 */ /* 0x008fea000393ffff */
[----:B------:R0:W-:Y:S01]  /*5ad0*/  UTMACMDFLUSH ;  /* 0x00000000000079b7 */ /* 0x0001e20000000000 */
[----:B------:R-:W-:-:S04]  /*5ae0*/  DEPBAR.LE SB0, 0x0 ;  /* 0x000080000000791a */ /* 0x000fc80000000000 */
.L_x_1428:
[----:B------:R-:W-:Y:S05]  /*5af0*/  BSYNC B0 ;  /* 0x0000000000007941 */ /* 0x000fea0003800000 */
.L_x_1427:
        /* <DEDUP_REMOVED lines=14> */
.L_x_1390:
        /* <DEDUP_REMOVED lines=33> */
.L_x_1431:
[----:B------:R-:W-:-:S05]  /*5df0*/  UMOV UR11, UR5 ;  /* 0x00000005000b7c82 */ /* 0x000fca0008000000 */
.L_x_1432:
[----:B------:R-:W-:Y:S01]  /*5e00*/  ULEA UR6, UR23, UR6, 0x7 ;  /* 0x0000000617067291 */ /* 0x000fe2000f8e383f */
[----:B------:R-:W-:Y:S01]  /*5e10*/  ULDC UR7, c[0x0][0x290] ;  /* 0x0000a40000077ab9 */ /* 0x000fe20000000800 */
[----:B------:R-:W-:Y:S01]  /*5e20*/  ULDC UR8, c[0x0][0x74c] ;  /* 0x0001d30000087ab9 */ /* 0x000fe20000000800 */
[----:B------:R-:W-:Y:S01]  /*5e30*/  ULDC.64 UR12, c[0x0][0x2d8] ;  /* 0x0000b600000c7ab9 */ /* 0x000fe20000000a00 */
[----:B------:R-:W-:Y:S02]  /*5e40*/  UIADD3 UR7, -UR8, UR6, -UR7 ;  /* 0x0000000608077290 */ /* 0x000fe4000fffe907 */
[----:B------:R-:W-:Y:S02]  /*5e50*/  UIMAD UR6, UR4, UR12, URZ ;  /* 0x0000000c040672a4 */ /* 0x000fe4000f8e023f */
[----:B------:R-:W-:Y:S02]  /*5e60*/  USHF.R.S32.HI UR8, URZ, 0x1f, UR7 ;  /* 0x0000001f3f087899 */ /* 0x000fe40008011407 */
[----:B------:R-:W-:-:S02]  /*5e70*/  UIMAD UR6, UR17, UR13, UR6 ;  /* 0x0000000d110672a4 */ /* 0x000fc4000f8e0206 */
[----:B------:R-:W-:Y:S02]  /*5e80*/  ULEA.HI UR7, UR8, UR7, URZ, 0x6 ;  /* 0x0000000708077291 */ /* 0x000fe4000f8f303f */
[----:B------:R-:W-:Y:S02]  /*5e90*/  UIMAD.WIDE.U32 UR8, UR17, UR12, URZ ;  /* 0x0000000c110872a5 */ /* 0x000fe4000f8e003f */
[----:B------:R-:W-:Y:S02]  /*5ea0*/  USHF.R.S32.HI UR10, URZ, 0x6, UR7 ;  /* 0x000000063f0a7899 */ /* 0x000fe40008011407 */
[----:B------:R-:W-:Y:S02]  /*5eb0*/  UIADD3 UR9, UR9, UR6, URZ ;  /* 0x0000000609097290 */ /* 0x000fe4000fffe03f */
[----:B------:R-:W-:Y:S02]  /*5ec0*/  UISETP.LT.AND UP0, UPT, URZ, UR10, UPT ;  /* 0x0000000a3f00728c */ /* 0x000fe4000bf01270 */
[----:B------:R-:W-:-:S02]  /*5ed0*/  USHF.R.S32.HI UR7, URZ, 0x1f, UR16 ;  /* 0x0000001f3f077899 */ /* 0x000fc40008011410 */
[----:B------:R-:W-:Y:S01]  /*5ee0*/  USEL UR6, URZ, UR10, !UP0 ;  /* 0x0000000a3f067287 */ /* 0x000fe2000c000000 */
[----:B------:R-:W-:Y:S01]  /*5ef0*/  ULDC.64 UR12, c[0x0][0x2e0] ;  /* 0x0000b800000c7ab9 */ /* 0x000fe20000000a00 */
[----:B------:R-:W-:Y:S02]  /*5f00*/  ULDC UR15, c[0x0][0x288] ;  /* 0x0000a200000f7ab9 */ /* 0x000fe40000000800 */
[----:B------:R-:W-:Y:S02]  /*5f10*/  UISETP.GT.AND UP0, UPT, UR11, UR6, UPT ;  /* 0x000000060b00728c */ /* 0x000fe4000bf04270 */
[----:B------:R-:W-:Y:S02]  /*5f20*/  UIMAD UR7, UR7, UR12, URZ ;  /* 0x0000000c070772a4 */ /* 0x000fe4000f8e023f */
[----:B------:R-:W-:Y:S02]  /*5f30*/  UIMAD UR10, UR16, UR15, URZ ;  /* 0x0000000f100a72a4 */ /* 0x000fe4000f8e023f */
[----:B------:R-:W-:Y:S01]  /*5f40*/  PLOP3.LUT P1, PT, PT, PT, UP0, 0x80, 0x0 ;  /* 0x000000000000781c */ /* 0x000fe20003f2f008 */
[----:B------:R-:W-:-:S02]  /*5f50*/  UIMAD UR14, UR16, UR13, UR7 ;  /* 0x0000000d100e72a4 */ /* 0x000fc4000f8e0207 */
        /* <DEDUP_REMOVED lines=26> */
.L_x_1437:
[----:B------:R-:W2:Y:S04]  /*6100*/  LDG.E.STRONG.GPU R0, desc[UR46][R2.64] ;  /* 0x0000002e02007981 */ /* 0x000ea8000c1ef900 */
[----:B--2---:R-:W-:Y:S01]  /*6110*/  CCTL.IVALL ;  /* 0x00000000ff00798f */ /* 0x004fe20002000000 */
[----:B------:R-:W-:Y:S05]  /*6120*/  YIELD ;  /* 0x0000000000007946 */ /* 0x000fea0003800000 */
[----:B------:R-:W-:-:S13]  /*6130*/  ISETP.NE.AND P1, PT, R0, UR23, PT ;  /* 0x0000001700007c0c */ /* 0x000fda000bf25270 */
[----:B------:R-:W-:Y:S05]  /*6140*/  @P1 BRA `(.L_x_1437) ;  /* 0xfffffffc00ec1947 */ /* 0x000fea000383ffff */
.L_x_1436:
[----:B------:R-:W-:Y:S05]  /*6150*/  BSYNC B0 ;  /* 0x0000000000007941 */ /* 0x000fea0003800000 */
.L_x_1435:
[----:B------:R-:W-:-:S03]  /*6160*/  UMOV UR4, 0xffffffff ;  /* 0xffffffff00047882 */ /* 0x000fc60000000000 */
[----:B------:R-:W-:Y:S05]  /*6170*/  BRA.DIV UR4, `(.L_x_1438) ;  /* 0x0000003e04c87947 */ /* 0x000fea000b800000 */
[----:B------:R-:W-:Y:S01]  /*6180*/  NOP ;  /* 0x0000000000007918 */ /* 0x000fe20000000000 */
.L_x_1521:
        /* <DEDUP_REMOVED lines=22> */
.L_x_1440:
[----:B------:R-:W-:Y:S05]  /*62f0*/  BSYNC B0 ;  /* 0x0000000000007941 */ /* 0x000fea0003800000 */
.L_x_1439:
        /* <DEDUP_REMOVED lines=20> */
.L_x_1442:
[----:B------:R-:W-:Y:S05]  /*6440*/  BSYNC B0 ;  /* 0x0000000000007941 */ /* 0x000fea0003800000 */
.L_x_1441:
[----:B------:R-:W-:Y:S06]  /*6450*/  BAR.ARV 0xa, 0xa0 ;  /* 0x0282800000007b1d */ /* 0x000fec0000002000 */
[----:B------:R-:W-:Y:S04]  /*6460*/  BSSY B0, `(.L_x_1443) ;  /* 0x0000003000007945 */ /* 0x000fe80003800000 */
[----:B------:R-:W-:Y:S05]  /*6470*/  @!P0 BRA `(.L_x_1444) ;  /* 0x0000000000048947 */ /* 0x000fea0003800000 */
[----:B------:R-:W-:-:S04]  /*6480*/  DEPBAR.LE SB0, 0x0 ;  /* 0x000080000000791a */ /* 0x000fc80000000000 */
.L_x_1444:
[----:B------:R-:W-:Y:S05]  /*6490*/  BSYNC B0 ;  /* 0x0000000000007941 */ /* 0x000fea0003800000 */
.L_x_1443:
        /* <DEDUP_REMOVED lines=19> */
.L_x_1446:
[----:B------:R-:W-:Y:S05]  /*65d0*/  BSYNC B0 ;  /* 0x0000000000007941 */ /* 0x000fea0003800000 */
.L_x_1445:
[----:B------:R-:W-:Y:S01]  /*65e0*/  UIADD3 UR18, UR6, 0x1, URZ ;  /* 0x0000000106127890 */ /* 0x000fe2000fffe03f */
[----:B------:R-:W-:Y:S11]  /*65f0*/  BRA `(.L_x_1447) ;  /* 0x0000000000047947 */ /* 0x000ff60003800000 */
.L_x_1434:
[----:B------:R-:W-:-:S05]  /*6600*/  UMOV UR18, UR6 ;  /* 0x0000000600127c82 */ /* 0x000fca0008000000 */
.L_x_1447:
        /* <DEDUP_REMOVED lines=12> */
.L_x_1472:
        /* <DEDUP_REMOVED lines=11> */
.L_x_1450:
[----:B------:R-:W2:Y:S04]  /*6780*/  LDG.E.STRONG.GPU R0, desc[UR46][R2.64] ;  /* 0x0000002e02007981 */ /* 0x000ea8000c1ef900 */
[----:B--2---:R-:W-:Y:S01]  /*6790*/  CCTL.IVALL ;  /* 0x00000000ff00798f */ /* 0x004fe20002000000 */
[----:B------:R-:W-:Y:S05]  /*67a0*/  YIELD ;  /* 0x0000000000007946 */ /* 0x000fea0003800000 */
[----:B------:R-:W-:-:S13]  /*67b0*/  ISETP.NE.AND P1, PT, R0, UR23, PT ;  /* 0x0000001700007c0c */ /* 0x000fda000bf25270 */
[----:B------:R-:W-:Y:S05]  /*67c0*/  @P1 BRA `(.L_x_1450) ;  /* 0xfffffffc00ec1947 */ /* 0x000fea000383ffff */
.L_x_1449:
[----:B------:R-:W-:Y:S05]  /*67d0*/  BSYNC B0 ;  /* 0x0000000000007941 */ /* 0x000fea0003800000 */
.L_x_1448:
[----:B------:R-:W-:-:S03]  /*67e0*/  UMOV UR16, 0xffffffff ;  /* 0xffffffff00107882 */ /* 0x000fc60000000000 */
[----:B------:R-:W-:Y:S05]  /*67f0*/  BRA.DIV UR16, `(.L_x_1451) ;  /* 0x0000003a10447947 */ /* 0x000fea000b800000 */
[----:B------:R-:W-:Y:S01]  /*6800*/  NOP ;  /* 0x0000000000007918 */ /* 0x000fe20000000000 */
.L_x_1524:
        /* <DEDUP_REMOVED lines=19> */
.L_x_1453:
[----:B------:R-:W-:Y:S05]  /*6940*/  BSYNC B0 ;  /* 0x0000000000007941 */ /* 0x000fea0003800000 */
.L_x_1452:
        /* <DEDUP_REMOVED lines=15> */
.L_x_1455:
[----:B------:R-:W-:Y:S05]  /*6a40*/  BSYNC B0 ;  /* 0x0000000000007941 */ /* 0x000fea0003800000 */
.L_x_1454:
[----:B------:R-:W-:Y:S06]  /*6a50*/  BAR.ARV 0xa, 0xa0 ;  /* 0x0282800000007b1d */ /* 0x000fec0000002000 */
[----:B------:R-:W-:Y:S04]  /*6a60*/  BSSY B0, `(.L_x_1456) ;  /* 0x0000003000007945 */ /* 0x000fe80003800000 */
[----:B------:R-:W-:Y:S05]  /*6a70*/  @!P0 BRA `(.L_x_1457) ;  /* 0x0000000000048947 */ /* 0x000fea0003800000 */
[----:B------:R-:W-:-:S04]  /*6a80*/  DEPBAR.LE SB0, 0x0 ;  /* 0x000080000000791a */ /* 0x000fc80000000000 */
.L_x_1457:
[----:B------:R-:W-:Y:S05]  /*6a90*/  BSYNC B0 ;  /* 0x0000000000007941 */ /* 0x000fea0003800000 */
.L_x_1456:
        /* <DEDUP_REMOVED lines=19> */
.L_x_1459:
[----:B------:R-:W-:Y:S05]  /*6bd0*/  BSYNC B0 ;  /* 0x0000000000007941 */ /* 0x000fea0003800000 */
.L_x_1458:
        /* <DEDUP_REMOVED lines=9> */
.L_x_1462:
[----:B------:R-:W2:Y:S04]  /*6c70*/  LDG.E.STRONG.GPU R0, desc[UR46][R2.64] ;  /* 0x0000002e02007981 */ /* 0x000ea8000c1ef900 */
[----:B--2---:R-:W-:Y:S01]  /*6c80*/  CCTL.IVALL ;  /* 0x00000000ff00798f */ /* 0x004fe20002000000 */
[----:B------:R-:W-:Y:S05]  /*6c90*/  YIELD ;  /* 0x0000000000007946 */ /* 0x000fea0003800000 */
[----:B------:R-:W-:-:S13]  /*6ca0*/  ISETP.NE.AND P1, PT, R0, UR23, PT ;  /* 0x0000001700007c0c */ /* 0x000fda000bf25270 */
[----:B------:R-:W-:Y:S05]  /*6cb0*/  @P1 BRA `(.L_x_1462) ;  /* 0xfffffffc00ec1947 */ /* 0x000fea000383ffff */
.L_x_1461:
[----:B------:R-:W-:Y:S05]  /*6cc0*/  BSYNC B0 ;  /* 0x0000000000007941 */ /* 0x000fea0003800000 */
.L_x_1460:
[----:B------:R-:W-:-:S03]  /*6cd0*/  UMOV UR12, 0xffffffff ;  /* 0xffffffff000c7882 */ /* 0x000fc60000000000 */
[----:B------:R-:W-:Y:S05]  /*6ce0*/  BRA.DIV UR12, `(.L_x_1463) ;  /* 0x000000360c247947 */ /* 0x000fea000b800000 */
[----:B------:R-:W-:Y:S01]  /*6cf0*/  NOP ;  /* 0x0000000000007918 */ /* 0x000fe20000000000 */
.L_x_1527:
        /* <DEDUP_REMOVED lines=15> */
.L_x_1465:
[----:B------:R-:W-:Y:S05]  /*6df0*/  BSYNC B0 ;  /* 0x0000000000007941 */ /* 0x000fea0003800000 */
.L_x_1464:
        /* <DEDUP_REMOVED lines=15> */
.L_x_1467:
[----:B------:R-:W-:Y:S05]  /*6ef0*/  BSYNC B0 ;  /* 0x0000000000007941 */ /* 0x000fea0003800000 */
.L_x_1466:
[----:B------:R-:W-:Y:S06]  /*6f00*/  BAR.ARV 0xa, 0xa0 ;  /* 0x0282800000007b1d */ /* 0x000fec0000002000 */
[----:B------:R-:W-:Y:S04]  /*6f10*/  BSSY B0, `(.L_x_1468) ;  /* 0x0000003000007945 */ /* 0x000fe80003800000 */
[----:B------:R-:W-:Y:S05]  /*6f20*/  @!P0 BRA `(.L_x_1469) ;  /* 0x0000000000048947 */ /* 0x000fea0003800000 */
[----:B------:R-:W-:-:S04]  /*6f30*/  DEPBAR.LE SB0, 0x0 ;  /* 0x000080000000791a */ /* 0x000fc80000000000 */
.L_x_1469:
[----:B------:R-:W-:Y:S05]  /*6f40*/  BSYNC B0 ;  /* 0x0000000000007941 */ /* 0x000fea0003800000 */
.L_x_1468:
        /* <DEDUP_REMOVED lines=19> */
.L_x_1471:
[----:B------:R-:W-:Y:S05]  /*7080*/  BSYNC B0 ;  /* 0x0000000000007941 */ /* 0x000fea0003800000 */
.L_x_1470:
[----:B------:R-:W-:Y:S02]  /*7090*/  UIADD3 UR6, UR6, 0x2, URZ ;  /* 0x0000000206067890 */ /* 0x000fe4000fffe03f */
[----:B------:R-:W-:Y:S02]  /*70a0*/  UIADD3 UR4, UR4, 0x3000, URZ ;  /* 0x0000300004047890 */ /* 0x000fe4000fffe03f */
[----:B------:R-:W-:-:S06]  /*70b0*/  UISETP.GE.AND UP0, UPT, UR6, UR11, UPT ;  /* 0x0000000b0600728c */ /* 0x000fcc000bf06270 */
[----:B------:R-:W-:-:S13]  /*70c0*/  PLOP3.LUT P1, PT, PT, PT, UP0, 0x80, 0x0 ;  /* 0x000000000000781c */ /* 0x000fda0003f2f008 */
[----:B------:R-:W-:Y:S05]  /*70d0*/  @!P1 BRA `(.L_x_1472) ;  /* 0xfffffff4007c9947 */ /* 0x000fea000383ffff */
.L_x_1433:
        /* <DEDUP_REMOVED lines=41> */
.L_x_1475:
[----:B------:R-:W-:Y:S05]  /*7370*/  BSYNC B0 ;  /* 0x0000000000007941 */ /* 0x000fea0003800000 */
.L_x_1474:
[----:B------:R-:W-:Y:S05]  /*7380*/  BRA `(.L_x_1476) ;  /* 0x0000000000047947 */ /* 0x000fea0003800000 */
.L_x_1473:
[----:B------:R-:W-:-:S05]  /*7390*/  UMOV UR4, UR6 ;  /* 0x0000000600047c82 */ /* 0x000fca0008000000 */
.L_x_1476:
        /* <DEDUP_REMOVED lines=11> */
.L_x_1481:
        /* <DEDUP_REMOVED lines=24> */
.L_x_1478:
[----:B------:R-:W-:Y:S05]  /*75d0*/  BSYNC B0 ;  /* 0x0000000000007941 */ /* 0x000fea0003800000 */
.L_x_1477:
        /* <DEDUP_REMOVED lines=24> */
.L_x_1480:
[----:B------:R-:W-:Y:S05]  /*7760*/  BSYNC B0 ;  /* 0x0000000000007941 */ /* 0x000fea0003800000 */
.L_x_1479:
[----:B------:R-:W-:Y:S02]  /*7770*/  UIADD3 UR11, UR11, 0x2, URZ ;  /* 0x000000020b0b7890 */ /* 0x000fe4000fffe03f */
[----:B------:R-:W-:Y:S02]  /*7780*/  ULEA UR8, UR18, UR8, 0x1 ;  /* 0x0000000812087291 */ /* 0x000fe4000f8e083f */
[----:B------:R-:W-:Y:S02]  /*7790*/  ULEA UR9, UR18, UR9, 0x1 ;  /* 0x0000000912097291 */ /* 0x000fe4000f8e083f */
[----:B------:R-:W-:-:S13]  /*77a0*/  ISETP.NE.AND P0, PT, RZ, UR11, PT ;  /* 0x0000000bff007c0c */ /* 0x000fda000bf05270 */
[----:B------:R-:W-:Y:S05]  /*77b0*/  @!P0 BRA `(.L_x_1392) ;  /* 0x0000002400948947 */ /* 0x000fea0003800000 */
[----:B------:R-:W-:Y:S05]  /*77c0*/  BRA `(.L_x_1481) ;  /* 0xfffffffc00207947 */ /* 0x000fea000383ffff */
.L_x_1430:
        /* <DEDUP_REMOVED lines=33> */
.L_x_1483:
        /* <DEDUP_REMOVED lines=43> */
.L_x_1528:
        /* <DEDUP_REMOVED lines=15> */
.L_x_1486:
        /* <DEDUP_REMOVED lines=60> */
[----:B------:R-:W-:-:S02]  /*8140*/  UIADD3 UR56, UR8, 0x3000, URZ ;  /* 0x0000300008387890 */ /* 0x000fc4000fffe03f */
[----:B------:R-:W-:Y:S01]  /*8150*/  VIADD R6, R0, 0xffffffff ;  /* 0xffffffff00067836 */ /* 0x000fe20000000000 */
[----:B------:R-:W-:Y:S01]  /*8160*/  UMOV UR58, 0x30 ;  /* 0x00000030003a7882 */ /* 0x000fe20000000000 */
[----:B------:R-:W-:Y:S01]  /*8170*/  UMOV UR59, UR11 ;  /* 0x0000000b003b7c82 */ /* 0x000fe20008000000 */
[----:B------:R-:W-:Y:S01]  /*8180*/  UMOV UR60, UR12 ;  /* 0x0000000c003c7c82 */ /* 0x000fe20008000000 */
[----:B------:R-:W-:Y:S01]  /*8190*/  UMOV UR61, UR21 ;  /* 0x00000015003d7c82 */ /* 0x000fe20008000000 */
[----:B------:R1:W-:Y:S01]  /*81a0*/  STL [R1], R6 ;  /* 0x0000000601007387 */ /* 0x0003e20000100800 */
[----:B------:R-:W-:Y:S01]  /*81b0*/  ISETP.GE.AND P1, PT, R4, R6, PT ;  /* 0x000000060400720c */ /* 0x000fe20003f26270 */
[----:B------:R-:W-:Y:S01]  /*81c0*/  UMOV UR57, UR9 ;  /* 0x0000000900397c82 */ /* 0x000fe20008000000 */
        /* <DEDUP_REMOVED lines=28> */
[----:B--2---:R-:W-:Y:S01]  /*8390*/  UMOV UR10, 0x40 ;  /* 0x00000040000a7882 */ /* 0x004fe20000000000 */
[----:B------:R1:W-:Y:S01]  /*83a0*/  UTMALDG.4D [UR56], [UR54], desc[UR16] ;  /* 0x00001038360075b4 */ /* 0x0003e20008019000 */
[----:B------:R1:W-:Y:S01]  /*83b0*/  UTMALDG.4D [UR48], [UR54], desc[UR16] ;  /* 0x00001030360075b4 */ /* 0x0003e20008019000 */
[----:B---3--:R-:W-:Y:S01]  /*83c0*/  UIADD3 UR24, UR8, 0x6000, URZ ;  /* 0x0000600008187890 */ /* 0x008fe2000fffe03f */
[----:B------:R-:W-:Y:S01]  /*83d0*/  UMOV UR26, UR18 ;  /* 0x00000012001a7c82 */ /* 0x000fe20008000000 */
[----:B------:R1:W-:Y:S01]  /*83e0*/  UTMALDG.4D [UR40], [UR54], desc[UR16] ;  /* 0x00001028360075b4 */ /* 0x0003e20008019000 */
[----:B----4-:R-:W-:-:S02]  /*83f0*/  UIADD3 UR32, UR8, 0x8000, URZ ;  /* 0x0000800008207890 */ /* 0x010fc4000fffe03f */
        /* <DEDUP_REMOVED lines=23> */
.L_x_1497:
[----:B--234-:R-:W-:-:S04]  /*8570*/  SHF.L.U32 R21, R11, 0x1f, RZ ;  /* 0x0000001f0b157819 */ /* 0x01cfc800000006ff */
[----:B------:R-:W1:Y:S02]  /*8580*/  SYNCS.PHASECHK.TRANS64.TRYWAIT P1, [R16+URZ+0x26840], R21 ;  /* 0x02684015100075a7 */ /* 0x000e64000802017f */
[----:B-1----:R-:W-:Y:S05]  /*8590*/  @!P1 BRA `(.L_x_1489) ;  /* 0x0000001c00289947 */ /* 0x002fea0003800000 */
.L_x_1529:
[----:B------:R-:W-:Y:S05]  /*85a0*/  @P0 BRA `(.L_x_1490) ;  /* 0x0000000000140947 */ /* 0x000fea0003800000 */
[----:B------:R-:W-:Y:S01]  /*85b0*/  ISETP.NE.AND P1, PT, R6, RZ, PT ;  /* 0x000000ff0600720c */ /* 0x000fe20003f25270 */
[----:B------:R-:W-:-:S04]  /*85c0*/  IMAD.MOV.U32 R3, RZ, RZ, 0x3100 ;  /* 0x00003100ff037424 */ /* 0x000fc800078e00ff */
[----:B------:R3:W-:Y:S08]  /*85d0*/  SYNCS.ARRIVE.TRANS64 RZ, [R16+URZ+0x26830], R3 ;  /* 0x0268300310ff79a7 */ /* 0x0007f0000800003f */
[----:B------:R-:W-:Y:S05]  /*85e0*/  @!P1 BRA `(.L_x_1490) ;  /* 0x0000000000049947 */ /* 0x000fea0003800000 */
[----:B------:R-:W-:Y:S01]  /*85f0*/  BPT.TRAP 0x1 ;  /* 0x000000040000795c */ /* 0x000fe20000300000 */
.L_x_1490:
        /* <DEDUP_REMOVED lines=43> */
.L_x_1530:
[----:B------:R-:W-:Y:S05]  /*88b0*/  @P0 BRA `(.L_x_1492) ;  /* 0x0000000000140947 */ /* 0x000fea0003800000 */
[----:B------:R-:W-:Y:S01]  /*88c0*/  ISETP.NE.AND P1, PT, R6, RZ, PT ;  /* 0x000000ff0600720c */ /* 0x000fe20003f25270 */
[----:B------:R-:W-:-:S04]  /*88d0*/  IMAD.MOV.U32 R2, RZ, RZ, 0x3100 ;  /* 0x00003100ff027424 */ /* 0x000fc800078e00ff */
[----:B------:R3:W-:Y:S08]  /*88e0*/  SYNCS.ARRIVE.TRANS64 RZ, [R16+URZ+0x26818], R2 ;  /* 0x0268180210ff79a7 */ /* 0x0007f0000800003f */
[----:B------:R-:W-:Y:S05]  /*88f0*/  @!P1 BRA `(.L_x_1492) ;  /* 0x0000000000049947 */ /* 0x000fea0003800000 */
[----:B------:R-:W-:Y:S01]  /*8900*/  BPT.TRAP 0x1 ;  /* 0x000000040000795c */ /* 0x000fe20000300000 */
.L_x_1492:
        /* <DEDUP_REMOVED lines=43> */
.L_x_1531:
[----:B------:R-:W-:Y:S05]  /*8bc0*/  @P0 BRA `(.L_x_1494) ;  /* 0x0000000000140947 */ /* 0x000fea0003800000 */
[----:B------:R-:W-:Y:S01]  /*8bd0*/  ISETP.NE.AND P1, PT, R6, RZ, PT ;  /* 0x000000ff0600720c */ /* 0x000fe20003f25270 */
[----:B-123--:R-:W-:-:S04]  /*8be0*/  IMAD.MOV.U32 R21, RZ, RZ, 0x3100 ;  /* 0x00003100ff157424 */ /* 0x00efc800078e00ff */
[----:B------:R4:W-:Y:S08]  /*8bf0*/  SYNCS.ARRIVE.TRANS64 RZ, [R16+URZ+0x26838], R21 ;  /* 0x0268381510ff79a7 */ /* 0x0009f0000800003f */
[----:B------:R-:W-:Y:S05]  /*8c00*/  @!P1 BRA `(.L_x_1494) ;  /* 0x0000000000049947 */ /* 0x000fea0003800000 */
[----:B------:R-:W-:Y:S01]  /*8c10*/  BPT.TRAP 0x1 ;  /* 0x000000040000795c */ /* 0x000fe20000300000 */
.L_x_1494:
        /* <DEDUP_REMOVED lines=38> */
.L_x_1533:
[----:B------:R-:W-:Y:S05]  /*8e80*/  @P0 BRA `(.L_x_1496) ;  /* 0x0000000000140947 */ /* 0x000fea0003800000 */
[----:B------:R-:W-:Y:S01]  /*8e90*/  ISETP.NE.AND P1, PT, R6, RZ, PT ;  /* 0x000000ff0600720c */ /* 0x000fe20003f25270 */
[----:B------:R-:W-:-:S04]  /*8ea0*/  IMAD.MOV.U32 R5, RZ, RZ, 0x3100 ;  /* 0x00003100ff057424 */ /* 0x000fc800078e00ff */
[----:B------:R1:W-:Y:S08]  /*8eb0*/  SYNCS.ARRIVE.TRANS64 RZ, [R16+URZ+0x26810], R5 ;  /* 0x0268100510ff79a7 */ /* 0x0003f0000800003f */
[----:B------:R-:W-:Y:S05]  /*8ec0*/  @!P1 BRA `(.L_x_1496) ;  /* 0x0000000000049947 */ /* 0x000fea0003800000 */
[----:B------:R-:W-:Y:S01]  /*8ed0*/  BPT.TRAP 0x1 ;  /* 0x000000040000795c */ /* 0x000fe20000300000 */
.L_x_1496:
        /* <DEDUP_REMOVED lines=44> */
.L_x_1488:
[----:B------:R-:W3:Y:S02]  /*91a0*/  LDL.LU R4, [R1+0x4] ;  /* 0x0000040001047983 */ /* 0x000ee40000300800 */
[----:B---3--:R-:W-:Y:S02]  /*91b0*/  ISETP.NE.AND P1, PT, R4, RZ, PT ;  /* 0x000000ff0400720c */ /* 0x008fe40003f25270 */
[----:B------:R1:W5:Y:S11]  /*91c0*/  LDL R4, [R1] ;  /* 0x0000000001047983 */ /* 0x0003760000100800 */
[----:B-1----:R-:W-:Y:S05]  /*91d0*/  @!P1 BRA `(.L_x_1487) ;  /* 0x0000000400809947 */ /* 0x002fea0003800000 */
[----:B------:R-:W-:-:S04]  /*91e0*/  SHF.L.U32 R13, R11, 0x1f, RZ ;  /* 0x0000001f0b0d7819 */ /* 0x000fc800000006ff */
[----:B------:R-:W1:Y:S02]  /*91f0*/  SYNCS.PHASECHK.TRANS64.TRYWAIT P1, [R16+URZ+0x26840], R13 ;  /* 0x0268400d100075a7 */ /* 0x000e64000802017f */
[----:B-1----:R-:W-:Y:S05]  /*9200*/  @!P1 BRA `(.L_x_1498) ;  /* 0x0000001000609947 */ /* 0x002fea0003800000 */
.L_x_1534:
[----:B------:R-:W-:Y:S05]  /*9210*/  @P0 BRA `(.L_x_1499) ;  /* 0x0000000000140947 */ /* 0x000fea0003800000 */
[----:B------:R-:W-:Y:S01]  /*9220*/  ISETP.NE.AND P1, PT, R6, RZ, PT ;  /* 0x000000ff0600720c */ /* 0x000fe20003f25270 */
[----:B--2---:R-:W-:-:S04]  /*9230*/  IMAD.MOV.U32 R5, RZ, RZ, 0x3100 ;  /* 0x00003100ff057424 */ /* 0x004fc800078e00ff */
[----:B------:R3:W-:Y:S08]  /*9240*/  SYNCS.ARRIVE.TRANS64 RZ, [R16+URZ+0x26830], R5 ;  /* 0x0268300510ff79a7 */ /* 0x0007f0000800003f */
[----:B------:R-:W-:Y:S05]  /*9250*/  @!P1 BRA `(.L_x_1499) ;  /* 0x0000000000049947 */ /* 0x000fea0003800000 */
[----:B------:R-:W-:Y:S01]  /*9260*/  BPT.TRAP 0x1 ;  /* 0x000000040000795c */ /* 0x000fe20000300000 */
.L_x_1499:
        /* <DEDUP_REMOVED lines=40> */
.L_x_1535:
[----:B------:R-:W-:Y:S05]  /*94f0*/  @P0 BRA `(.L_x_1501) ;  /* 0x0000000000140947 */ /* 0x000fea0003800000 */
[----:B------:R-:W-:Y:S01]  /*9500*/  ISETP.NE.AND P0, PT, R6, RZ, PT ;  /* 0x000000ff0600720c */ /* 0x000fe20003f05270 */
[----:B------:R-:W-:-:S04]  /*9510*/  IMAD.MOV.U32 R5, RZ, RZ, 0x3100 ;  /* 0x00003100ff057424 */ /* 0x000fc800078e00ff */
[----:B------:R3:W-:Y:S08]  /*9520*/  SYNCS.ARRIVE.TRANS64 RZ, [R16+URZ+0x26818], R5 ;  /* 0x0268180510ff79a7 */ /* 0x0007f0000800003f */
[----:B------:R-:W-:Y:S05]  /*9530*/  @!P0 BRA `(.L_x_1501) ;  /* 0x0000000000048947 */ /* 0x000fea0003800000 */
[----:B------:R-:W-:Y:S01]  /*9540*/  BPT.TRAP 0x1 ;  /* 0x000000040000795c */ /* 0x000fe20000300000 */
.L_x_1501:
        /* <DEDUP_REMOVED lines=41> */
.L_x_1487:
[----:B------:R-:W3:Y:S01]  /*97e0*/  S2R R0, SR_TID.X ;  /* 0x0000000000007919 */ /* 0x000ee20000002100 */
[----:B------:R-:W-:Y:S01]  /*97f0*/  IMAD R3, R19, 0x8, R16 ;  /* 0x0000000813037824 */ /* 0x000fe200078e0210 */
[----:B---3--:R-:W-:Y:S02]  /*9800*/  LOP3.LUT R2, R0, 0x7f, RZ, 0xc0, !PT ;  /* 0x0000007f00027812 */ /* 0x008fe400078ec0ff */
[----:B------:R-:W-:Y:S02]  /*9810*/  SHF.L.U32 R0, R11, 0x1f, RZ ;  /* 0x0000001f0b007819 */ /* 0x000fe400000006ff */
[----:B------:R-:W-:Y:S02]  /*9820*/  ISETP.NE.AND P1, PT, R2, RZ, PT ;  /* 0x000000ff0200720c */ /* 0x000fe40003f25270 */
[----:B------:R-:W3:Y:S02]  /*9830*/  SYNCS.PHASECHK.TRANS64.TRYWAIT P0, [R3+URZ+0x26840], R0 ;  /* 0x02684000030075a7 */ /* 0x000ee4000800017f */
[----:B---3--:R-:W-:Y:S09]  /*9840*/  @!P0 BRA `(.L_x_1502) ;  /* 0x0000000800f88947 */ /* 0x008ff20003800000 */
.L_x_1536:
[----:B------:R-:W-:Y:S05]  /*9850*/  @P1 BRA `(.L_x_1503) ;  /* 0x0000000000181947 */ /* 0x000fea0003800000 */
[----:B------:R-:W1:Y:S01]  /*9860*/  S2R R2, SR_TID.X ;  /* 0x0000000000027919 */ /* 0x000e620000002100 */
[----:B---3--:R-:W-:-:S04]  /*9870*/  IMAD.MOV.U32 R0, RZ, RZ, 0x3100 ;  /* 0x00003100ff007424 */ /* 0x008fc800078e00ff */
[----:B------:R3:W-:Y:S01]  /*9880*/  SYNCS.ARRIVE.TRANS64 RZ, [R3+URZ+0x26830], R0 ;  /* 0x0268300003ff79a7 */ /* 0x0007e2000800003f */
[----:B-1----:R-:W-:-:S13]  /*9890*/  LOP3.LUT P0, RZ, R2, 0x1f, RZ, 0xc0, !PT ;  /* 0x0000001f02ff7812 */ /* 0x002fda000780c0ff */
[----:B---3--:R-:W-:Y:S05]  /*98a0*/  @!P0 BRA `(.L_x_1503) ;  /* 0x0000000000048947 */ /* 0x008fea0003800000 */
[----:B------:R-:W-:Y:S01]  /*98b0*/  BPT.TRAP 0x1 ;  /* 0x000000040000795c */ /* 0x000fe20000300000 */
.L_x_1503:
        /* <DEDUP_REMOVED lines=47> */
.L_x_1484:
[----:B------:R-:W-:Y:S05]  /*9bb0*/  BSYNC B0 ;  /* 0x0000000000007941 */ /* 0x000fea0003800000 */
.L_x_1482:
[----:B------:R-:W-:-:S03]  /*9bc0*/  UMOV UR7, 0xffffffff ;  /* 0xffffffff00077882 */ /* 0x000fc60000000000 */
[----:B------:R-:W-:Y:S05]  /*9bd0*/  BRA.DIV UR7, `(.L_x_1504) ;  /* 0x0000000a07287947 */ /* 0x000fea000b800000 */
[----:B------:R-:W-:-:S13]  /*9be0*/  ELECT P6, URZ, PT ;  /* 0x00000000003f782f */ /* 0x000fda00038c0000 */
.L_x_1539:
[----:B------:R-:W-:Y:S05]  /*9bf0*/  @!P6 BRA `(.L_x_1392) ;  /* 0x000000000084e947 */ /* 0x000fea0003800000 */
[----:B------:R-:W-:-:S06]  /*9c00*/  ULOP3.LUT UR7, UR38, 0x2, URZ, 0xfc, !UPT ;  /* 0x0000000226077892 */ /* 0x000fcc000f8efc3f */
[----:B------:R-:W-:-:S05]  /*9c10*/  IMAD.U32 R2, RZ, RZ, UR7 ;  /* 0x00000007ff027e24 */ /* 0x000fca000f8e00ff */
[----:B------:R-:W-:-:S13]  /*9c20*/  ISETP.NE.AND P2, PT, R2, 0x3, PT ;  /* 0x000000030200780c */ /* 0x000fda0003f45270 */
[----:B------:R-:W-:Y:S05]  /*9c30*/  @!P2 BRA `(.L_x_1505) ;  /* 0x000000000004a947 */ /* 0x000fea0003800000 */
[----:B------:R-:W-:Y:S01]  /*9c40*/  BPT.TRAP 0x1 ;  /* 0x000000040000795c */ /* 0x000fe20000300000 */
.L_x_1505:
        /* <DEDUP_REMOVED lines=15> */
.L_x_1540:
[----:B------:R-:W2:Y:S02]  /*9d40*/  SYNCS.PHASECHK.TRANS64.TRYWAIT P0, [R3+URZ], R2 ;  /* 0x00000002030075a7 */ /* 0x000ea4000800017f */
[----:B--2---:R-:W-:Y:S05]  /*9d50*/  @!P0 BRA `(.L_x_1507) ;  /* 0x0000000400fc8947 */ /* 0x004fea0003800000 */
.L_x_1541:
[----:B------:R-:W-:Y:S05]  /*9d60*/  @!P2 BRA `(.L_x_1508) ;  /* 0x000000000004a947 */ /* 0x000fea0003800000 */
[----:B------:R-:W-:Y:S01]  /*9d70*/  BPT.TRAP 0x1 ;  /* 0x000000040000795c */ /* 0x000fe20000300000 */
.L_x_1508:
[----:B--2---:R-:W-:-:S04]  /*9d80*/  VIADD R3, R7, 0x26840 ;  /* 0x0002684007037836 */ /* 0x004fc80000000000 */
[----:B------:R-:W-:-:S04]  /*9d90*/  IMAD R0, R0, 0x8, R3 ;  /* 0x0000000800007824 */ /* 0x000fc800078e0203 */
[----:B------:R-:W2:Y:S02]  /*9da0*/  SYNCS.PHASECHK.TRANS64.TRYWAIT P0, [R0+URZ], R5 ;  /* 0x00000005000075a7 */ /* 0x000ea4000800017f */
[----:B--2---:R-:W-:Y:S05]  /*9db0*/  @!P0 BRA `(.L_x_1509) ;  /* 0x0000000400f88947 */ /* 0x004fea0003800000 */
.L_x_1542:
[----:B------:R-:W-:-:S07]  /*9dc0*/  IMAD R3, R4, 0x8, R3 ;  /* 0x0000000804037824 */ /* 0x000fce00078e0203 */
.L_x_1510:
[----:B---3--:R3:W4:Y:S02]  /*9dd0*/  SYNCS.PHASECHK.TRANS64.TRYWAIT P0, [R3+URZ], R2 ;  /* 0x00000002030075a7 */ /* 0x008724000800017f */
[----:B----4-:R-:W-:Y:S05]  /*9de0*/  @!P0 NANOSLEEP.SYNCS 0x989680 ;  /* 0x009896800000895d */ /* 0x010fea0003900000 */
[----:B------:R-:W4:Y:S02]  /*9df0*/  @!P0 SYNCS.PHASECHK.TRANS64 P0, [R3+URZ], R2 ;  /* 0x00000002030085a7 */ /* 0x000f24000800007f */
[----:B----4-:R-:W-:Y:S05]  /*9e00*/  @!P0 BRA `(.L_x_1510) ;  /* 0xfffffffc00f08947 */ /* 0x010fea000383ffff */
.L_x_1392:
[----:B------:R-:W-:Y:S05]  /*9e10*/  BSYNC B6 ;  /* 0x0000000000067941 */ /* 0x000fea0003800000 */
.L_x_1389:
[----:B------:R-:W-:Y:S05]  /*9e20*/  EXIT ;  /* 0x000000000000794d */ /* 0x000fea0003800000 */
.L_x_1399:
[----:B------:R-:W-:Y:S02]  /*9e30*/  IMAD.MOV.U32 R13, RZ, RZ, R17 ;  /* 0x000000ffff0d7224 */ /* 0x000fe400078e0011 */
[----:B------:R-:W-:Y:S02]  /*9e40*/  IMAD.MOV.U32 R12, RZ, RZ, RZ ;  /* 0x000000ffff0c7224 */ /* 0x000fe400078e00ff */
[----:B------:R-:W-:Y:S02]  /*9e50*/  IMAD.MOV.U32 R11, RZ, RZ, 0x1f ;  /* 0x0000001fff0b7424 */ /* 0x000fe400078e00ff */
[----:B------:R-:W-:-:S07]  /*9e60*/  IMAD.MOV.U32 R15, RZ, RZ, -0x1 ;  /* 0xffffffffff0f7424 */ /* 0x000fce00078e00ff */
[----:B------:R-:W-:Y:S05]  /*9e70*/  WARPSYNC.COLLECTIVE R15, `(.L_x_1511) ;  /* 0x000000000f087348 */ /* 0x000fea0003c00000 */
[----:B------:R1:W2:Y:S02]  /*9e80*/  SHFL.IDX P6, R14, R13, R12, R11 ;  /* 0x0000000c0d0e7389 */ /* 0x0002a400000c000b */
[----:B-12---:R-:W-:Y:S01]  /*9e90*/  ENDCOLLECTIVE ;  /* 0x000000000000791b */ /* 0x006fe20003800000 */
.L_x_1511:
[----:B------:R-:W-:Y:S05]  /*9ea0*/  BRA `(.L_x_1512) ;  /* 0xffffff7000707947 */ /* 0x000fea000383ffff */
.L_x_1401:
[----:B--2---:R2:W3:Y:S02]  /*9eb0*/  SYNCS.PHASECHK.TRANS64.TRYWAIT P0, [R237+URZ+0x26800], R4 ;  /* 0x02680004ed0075a7 */ /* 0x0044e4000800017f */
[----:B---3--:R-:W-:Y:S05]  /*9ec0*/  @!P0 NANOSLEEP.SYNCS 0x989680 ;  /* 0x009896800000895d */ /* 0x008fea0003900000 */
[----:B------:R-:W3:Y:S02]  /*9ed0*/  @!P0 SYNCS.PHASECHK.TRANS64 P0, [R237+URZ+0x26800], R4 ;  /* 0x02680004ed0085a7 */ /* 0x000ee4000800007f */
[----:B---3--:R-:W-:Y:S05]  /*9ee0*/  @!P0 BRA `(.L_x_1401) ;  /* 0xfffffffc00f08947 */ /* 0x008fea000383ffff */
[----:B------:R-:W-:Y:S05]  /*9ef0*/  BRA `(.L_x_1400) ;  /* 0xffffff7000987947 */ /* 0x000fea000383ffff */
.L_x_1406:
[----:B--2---:R-:W-:-:S04]  /*9f00*/  IMAD.U32 R5, RZ, RZ, UR9 ;  /* 0x00000009ff057e24 */ /* 0x004fc8000f8e00ff */
[----:B------:R2:W3:Y:S03]  /*9f10*/  SYNCS.PHASECHK.TRANS64.TRYWAIT P0, [R5+URZ+0x26810], R120 ;  /* 0x02681078050075a7 */ /* 0x0004e6000800017f */
[----:B---3--:R-:W-:Y:S05]  /*9f20*/  @!P0 NANOSLEEP.SYNCS 0x989680 ;  /* 0x009896800000895d */ /* 0x008fea0003900000 */
[----:B------:R-:W3:Y:S02]  /*9f30*/  @!P0 SYNCS.PHASECHK.TRANS64 P0, [R5+URZ+0x26810], R120 ;  /* 0x02681078050085a7 */ /* 0x000ee4000800007f */
[----:B---3--:R-:W-:Y:S05]  /*9f40*/  @!P0 BRA `(.L_x_1406) ;  /* 0xfffffffc00ec8947 */ /* 0x008fea000383ffff */
[----:B------:R-:W-:Y:S05]  /*9f50*/  BRA `(.L_x_1405) ;  /* 0xffffff7c00007947 */ /* 0x000fea000383ffff */
.L_x_1410:
[----:B------:R-:W-:-:S04]  /*9f60*/  IMAD.U32 R121, RZ, RZ, UR9 ;  /* 0x00000009ff797e24 */ /* 0x000fc8000f8e00ff */
[----:B------:R1:W1:Y:S03]  /*9f70*/  SYNCS.PHASECHK.TRANS64.TRYWAIT P0, [R121+URZ+0x26830], R120 ;  /* 0x02683078790075a7 */ /* 0x000266000800017f */
[----:B-1----:R-:W-:Y:S05]  /*9f80*/  @!P0 NANOSLEEP.SYNCS 0x989680 ;  /* 0x009896800000895d */ /* 0x002fea0003900000 */
[----:B------:R-:W1:Y:S02]  /*9f90*/  @!P0 SYNCS.PHASECHK.TRANS64 P0, [R121+URZ+0x26830], R120 ;  /* 0x02683078790085a7 */ /* 0x000e64000800007f */
[----:B-1----:R-:W-:Y:S05]  /*9fa0*/  @!P0 BRA `(.L_x_1410) ;  /* 0xfffffffc00ec8947 */ /* 0x002fea000383ffff */
[----:B------:R-:W-:Y:S05]  /*9fb0*/  BRA `(.L_x_1409) ;  /* 0xffffff8000c47947 */ /* 0x000fea000383ffff */
.L_x_1417:
[----:B------:R-:W-:Y:S01]  /*9fc0*/  BSSY B0, `(.L_x_1513) ;  /* 0x0000005000007945 */ /* 0x000fe20003800000 */
[----:B------:R-:W-:-:S07]  /*9fd0*/  IMAD.MOV.U32 R15, RZ, RZ, -0x1 ;  /* 0xffffffffff0f7424 */ /* 0x000fce00078e00ff */
[----:B-1----:R-:W-:Y:S05]  /*9fe0*/  WARPSYNC.COLLECTIVE R15, `(.L_x_1514) ;  /* 0x000000000f087348 */ /* 0x002fea0003c00000 */
[----:B------:R-:W-:Y:S01]  /*9ff0*/  NOP ;  /* 0x0000000000007918 */ /* 0x000fe20000000000 */
[----:B-1----:R-:W-:Y:S01]  /*a000*/  ENDCOLLECTIVE ;  /* 0x000000000000791b */ /* 0x002fe20003800000 */
.L_x_1514:
[----:B------:R-:W-:Y:S05]  /*a010*/  BSYNC B0 ;  /* 0x0000000000007941 */ /* 0x000fea0003800000 */
.L_x_1513:
[----:B------:R-:W-:Y:S05]  /*a020*/  BRA `(.L_x_1515) ;  /* 0xffffffb400487947 */ /* 0x000fea000383ffff */
.L_x_1426:
[----:B------:R-:W-:Y:S01]  /*a030*/  BSSY B0, `(.L_x_1516) ;  /* 0x0000005000007945 */ /* 0x000fe20003800000 */
[----:B------:R-:W-:-:S07]  /*a040*/  IMAD.MOV.U32 R15, RZ, RZ, -0x1 ;  /* 0xffffffffff0f7424 */ /* 0x000fce00078e00ff */
[----:B-12---:R-:W-:Y:S05]  /*a050*/  WARPSYNC.COLLECTIVE R15, `(.L_x_1517) ;  /* 0x000000000f087348 */ /* 0x006fea0003c00000 */
[----:B------:R-:W-:Y:S01]  /*a060*/  NOP ;  /* 0x0000000000007918 */ /* 0x000fe20000000000 */
[----:B-12---:R-:W-:Y:S01]  /*a070*/  ENDCOLLECTIVE ;  /* 0x000000000000791b */ /* 0x006fe20003800000 */
.L_x_1517:
[----:B------:R-:W-:Y:S05]  /*a080*/  BSYNC B0 ;  /* 0x0000000000007941 */ /* 0x000fea0003800000 */
.L_x_1516:
[----:B------:R-:W-:Y:S05]  /*a090*/  BRA `(.L_x_1518) ;  /* 0xffffffb800387947 */ /* 0x000fea000383ffff */
.L_x_1438:
[----:B------:R-:W-:Y:S01]  /*a0a0*/  BSSY B0, `(.L_x_1519) ;  /* 0x0000005000007945 */ /* 0x000fe20003800000 */
[----:B------:R-:W-:-:S07]  /*a0b0*/  IMAD.MOV.U32 R15, RZ, RZ, -0x1 ;  /* 0xffffffffff0f7424 */ /* 0x000fce00078e00ff */
[----:B------:R-:W-:Y:S05]  /*a0c0*/  WARPSYNC.COLLECTIVE R15, `(.L_x_1520) ;  /* 0x000000000f087348 */ /* 0x000fea0003c00000 */
[----:B------:R-:W-:Y:S01]  /*a0d0*/  NOP ;  /* 0x0000000000007918 */ /* 0x000fe20000000000 */
[----:B------:R-:W-:Y:S01]  /*a0e0*/  ENDCOLLECTIVE ;  /* 0x000000000000791b */ /* 0x000fe20003800000 */
.L_x_1520:
[----:B------:R-:W-:Y:S05]  /*a0f0*/  BSYNC B0 ;  /* 0x0000000000007941 */ /* 0x000fea0003800000 */
.L_x_1519:
[----:B------:R-:W-:Y:S05]  /*a100*/  BRA `(.L_x_1521) ;  /* 0xffffffc000207947 */ /* 0x000fea000383ffff */
.L_x_1451:
[----:B------:R-:W-:Y:S01]  /*a110*/  BSSY B0, `(.L_x_1522) ;  /* 0x0000005000007945 */ /* 0x000fe20003800000 */
[----:B------:R-:W-:-:S07]  /*a120*/  IMAD.MOV.U32 R15, RZ, RZ, -0x1 ;  /* 0xffffffffff0f7424 */ /* 0x000fce00078e00ff */
[----:B------:R-:W-:Y:S05]  /*a130*/  WARPSYNC.COLLECTIVE R15, `(.L_x_1523) ;  /* 0x000000000f087348 */ /* 0x000fea0003c00000 */
[----:B------:R-:W-:Y:S01]  /*a140*/  NOP ;  /* 0x0000000000007918 */ /* 0x000fe20000000000 */
[----:B------:R-:W-:Y:S01]  /*a150*/  ENDCOLLECTIVE ;  /* 0x000000000000791b */ /* 0x000fe20003800000 */
.L_x_1523:
[----:B------:R-:W-:Y:S05]  /*a160*/  BSYNC B0 ;  /* 0x0000000000007941 */ /* 0x000fea0003800000 */
.L_x_1522:
[----:B------:R-:W-:Y:S05]  /*a170*/  BRA `(.L_x_1524) ;  /* 0xffffffc400a47947 */ /* 0x000fea000383ffff */
.L_x_1463:
[----:B------:R-:W-:Y:S01]  /*a180*/  BSSY B0, `(.L_x_1525) ;  /* 0x0000005000007945 */ /* 0x000fe20003800000 */
[----:B------:R-:W-:-:S07]  /*a190*/  IMAD.MOV.U32 R15, RZ, RZ, -0x1 ;  /* 0xffffffffff0f7424 */ /* 0x000fce00078e00ff */
[----:B------:R-:W-:Y:S05]  /*a1a0*/  WARPSYNC.COLLECTIVE R15, `(.L_x_1526) ;  /* 0x000000000f087348 */ /* 0x000fea0003c00000 */
[----:B------:R-:W-:Y:S01]  /*a1b0*/  NOP ;  /* 0x0000000000007918 */ /* 0x000fe20000000000 */
[----:B------:R-:W-:Y:S01]  /*a1c0*/  ENDCOLLECTIVE ;  /* 0x000000000000791b */ /* 0x000fe20003800000 */
.L_x_1526:
[----:B------:R-:W-:Y:S05]  /*a1d0*/  BSYNC B0 ;  /* 0x0000000000007941 */ /* 0x000fea0003800000 */
.L_x_1525:
[----:B------:R-:W-:Y:S05]  /*a1e0*/  BRA `(.L_x_1527) ;  /* 0xffffffc800c47947 */ /* 0x000fea000383ffff */
.L_x_1485:
[----:B-1----:R1:W2:Y:S02]  /*a1f0*/  SYNCS.PHASECHK.TRANS64.TRYWAIT P0, [R16+URZ+0x26820], R3 ;  /* 0x02682003100075a7 */ /* 0x0022a4000800017f */
[----:B--2---:R-:W-:Y:S05]  /*a200*/  @!P0 NANOSLEEP.SYNCS 0x989680 ;  /* 0x009896800000895d */ /* 0x004fea0003900000 */
[----:B------:R-:W2:Y:S02]  /*a210*/  @!P0 SYNCS.PHASECHK.TRANS64 P0, [R16+URZ+0x26820], R3 ;  /* 0x02682003100085a7 */ /* 0x000ea4000800007f */
[----:B--2---:R-:W-:Y:S05]  /*a220*/  @!P0 BRA `(.L_x_1485) ;  /* 0xfffffffc00f08947 */ /* 0x004fea000383ffff */
[----:B------:R-:W-:Y:S05]  /*a230*/  BRA `(.L_x_1528) ;  /* 0xffffffd800947947 */ /* 0x000fea000383ffff */
.L_x_1489:
[----:B-1----:R1:W3:Y:S02]  /*a240*/  SYNCS.PHASECHK.TRANS64.TRYWAIT P1, [R16+URZ+0x26840], R21 ;  /* 0x02684015100075a7 */ /* 0x0022e4000802017f */
[----:B---3--:R-:W-:Y:S05]  /*a250*/  @!P1 NANOSLEEP.SYNCS 0x989680 ;  /* 0x009896800000995d */ /* 0x008fea0003900000 */
[----:B------:R-:W3:Y:S02]  /*a260*/  @!P1 SYNCS.PHASECHK.TRANS64 P1, [R16+URZ+0x26840], R21 ;  /* 0x02684015100095a7 */ /* 0x000ee4000802007f */
[----:B---3--:R-:W-:Y:S05]  /*a270*/  @!P1 BRA `(.L_x_1489) ;  /* 0xfffffffc00f09947 */ /* 0x008fea000383ffff */
[----:B------:R-:W-:Y:S05]  /*a280*/  BRA `(.L_x_1529) ;  /* 0xffffffe000c47947 */ /* 0x000fea000383ffff */
.L_x_1491:
[----:B--2---:R2:W3:Y:S02]  /*a290*/  SYNCS.PHASECHK.TRANS64.TRYWAIT P1, [R16+URZ+0x26828], R21 ;  /* 0x02682815100075a7 */ /* 0x0044e4000802017f */
[----:B---3--:R-:W-:Y:S05]  /*a2a0*/  @!P1 NANOSLEEP.SYNCS 0x989680 ;  /* 0x009896800000995d */ /* 0x008fea0003900000 */
[----:B------:R-:W3:Y:S02]  /*a2b0*/  @!P1 SYNCS.PHASECHK.TRANS64 P1, [R16+URZ+0x26828], R21 ;  /* 0x02682815100095a7 */ /* 0x000ee4000802007f */
[----:B---3--:R-:W-:Y:S05]  /*a2c0*/  @!P1 BRA `(.L_x_1491) ;  /* 0xfffffffc00f09947 */ /* 0x008fea000383ffff */
[----:B------:R-:W-:Y:S05]  /*a2d0*/  BRA `(.L_x_1530) ;  /* 0xffffffe400747947 */ /* 0x000fea000383ffff */
.L_x_1493:
[----:B---3--:R3:W4:Y:S02]  /*a2e0*/  SYNCS.PHASECHK.TRANS64.TRYWAIT P1, [R16+URZ+0x26848], R21 ;  /* 0x02684815100075a7 */ /* 0x008724000802017f */
[----:B----4-:R-:W-:Y:S05]  /*a2f0*/  @!P1 NANOSLEEP.SYNCS 0x989680 ;  /* 0x009896800000995d */ /* 0x010fea0003900000 */
[----:B------:R-:W4:Y:S02]  /*a300*/  @!P1 SYNCS.PHASECHK.TRANS64 P1, [R16+URZ+0x26848], R21 ;  /* 0x02684815100095a7 */ /* 0x000f24000802007f */
[----:B----4-:R-:W-:Y:S05]  /*a310*/  @!P1 BRA `(.L_x_1493) ;  /* 0xfffffffc00f09947 */ /* 0x010fea000383ffff */
[----:B------:R-:W-:Y:S05]  /*a320*/  BRA `(.L_x_1531) ;  /* 0xffffffe800247947 */ /* 0x000fea000383ffff */
.L_x_1495:
[----:B------:R-:W-:-:S07]  /*a330*/  SHF.L.U32 R5, R11, 0x1f, RZ ;  /* 0x0000001f0b057819 */ /* 0x000fce00000006ff */
.L_x_1532:
[----:B------:R1:W1:Y:S02]  /*a340*/  SYNCS.PHASECHK.TRANS64.TRYWAIT P1, [R16+URZ+0x26820], R5 ;  /* 0x02682005100075a7 */ /* 0x000264000802017f */
[----:B-1----:R-:W-:Y:S05]  /*a350*/  @!P1 NANOSLEEP.SYNCS 0x989680 ;  /* 0x009896800000995d */ /* 0x002fea0003900000 */
[----:B------:R-:W1:Y:S02]  /*a360*/  @!P1 SYNCS.PHASECHK.TRANS64 P1, [R16+URZ+0x26820], R5 ;  /* 0x02682005100095a7 */ /* 0x000e64000802007f */
[----:B-1----:R-:W-:Y:S05]  /*a370*/  @!P1 BRA `(.L_x_1532) ;  /* 0xfffffffc00f09947 */ /* 0x002fea000383ffff */
[----:B------:R-:W-:Y:S05]  /*a380*/  BRA `(.L_x_1533) ;  /* 0xffffffe800bc7947 */ /* 0x000fea000383ffff */
.L_x_1498:
[----:B-1----:R1:W3:Y:S02]  /*a390*/  SYNCS.PHASECHK.TRANS64.TRYWAIT P1, [R16+URZ+0x26840], R13 ;  /* 0x0268400d100075a7 */ /* 0x0022e4000802017f */
[----:B---3--:R-:W-:Y:S05]  /*a3a0*/  @!P1 NANOSLEEP.SYNCS 0x989680 ;  /* 0x009896800000995d */ /* 0x008fea0003900000 */
[----:B------:R-:W3:Y:S02]  /*a3b0*/  @!P1 SYNCS.PHASECHK.TRANS64 P1, [R16+URZ+0x26840], R13 ;  /* 0x0268400d100095a7 */ /* 0x000ee4000802007f */
[----:B---3--:R-:W-:Y:S05]  /*a3c0*/  @!P1 BRA `(.L_x_1498) ;  /* 0xfffffffc00f09947 */ /* 0x008fea000383ffff */
[----:B------:R-:W-:Y:S05]  /*a3d0*/  BRA `(.L_x_1534) ;  /* 0xffffffec008c7947 */ /* 0x000fea000383ffff */
.L_x_1500:
[----:B--2---:R2:W3:Y:S02]  /*a3e0*/  SYNCS.PHASECHK.TRANS64.TRYWAIT P1, [R16+URZ+0x26828], R13 ;  /* 0x0268280d100075a7 */ /* 0x0044e4000802017f */
[----:B---3--:R-:W-:Y:S05]  /*a3f0*/  @!P1 NANOSLEEP.SYNCS 0x989680 ;  /* 0x009896800000995d */ /* 0x008fea0003900000 */
[----:B------:R-:W3:Y:S02]  /*a400*/  @!P1 SYNCS.PHASECHK.TRANS64 P1, [R16+URZ+0x26828], R13 ;  /* 0x0268280d100095a7 */ /* 0x000ee4000802007f */
[----:B---3--:R-:W-:Y:S05]  /*a410*/  @!P1 BRA `(.L_x_1500) ;  /* 0xfffffffc00f09947 */ /* 0x008fea000383ffff */
[----:B------:R-:W-:Y:S05]  /*a420*/  BRA `(.L_x_1535) ;  /* 0xfffffff000307947 */ /* 0x000fea000383ffff */
.L_x_1502:
[----:B---3--:R3:W1:Y:S02]  /*a430*/  SYNCS.PHASECHK.TRANS64.TRYWAIT P0, [R3+URZ+0x26840], R0 ;  /* 0x02684000030075a7 */ /* 0x008664000800017f */
[----:B-1----:R-:W-:Y:S05]  /*a440*/  @!P0 NANOSLEEP.SYNCS 0x989680 ;  /* 0x009896800000895d */ /* 0x002fea0003900000 */
[----:B------:R-:W1:Y:S02]  /*a450*/  @!P0 SYNCS.PHASECHK.TRANS64 P0, [R3+URZ+0x26840], R0 ;  /* 0x02684000030085a7 */ /* 0x000e64000800007f */
[----:B-1----:R-:W-:Y:S05]  /*a460*/  @!P0 BRA `(.L_x_1502) ;  /* 0xfffffffc00f08947 */ /* 0x002fea000383ffff */
[----:B------:R-:W-:Y:S05]  /*a470*/  BRA `(.L_x_1536) ;  /* 0xfffffff000f47947 */ /* 0x000fea000383ffff */
.L_x_1504:
[----:B------:R-:W-:Y:S01]  /*a480*/  BSSY B0, `(.L_x_1537) ;  /* 0x0000006000007945 */ /* 0x000fe20003800000 */
[----:B------:R-:W-:-:S07]  /*a490*/  IMAD.MOV.U32 R15, RZ, RZ, -0x1 ;  /* 0xffffffffff0f7424 */ /* 0x000fce00078e00ff */
[----:B------:R-:W-:Y:S05]  /*a4a0*/  WARPSYNC.COLLECTIVE R15, `(.L_x_1538) ;  /* 0x000000000f0c7348 */ /* 0x000fea0003c00000 */
[----:B------:R-:W-:Y:S02]  /*a4b0*/  ELECT P6, UR62, PT ;  /* 0x00000000003e782f */ /* 0x000fe400038c0000 */
[----:B------:R-:W-:Y:S01]  /*a4c0*/  MOV R14, UR62 ;  /* 0x0000003e000e7c02 */ /* 0x000fe20008000f00 */
[----:B------:R-:W-:Y:S10]  /*a4d0*/  ENDCOLLECTIVE ;  /* 0x000000000000791b */ /* 0x000ff40003800000 */
.L_x_1538:
[----:B------:R-:W-:Y:S05]  /*a4e0*/  BSYNC B0 ;  /* 0x0000000000007941 */ /* 0x000fea0003800000 */
.L_x_1537:
[----:B------:R-:W-:Y:S05]  /*a4f0*/  BRA `(.L_x_1539) ;  /* 0xfffffff400bc7947 */ /* 0x000fea000383ffff */
.L_x_1506:
[----:B-1----:R1:W2:Y:S02]  /*a500*/  SYNCS.PHASECHK.TRANS64.TRYWAIT P0, [R6+URZ], R5 ;  /* 0x00000005060075a7 */ /* 0x0022a4000800017f */
[----:B--2---:R-:W-:Y:S05]  /*a510*/  @!P0 NANOSLEEP.SYNCS 0x989680 ;  /* 0x009896800000895d */ /* 0x004fea0003900000 */
[----:B------:R-:W2:Y:S02]  /*a520*/  @!P0 SYNCS.PHASECHK.TRANS64 P0, [R6+URZ], R5 ;  /* 0x00000005060085a7 */ /* 0x000ea4000800007f */
[----:B--2---:R-:W-:Y:S05]  /*a530*/  @!P0 BRA `(.L_x_1506) ;  /* 0xfffffffc00f08947 */ /* 0x004fea000383ffff */
[----:B------:R-:W-:Y:S05]  /*a540*/  BRA `(.L_x_1540) ;  /* 0xfffffff400fc7947 */ /* 0x000fea000383ffff */
.L_x_1507:
[----:B--2---:R2:W3:Y:S02]  /*a550*/  SYNCS.PHASECHK.TRANS64.TRYWAIT P0, [R3+URZ], R2 ;  /* 0x00000002030075a7 */ /* 0x0044e4000800017f */
[----:B---3--:R-:W-:Y:S05]  /*a560*/  @!P0 NANOSLEEP.SYNCS 0x989680 ;  /* 0x009896800000895d */ /* 0x008fea0003900000 */
[----:B------:R-:W3:Y:S02]  /*a570*/  @!P0 SYNCS.PHASECHK.TRANS64 P0, [R3+URZ], R2 ;  /* 0x00000002030085a7 */ /* 0x000ee4000800007f */
[----:B---3--:R-:W-:Y:S05]  /*a580*/  @!P0 BRA `(.L_x_1507) ;  /* 0xfffffffc00f08947 */ /* 0x008fea000383ffff */
[----:B------:R-:W-:Y:S05]  /*a590*/  BRA `(.L_x_1541) ;  /* 0xfffffff400f07947 */ /* 0x000fea000383ffff */
.L_x_1509:
[----:B--2---:R2:W3:Y:S02]  /*a5a0*/  SYNCS.PHASECHK.TRANS64.TRYWAIT P0, [R0+URZ], R5 ;  /* 0x00000005000075a7 */ /* 0x0044e4000800017f */
[----:B---3--:R-:W-:Y:S05]  /*a5b0*/  @!P0 NANOSLEEP.SYNCS 0x989680 ;  /* 0x009896800000895d */ /* 0x008fea0003900000 */
[----:B------:R-:W3:Y:S02]  /*a5c0*/  @!P0 SYNCS.PHASECHK.TRANS64 P0, [R0+URZ], R5 ;  /* 0x00000005000085a7 */ /* 0x000ee4000800007f */
[----:B---3--:R-:W-:Y:S05]  /*a5d0*/  @!P0 BRA `(.L_x_1509) ;  /* 0xfffffffc00f08947 */ /* 0x008fea000383ffff */
[----:B------:R-:W-:Y:S05]  /*a5e0*/  BRA `(.L_x_1542) ;  /* 0xfffffff400f47947 */ /* 0x000fea000383ffff */
.L_x_1543:
        /* <DEDUP_REMOVED lines=9> */
.L_x_3304:


//--------------------- .text._ZN7cutlass13device_kernelIN5flash11enable_sm90INS1_16FlashAttnBwdSm90INS1_25CollectiveMainloopBwdSm90ILi2ELi2ELi2EN4cute5tupleIJNS5_1CILi1EEES8_S8_EEENS6_IJNS7_ILi64EEENS7_ILi128EEENS7_ILi96EEEEEENS_10bfloat16_tEfNS_4arch4Sm90ELb0ELb1ELb1ELb1ELb0ELb1ELb0ELb0ELi2ELi1ELi2ELi1ELb1EEENS1_21CollectiveEpilogueBwdISD_SE_SG_Li256ELb1ELb0ELi1EEENS1_19SingleTileSchedulerILb1ELb0ELb0ELi128EEEEEEEEEvNT_6ParamsE --------------------------
	.section	.text._ZN7cutlass13device_kernelIN5flash11enable_sm90INS1_16FlashAttnBwdSm90INS1_25CollectiveMainloopBwdSm90ILi2ELi2ELi2EN4cute5tupleIJNS5_1CILi1EEES8_S8_EEENS6_IJNS7_ILi64EEENS7_ILi128EEENS7_ILi96EEEEEENS_10bfloat16_tEfNS_4arch4Sm90ELb0ELb1ELb1ELb1ELb0ELb1ELb0ELb0ELi2ELi1ELi2ELi1ELb1EEENS1_21CollectiveEpilogueBwdISD_SE_SG_Li256ELb1ELb0ELi1EEENS1_19SingleTileSchedulerILb1ELb0ELb0ELi128EEEEEEEEEvNT_6ParamsE,"ax",@progbits
	.align	128
.text._ZN7cutlass13device_kernelIN5flash11enable_sm90INS1_16FlashAttnBwdSm90INS1_25CollectiveMainloopBwdSm90ILi2ELi2ELi2EN4cute5tupleIJNS5_1CILi1EEES8_S8_EEENS6_IJNS7_ILi64EEENS7_ILi128EEENS7_ILi96EEEEEENS_10bfloat16_tEfNS_4arch4Sm90ELb0ELb1ELb1ELb1ELb0ELb1ELb0ELb0ELi2ELi1ELi2ELi1ELb1EEENS1_21CollectiveEpilogueBwdISD_SE_SG_Li256ELb1ELb0ELi1EEENS1_19SingleTileSchedulerILb1ELb0ELb0ELi128EEEEEEEEEvNT_6ParamsE:
        .type           _ZN7cutlass13device_kernelIN5flash11enable_sm90INS1_16FlashAttnBwdSm90INS1_25CollectiveMainloopBwdSm90ILi2ELi2ELi2EN4cute5tupleIJNS5_1CILi1EEES8_S8_EEENS6_IJNS7_ILi64EEENS7_ILi128EEENS7_ILi96EEEEEENS_10bfloat16_tEfNS_4arch4Sm90ELb0ELb1ELb1ELb1ELb0ELb1ELb0ELb0ELi2ELi1ELi2ELi1ELb1EEENS1_21CollectiveEpilogueBwdISD_SE_SG_Li256ELb1ELb0ELi1EEENS1_19SingleTileSchedulerILb1ELb0ELb0ELi128EEEEEEEEEvNT_6ParamsE,@function
        .size           _ZN7cutlass13device_kernelIN5flash11enable_sm90INS1_16FlashAttnBwdSm90INS1_25CollectiveMainloopBwdSm90ILi2ELi2ELi2EN4cute5tupleIJNS5_1CILi1EEES8_S8_EEENS6_IJNS7_ILi64EEENS7_ILi128EEENS7_ILi96EEEEEENS_10bfloat16_tEfNS_4arch4Sm90ELb0ELb1ELb1ELb1ELb0ELb1ELb0ELb0ELi2ELi1ELi2ELi1ELb1EEENS1_21CollectiveEpilogueBwdISD_SE_SG_Li256ELb1ELb0ELi1EEENS1_19SingleTileSchedulerILb1ELb0ELb0ELi128EEEEEEEEEvNT_6ParamsE,(.L_x_3305 - _ZN7cutlass13device_kernelIN5flash11enable_sm90INS1_16FlashAttnBwdSm90INS1_25CollectiveMainloopBwdSm90ILi2ELi2ELi2EN4cute5tupleIJNS5_1CILi1EEES8_S8_EEENS6_IJNS7_ILi64EEENS7_ILi128EEENS7_ILi96EEEEEENS_10bfloat16_tEfNS_4arch4Sm90ELb0ELb1ELb1ELb1ELb0ELb1ELb0ELb0ELi2ELi1ELi2ELi1ELb1EEENS1_21CollectiveEpilogueBwdISD_SE_SG_Li256ELb1ELb0ELi1EEENS1_19SingleTileSchedulerILb1ELb0ELb0ELi128EEEEEEEEEvNT_6ParamsE)
        .other          _ZN7cutlass13device_kernelIN5flash11enable_sm90INS1_16FlashAttnBwdSm90INS1_25CollectiveMainloopBwdSm90ILi2ELi2ELi2EN4cute5tupleIJNS5_1CILi1EEES8_S8_EEENS6_IJNS7_ILi64EEENS7_ILi128EEENS7_ILi96EEEEEENS_10bfloat16_tEfNS_4arch4Sm90ELb0ELb1ELb1ELb1ELb0ELb1ELb0ELb0ELi2ELi1ELi2ELi1ELb1EEENS1_21CollectiveEpilogueBwdISD_SE_SG_Li256ELb1ELb0ELi1EEENS1_19SingleTileSchedulerILb1ELb0ELb0ELi128EEEEEEEEEvNT_6ParamsE,@"STO_CUDA_ENTRY STV_DEFAULT"
_ZN7cutlass13device_kernelIN5flash11enable_sm90INS1_16FlashAttnBwdSm90INS1_25CollectiveMainloopBwdSm90ILi2ELi2ELi2EN4cute5tupleIJNS5_1CILi1EEES8_S8_EEENS6_IJNS7_ILi64EEENS7_ILi128EEENS7_ILi96EEEEEENS_10bfloat16_tEfNS_4arch4Sm90ELb0ELb1ELb1ELb1ELb0ELb1ELb0ELb0ELi2ELi1ELi2ELi1ELb1EEENS1_21CollectiveEpilogueBwdISD_SE_SG_Li256ELb1ELb0ELi1EEENS1_19SingleTileSchedulerILb1ELb0ELb0ELi128EEEEEEEEEvNT_6ParamsE:
        /* <DEDUP_REMOVED lines=24> */
.L_x_1545:
[----:B------:R-:W-:Y:S05]  /*0180*/  BSYNC B0 ;  /* 0x0000000000007941 */ /* 0x000fea0003800000 */
.L_x_1544:
        /* <DEDUP_REMOVED lines=37> */
.L_x_1546:
        /* <DEDUP_REMOVED lines=22> */
.L_x_1547:
[----:B------:R-:W-:Y:S01]  /*0540*/  PLOP3.LUT P0, PT, PT, PT, UP0, 0x80, 0x0 ;  /* 0x000000000000781c */ /* 0x000fe20003f0f008 */
[----:B------:R-:W-:Y:S01]  /*0550*/  NOP ;  /* 0x0000000000007918 */ /* 0x000fe20000000000 */
[----:B------:R-:W-:Y:S01]  /*0560*/  ULDC.64 UR46, c[0x0][0x208] ;  /* 0x00008200002e7ab9 */ /* 0x000fe20000000a00 */
[----:B------:R-:W-:Y:S01]  /*0570*/  BSSY B6, `(.L_x_1548) ;  /* 0x0000aa2000067945 */ /* 0x000fe20003800000 */
[----:B-12-4-:R-:W-:Y:S09]  /*0580*/  BAR.SYNC.DEFER_BLOCKING 0x0 ;  /* 0x0000000000007b1d */ /* 0x016ff20000010000 */
[----:B------:R-:W-:Y:S05]  /*0590*/  @!P0 BRA `(.L_x_1549) ;  /* 0x0000006800688947 */ /* 0x000fea0003800000 */
.L_x_1550:
[----:B------:R-:W-:-:S08]  /*05a0*/  NOP ;  /* 0x0000000000007918 */ /* 0x000fd00000000000 */
[----:B------:R-:W1:Y:S02]  /*05b0*/  USETMAXREG.TRY_ALLOC.CTAPOOL UP0, 0xf0 ;  /* 0x000000f0000079c8 */ /* 0x000e640008000600 */
[----:B-1----:R-:W-:-:S13]  /*05c0*/  PLOP3.LUT P0, PT, PT, PT, UP0, 0x80, 0x0 ;  /* 0x000000000000781c */ /* 0x002fda0003f0f008 */
[----:B------:R-:W-:Y:S05]  /*05d0*/  @!P0 BRA `(.L_x_1550) ;  /* 0xfffffffc00f08947 */ /* 0x000fea000383ffff */
[----:B------:R-:W-:Y:S01]  /*05e0*/  LOP3.LUT R0, R0, 0x3, RZ, 0xc0, !PT ;  /* 0x0000000300007812 */ /* 0x000fe200078ec0ff */
[----:B------:R-:W1:Y:S01]  /*05f0*/  S2R R2, SR_TID.X ;  /* 0x0000000000027919 */ /* 0x000e620000002100 */
[----:B------:R-:W-:Y:S01]  /*0600*/  ULDC.64 UR4, c[0x0][0x8d8] ;  /* 0x0002360000047ab9 */ /* 0x000fe20000000a00 */
[----:B------:R-:W2:Y:S03]  /*0610*/  S2UR UR6, SR_CTAID.X ;  /* 0x00000000000679c3 */ /* 0x000ea60000002500 */
[----:B------:R-:W3:Y:S05]  /*0620*/  SHFL.IDX PT, R0, R0, RZ, 0x1f ;  /* 0x00001fff00007589 */ /* 0x000eea00000e0000 */
[----:B------:R-:W4:Y:S01]  /*0630*/  S2UR UR36, SR_CTAID.Z ;  /* 0x00000000002479c3 */ /* 0x000f220000002700 */
[----:B---3--:R-:W-:-:S02]  /*0640*/  ISETP.NE.AND P0, PT, R0, RZ, PT ;  /* 0x000000ff0000720c */ /* 0x008fc40003f05270 */
[----:B-1----:R-:W-:-:S11]  /*0650*/  SHF.R.U32.HI R2, RZ, 0x7, R2 ;  /* 0x00000007ff027819 */ /* 0x002fd60000011602 */
[----:B------:R-:W-:-:S05]  /*0660*/  @!P0 VIADD R2, R2, 0x9 ;  /* 0x0000000902028836 */ /* 0x000fca0000000000 */
[----:B------:R1:W-:Y:S06]  /*0670*/  @!P0 BAR.ARV R2, 0xa0 ;  /* 0x000280020000851d */ /* 0x0003ec0000002000 */
[----:B------:R-:W-:-:S04]  /*0680*/  ISETP.NE.U32.AND P0, PT, RZ, UR4, PT ;  /* 0x00000004ff007c0c */ /* 0x000fc8000bf05070 */
[----:B------:R-:W-:-:S13]  /*0690*/  ISETP.NE.AND.EX P0, PT, RZ, UR5, PT, P0 ;  /* 0x00000005ff007c0c */ /* 0x000fda000bf05300 */
[----:B-12-4-:R-:W-:Y:S05]  /*06a0*/  @!P0 BRA `(.L_x_1551) ;  /* 0x00000000001c8947 */ /* 0x016fea0003800000 */
[----:B------:R-:W-:Y:S02]  /*06b0*/  ULDC.64 UR4, c[0x0][0x8d8] ;  /* 0x0002360000047ab9 */ /* 0x000fe40000000a00 */
[----:B------:R-:W-:-:S06]  /*06c0*/  UIMAD.WIDE UR4, UR36, 0x4, UR4 ;  /* 0x00000004240478a5 */ /* 0x000fcc000f8e0204 */
[----:B------:R-:W-:Y:S02]  /*06d0*/  IMAD.U32 R2, RZ, RZ, UR4 ;  /* 0x00000004ff027e24 */ /* 0x000fe4000f8e00ff */
[----:B------:R-:W-:-:S05]  /*06e0*/  IMAD.U32 R3, RZ, RZ, UR5 ;  /* 0x00000005ff037e24 */ /* 0x000fca000f8e00ff */
[----:B------:R-:W2:Y:S02]  /*06f0*/  LDG.E R2, desc[UR46][R2.64] ;  /* 0x0000002e02027981 */ /* 0x000ea4000c1e1900 */
[----:B--2---:R-:W-:Y:S01]  /*0700*/  R2UR UR4, R2 ;  /* 0x00000000020472ca */ /* 0x004fe200000e0000 */
[----:B------:R-:W-:-:S14]  /*0710*/  BRA `(.L_x_1552) ;  /* 0x00000000003c7947 */ /* 0x000fdc0003800000 */
.L_x_1551:
        /* <DEDUP_REMOVED lines=14> */
.L_x_1553:
[----:B------:R-:W-:-:S05]  /*0800*/  ULDC UR4, c[0x0][0x8bc] ;  /* 0x00022f0000047ab9 */ /* 0x000fca0000000800 */
.L_x_1552:
[----:B------:R-:W-:-:S04]  /*0810*/  USHF.L.U32 UR42, UR6, 0x7, URZ ;  /* 0x00000007062a7899 */ /* 0x000fc8000800063f */
[----:B------:R-:W-:-:S04]  /*0820*/  UISETP.GE.AND UP0, UPT, UR42, UR4, UPT ;  /* 0x000000042a00728c */ /* 0x000fc8000bf06270 */
[----:B------:R-:W-:-:S06]  /*0830*/  USEL UR36, UR36, 0xffffffff, !UP0 ;  /* 0xffffffff24247887 */ /* 0x000fcc000c000000 */
[----:B------:R-:W-:-:S13]  /*0840*/  ISETP.LE.AND P0, PT, RZ, UR36, PT ;  /* 0x00000024ff007c0c */ /* 0x000fda000bf03270 */
[----:B------:R-:W-:Y:S05]  /*0850*/  @!P0 BRA `(.L_x_1554) ;  /* 0x000000a400cc8947 */ /* 0x000fea0003800000 */
[----:B------:R-:W1:Y:S01]  /*0860*/  S2R R0, SR_TID.X ;  /* 0x0000000000007919 */ /* 0x000e620000002100 */
[----:B------:R-:W-:Y:S01]  /*0870*/  ULDC.64 UR4, c[0x0][0x780] ;  /* 0x0001e00000047ab9 */ /* 0x000fe20000000a00 */
[----:B------:R-:W-:Y:S01]  /*0880*/  ULDC UR41, c[0x0][0x290] ;  /* 0x0000a40000297ab9 */ /* 0x000fe20000000800 */
[----:B------:R-:W-:-:S04]  /*0890*/  ISETP.NE.U32.AND P0, PT, RZ, UR4, PT ;  /* 0x00000004ff007c0c */ /* 0x000fc8000bf05070 */
        /* <DEDUP_REMOVED lines=10> */
.L_x_1555:
        /* <DEDUP_REMOVED lines=14> */
.L_x_1556:
        /* <DEDUP_REMOVED lines=11> */
.L_x_1557:
        /* <DEDUP_REMOVED lines=13> */
.L_x_1558:
[----:B------:R-:W-:Y:S01]  /*0ba0*/  UIADD3 UR5, UR42, UR37, -UR41 ;  /* 0x000000252a057290 */ /* 0x000fe2000fffe829 */
[----:B------:R-:W-:Y:S01]  /*0bb0*/  ISETP.LE.AND P1, PT, RZ, UR6, PT ;  /* 0x00000006ff007c0c */ /* 0x000fe2000bf23270 */
[----:B------:R-:W-:Y:S01]  /*0bc0*/  ULDC UR6, c[0x0][0x74c] ;  /* 0x0001d30000067ab9 */ /* 0x000fe20000000800 */
[----:B------:R-:W-:Y:S01]  /*0bd0*/  UIADD3 UR4, UR37, 0x3f, URZ ;  /* 0x0000003f25047890 */ /* 0x000fe2000fffe03f */
[----:B------:R-:W-:Y:S01]  /*0be0*/  PLOP3.LUT P0, PT, PT, PT, PT, 0x80, 0x0 ;  /* 0x000000000000781c */ /* 0x000fe20003f0f070 */
[----:B------:R-:W-:Y:S01]  /*0bf0*/  UIADD3 UR5, UR5, -UR6, URZ ;  /* 0x8000000605057290 */ /* 0x000fe2000fffe03f */
[----:B------:R-:W-:Y:S02]  /*0c00*/  CS2R R70, SRZ ;  /* 0x0000000000467805 */ /* 0x000fe4000001ff00 */
[----:B------:R-:W-:Y:S02]  /*0c10*/  CS2R R68, SRZ ;  /* 0x0000000000447805 */ /* 0x000fe4000001ff00 */
[----:B------:R-:W-:Y:S01]  /*0c20*/  CS2R R66, SRZ ;  /* 0x0000000000427805 */ /* 0x000fe2000001ff00 */
[----:B------:R-:W-:Y:S01]  /*0c30*/  USHF.R.S32.HI UR6, URZ, 0x1f, UR5 ;  /* 0x0000001f3f067899 */ /* 0x000fe20008011405 */
[----:B------:R-:W-:-:S02]  /*0c40*/  CS2R R64, SRZ ;  /* 0x0000000000407805 */ /* 0x000fc4000001ff00 */
[----:B------:R-:W-:Y:S02]  /*0c50*/  CS2R R62, SRZ ;  /* 0x00000000003e7805 */ /* 0x000fe4000001ff00 */
[----:B------:R-:W-:Y:S01]  /*0c60*/  CS2R R60, SRZ ;  /* 0x00000000003c7805 */ /* 0x000fe2000001ff00 */
[----:B------:R-:W-:Y:S01]  /*0c70*/  ULEA.HI UR6, UR6, UR5, URZ, 0x6 ;  /* 0x0000000506067291 */ /* 0x000fe2000f8f303f */
[----:B------:R-:W-:Y:S01]  /*0c80*/  CS2R R58, SRZ ;  /* 0x00000000003a7805 */ /* 0x000fe2000001ff00 */
[----:B------:R-:W-:Y:S01]  /*0c90*/  USHF.R.S32.HI UR5, URZ, 0x1f, UR4 ;  /* 0x0000001f3f057899 */ /* 0x000fe20008011404 */
[----:B------:R-:W-:Y:S01]  /*0ca0*/  CS2R R56, SRZ ;  /* 0x0000000000387805 */ /* 0x000fe2000001ff00 */
[----:B------:R-:W-:Y:S01]  /*0cb0*/  USHF.R.S32.HI UR6, URZ, 0x6, UR6 ;  /* 0x000000063f067899 */ /* 0x000fe20008011406 */
[----:B------:R-:W-:Y:S01]  /*0cc0*/  CS2R R54, SRZ ;  /* 0x0000000000367805 */ /* 0x000fe2000001ff00 */
[----:B------:R-:W-:Y:S01]  /*0cd0*/  ULEA.HI UR5, UR5, UR4, URZ, 0x6 ;  /* 0x0000000405057291 */ /* 0x000fe2000f8f303f */
[----:B------:R-:W-:Y:S01]  /*0ce0*/  CS2R R52, SRZ ;  /* 0x0000000000347805 */ /* 0x000fe2000001ff00 */
[----:B------:R-:W-:Y:S01]  /*0cf0*/  UISETP.LT.AND UP0, UPT, URZ, UR6, UPT ;  /* 0x000000063f00728c */ /* 0x000fe2000bf01270 */
[----:B------:R-:W-:Y:S01]  /*0d00*/  CS2R R50, SRZ ;  /* 0x0000000000327805 */ /* 0x000fe2000001ff00 */
[----:B------:R-:W-:Y:S01]  /*0d10*/  USHF.R.S32.HI UR39, URZ, 0x6, UR5 ;  /* 0x000000063f277899 */ /* 0x000fe20008011405 */
[----:B------:R-:W-:Y:S01]  /*0d20*/  CS2R R48, SRZ ;  /* 0x0000000000307805 */ /* 0x000fe2000001ff00 */
[----:B------:R-:W-:Y:S01]  /*0d30*/  USEL UR40, URZ, UR6, !UP0 ;  /* 0x000000063f287287 */ /* 0x000fe2000c000000 */
        /* <DEDUP_REMOVED lines=29> */
[----:B------:R-:W-:Y:S01]  /*0f10*/  CS2R R84, SRZ ;  /* 0x0000000000547805 */ /* 0x000fe2000001ff00 */
[----:B------:R-:W-:Y:S01]  /*0f20*/  IMAD.MOV.U32 R83, RZ, RZ, RZ ;  /* 0x000000ffff537224 */ /* 0x000fe200078e00ff */
[----:B------:R-:W-:Y:S06]  /*0f30*/  @!P1 BRA `(.L_x_1559) ;  /* 0x0000000000209947 */ /* 0x000fec0003800000 */
[----:B------:R-:W-:Y:S01]  /*0f40*/  UIADD3 UR4, -UR41, 0xbf, UR37 ;  /* 0x000000bf29047890 */ /* 0x000fe2000fffe125 */
[----:B------:R-:W-:-:S03]  /*0f50*/  ULDC UR5, c[0x0][0x748] ;  /* 0x0001d20000057ab9 */ /* 0x000fc60000000800 */
[----:B------:R-:W-:-:S04]  /*0f60*/  UIADD3 UR4, UR4, UR5, UR42 ;  /* 0x0000000504047290 */ /* 0x000fc8000fffe02a */
[----:B------:R-:W-:-:S04]  /*0f70*/  USHF.R.S32.HI UR5, URZ, 0x1f, UR4 ;  /* 0x0000001f3f057899 */ /* 0x000fc80008011404 */
[----:B------:R-:W-:-:S04]  /*0f80*/  ULEA.HI UR5, UR5, UR4, URZ, 0x6 ;  /* 0x0000000405057291 */ /* 0x000fc8000f8f303f */
[----:B------:R-:W-:-:S04]  /*0f90*/  USHF.R.S32.HI UR5, URZ, 0x6, UR5 ;  /* 0x000000063f057899 */ /* 0x000fc80008011405 */
[----:B------:R-:W-:-:S04]  /*0fa0*/  UISETP.LT.AND UP0, UPT, UR39, UR5, UPT ;  /* 0x000000052700728c */ /* 0x000fc8000bf01270 */
[----:B------:R-:W-:-:S12]  /*0fb0*/  USEL UR39, UR39, UR5, UP0 ;  /* 0x0000000527277287 */ /* 0x000fd80008000000 */
.L_x_1559:
        /* <DEDUP_REMOVED lines=28> */
.L_x_1562:
        /* <DEDUP_REMOVED lines=15> */
.L_x_1561:
        /* <DEDUP_REMOVED lines=22> */
.L_x_1564:
        /* <DEDUP_REMOVED lines=15> */
.L_x_1563:
[----:B------:R-:W-:Y:S01]  /*14c0*/  SHF.R.S32.HI R19, RZ, 0x1f, R18 ;  /* 0x0000001fff137819 */ /* 0x000fe20000011412 */
[----:B------:R-:W-:-:S03]  /*14d0*/  UMOV UR4, 0xffffffff ;  /* 0xffffffff00047882 */ /* 0x000fc60000000000 */
[----:B------:R-:W-:-:S04]  /*14e0*/  LEA.HI R0, R19, R18, RZ, 0x7 ;  /* 0x0000001213007211 */ /* 0x000fc800078f38ff */
[----:B------:R-:W-:Y:S01]  /*14f0*/  SHF.R.S32.HI R17, RZ, 0x7, R0 ;  /* 0x00000007ff117819 */ /* 0x000fe20000011400 */
[----:B------:R-:W-:Y:S06]  /*1500*/  BRA.DIV UR4, `(.L_x_1565) ;  /* 0x0000009a04a87947 */ /* 0x000fec000b800000 */
[----:B------:R1:W2:Y:S02]  /*1510*/  SHFL.IDX PT, R14, R17, RZ, 0x1f ;  /* 0x00001fff110e7589 */ /* 0x0002a400000e0000 */
.L_x_1660:
        /* <DEDUP_REMOVED lines=15> */
.L_x_1566:
        /* <DEDUP_REMOVED lines=19> */
.L_x_1568:
        /* <DEDUP_REMOVED lines=44> */
[----:B------:R-:W-:Y:S01]  /*1a00*/  IMAD.U32 R5, RZ, RZ, UR42 ;  /* 0x0000002aff057e24 */ /* 0x000fe2000f8e00ff */
[----:B------:R-:W-:Y:S01]  /*1a10*/  LOP3.LUT R24, R24, 0xfffffff8, RZ, 0xc0, !PT ;  /* 0xfffffff818187812 */ /* 0x000fe200078ec0ff */
[----:B------:R-:W4:Y:S01]  /*1a20*/  LDSM.16.M88.4 R168, [R6+0xa000] ;  /* 0x00a0000006a8783b */ /* 0x000f220000000200 */
[----:B------:R-:W-:-:S02]  /*1a30*/  LOP3.LUT R7, R7, 0x8, R18, 0xf8, !PT ;  /* 0x0000000807077812 */ /* 0x000fc400078ef812 */
[----:B------:R-:W-:Y:S02]  /*1a40*/  CS2R R70, SRZ ;  /* 0x0000000000467805 */ /* 0x000fe4000001ff00 */
[----:B------:R-:W-:Y:S01]  /*1a50*/  SHF.R.U32.HI R8, RZ, 0x3, R0 ;  /* 0x00000003ff087819 */ /* 0x000fe20000011600 */
[----:B------:R-:W-:Y:S01]  /*1a60*/  IMAD.IADD R24, R3, 0x1, -R24 ;  /* 0x0000000103187824 */ /* 0x000fe200078e0a18 */
[----:B------:R-:W-:Y:S02]  /*1a70*/  LEA.HI R3, R17, R17, RZ, 0x1 ;  /* 0x0000001111037211 */ /* 0x000fe400078f08ff */
[----:B------:R-:W-:Y:S02]  /*1a80*/  CS2R R68, SRZ ;  /* 0x0000000000447805 */ /* 0x000fe4000001ff00 */
[----:B------:R-:W-:Y:S02]  /*1a90*/  LOP3.LUT R7, R7, R8, RZ, 0x3c, !PT ;  /* 0x0000000807077212 */ /* 0x000fe400078e3cff */
[----:B------:R-:W-:-:S02]  /*1aa0*/  CS2R R66, SRZ ;  /* 0x0000000000427805 */ /* 0x000fc4000001ff00 */
        /* <DEDUP_REMOVED lines=48> */
[----:B------:R-:W-:-:S02]  /*1db0*/  CS2R R96, SRZ ;  /* 0x0000000000607805 */ /* 0x000fc4000001ff00 */
[----:B-----5:R-:W-:Y:S02]  /*1dc0*/  IADD3 R3, -R0, UR41, -R5 ;  /* 0x0000002900037c10 */ /* 0x020fe4000fffe905 */
        /* <DEDUP_REMOVED lines=12> */
[----:B------:R-:W-:Y:S01]  /*1e90*/  IMAD R4, R4, 0x4, R237 ;  /* 0x0000000404047824 */ /* 0x000fe200078e02ed */
[----:B------:R-:W-:Y:S01]  /*1ea0*/  IADD3 R0, RZ, -UR42, -R0 ;  /* 0x8000002aff007c10 */ /* 0x000fe2000fffe800 */
[----:B------:R-:W-:Y:S01]  /*1eb0*/  ULOP3.LUT UR11, UR38, 0x1, URZ, 0xfc, !UPT ;  /* 0x00000001260b7892 */ /* 0x000fe2000f8efc3f */
[----:B------:R-:W-:Y:S01]  /*1ec0*/  UMOV UR9, URZ ;  /* 0x0000003f00097c82 */ /* 0x000fe20008000000 */
[----:B------:R-:W-:Y:S01]  /*1ed0*/  UMOV UR4, URZ ;  /* 0x0000003f00047c82 */ /* 0x000fe20008000000 */
[----:B------:R-:W-:Y:S01]  /*1ee0*/  ULDC UR5, c[0x0][0x75c] ;  /* 0x0001d70000057ab9 */ /* 0x000fe20000000800 */
[----:B-1234-:R-:W-:-:S08]  /*1ef0*/  ULDC UR6, c[0x0][0x744] ;  /* 0x0001d10000067ab9 */ /* 0x01efd00000000800 */
.L_x_1579:
[----:B------:R-:W-:-:S06]  /*1f00*/  UISETP.NE.AND UP0, UPT, UR11, 0x3, UPT ;  /* 0x000000030b00788c */ /* 0x000fcc000bf05270 */
[----:B------:R-:W-:-:S13]  /*1f10*/  PLOP3.LUT P6, PT, PT, PT, UP0, 0x80, 0x0 ;  /* 0x000000000000781c */ /* 0x000fda0003fcf008 */
[----:B-1----:R-:W-:Y:S05]  /*1f20*/  @!P6 BRA `(.L_x_1569) ;  /* 0x000000000004e947 */ /* 0x002fea0003800000 */
[----:B------:R-:W-:Y:S01]  /*1f30*/  BPT.TRAP 0x1 ;  /* 0x000000040000795c */ /* 0x000fe20000300000 */
.L_x_1569:
[----:B------:R-:W-:Y:S01]  /*1f40*/  R2UR UR7, R237 ;  /* 0x00000000ed0772ca */ /* 0x000fe200000e0000 */
[----:B------:R-:W-:-:S05]  /*1f50*/  IMAD.U32 R120, RZ, RZ, UR9 ;  /* 0x00000009ff787e24 */ /* 0x000fca000f8e00ff */
[----:B------:R-:W-:-:S07]  /*1f60*/  SHF.L.U32 R120, R120, 0x1f, RZ ;  /* 0x0000001f78787819 */ /* 0x000fce00000006ff */
[----:B------:R-:W-:-:S09]  /*1f70*/  ULEA UR7, UR4, UR7, 0x3 ;  /* 0x0000000704077291 */ /* 0x000fd2000f8e183f */
[----:B------:R1:W2:Y:S01]  /*1f80*/  SYNCS.PHASECHK.TRANS64.TRYWAIT P0, [UR7+0x26810], R120 ;  /* 0x02681078ff0075a7 */ /* 0x0002a20008000147 */
[----:B------:R-:W-:Y:S05]  /*1f90*/  @!P6 BRA `(.L_x_1570) ;  /* 0x000000000004e947 */ /* 0x000fea0003800000 */
[----:B------:R-:W-:Y:S01]  /*1fa0*/  BPT.TRAP 0x1 ;  /* 0x000000040000795c */ /* 0x000fe20000300000 */
.L_x_1570:
[----:B--2---:R-:W-:Y:S05]  /*1fb0*/  @P0 BRA `(.L_x_1571) ;  /* 0x0000000000080947 */ /* 0x004fea0003800000 */
[----:B------:R-:W2:Y:S02]  /*1fc0*/  SYNCS.PHASECHK.TRANS64.TRYWAIT P0, [UR7+0x26810], R120 ;  /* 0x02681078ff0075a7 */ /* 0x000ea40008000147 */
[----:B--2---:R-:W-:Y:S05]  /*1fd0*/  @!P0 BRA `(.L_x_1572) ;  /* 0x0000009000288947 */ /* 0x004fea0003800000 */
.L_x_1571:
        /* <DEDUP_REMOVED lines=66> */
.L_x_1573:
[----:B------:R1:W1:Y:S01]  /*2400*/  SYNCS.PHASECHK.TRANS64.TRYWAIT P0, [UR7+0x26830], R120 ;  /* 0x02683078ff0075a7 */ /* 0x0002620008000147 */
[----:B------:R-:W-:Y:S05]  /*2410*/  @!P6 BRA `(.L_x_1574) ;  /* 0x000000000004e947 */ /* 0x000fea0003800000 */
[----:B------:R-:W-:Y:S01]  /*2420*/  BPT.TRAP 0x1 ;  /* 0x000000040000795c */ /* 0x000fe20000300000 */
.L_x_1574:
        /* <DEDUP_REMOVED lines=50> */
.L_x_1575:
[----:B------:R-:W-:Y:S01]  /*2750*/  ULEA UR12, UR40, -UR37, 0x6 ;  /* 0x80000025280c7291 */ /* 0x000fe2000f8e303f */
[C---:B------:R-:W-:Y:S01]  /*2760*/  ISETP.GT.AND P2, PT, R0.reuse, RZ, PT ;  /* 0x000000ff0000720c */ /* 0x040fe20003f44270 */
[----:B------:R-:W-:Y:S01]  /*2770*/  FMUL.FTZ R236, R151, UR5 ;  /* 0x0000000597ec7c20 */ /* 0x000fe20008410000 */
[----:B------:R-:W-:Y:S01]  /*2780*/  ISETP.GT.AND P0, PT, R0, 0x8, PT ;  /* 0x000000080000780c */ /* 0x000fe20003f04270 */
[----:B------:R-:W-:Y:S01]  /*2790*/  FMUL.FTZ R235, R152, UR5 ;  /* 0x0000000598eb7c20 */ /* 0x000fe20008410000 */
[C---:B------:R-:W-:Y:S01]  /*27a0*/  ISETP.GT.AND P1, PT, R3.reuse, RZ, PT ;  /* 0x000000ff0300720c */ /* 0x040fe20003f24270 */
        /* <DEDUP_REMOVED lines=403> */
[----:B------:R-:W-:-:S05]  /*40e0*/  VIADD R129, R237, 0x1e800 ;  /* 0x0001e800ed817836 */ /* 0x000fca0000000000 */
[----:B------:R-:W-:Y:S02]  /*40f0*/  R2UR UR12, R129 ;  /* 0x00000000810c72ca */ /* 0x000fe400000e0000 */
[----:B------:R-:W-:Y:S02]  /*4100*/  F2FP.BF16.F32.PACK_AB R130, R134, R131 ;  /* 0x000000838682723e */ /* 0x000fe400000010ff */
[----:B------:R-:W-:Y:S02]  /*4110*/  F2FP.BF16.F32.PACK_AB R128, R128, R19 ;  /* 0x000000138080723e */ /* 0x000fe400000010ff */
[----:B------:R-:W-:-:S07]  /*4120*/  F2FP.BF16.F32.PACK_AB R129, R21, R20 ;  /* 0x000000141581723e */ /* 0x000fce00000010ff */
[----:B------:R-:W-:Y:S01]  /*4130*/  USHF.R.U32.HI UR12, URZ, 0x4, UR12 ;  /* 0x000000043f0c7899 */ /* 0x000fe2000801160c */
[----:B------:R-:W-:Y:S02]  /*4140*/  WARPGROUP.DEPBAR.LE gsb0, 0x0 ;  /* 0x00008000000079c5 */ /* 0x000fe40000010000 */
[----:B------:R-:W-:Y:S02]  /*4150*/  F2FP.BF16.F32.PACK_AB R120, R127, R126 ;  /* 0x0000007e7f78723e */ /* 0x000fe400000010ff */
[----:B------:R-:W-:Y:S02]  /*4160*/  F2FP.BF16.F32.PACK_AB R121, R152, R13 ;  /* 0x0000000d9879723e */ /* 0x000fe400000010ff */
[----:B------:R-:W-:Y:S02]  /*4170*/  F2FP.BF16.F32.PACK_AB R122, R23, R22 ;  /* 0x00000016177a723e */ /* 0x000fe400000010ff */
[----:B------:R-:W-:-:S04]  /*4180*/  F2FP.BF16.F32.PACK_AB R123, R18, R17 ;  /* 0x00000011127b723e */ /* 0x000fc800000010ff */
[----:B------:R-:W-:-:S06]  /*4190*/  WARPGROUP.ARRIVE ;  /* 0x00000000000079c5 */ /* 0x000fcc0000000000 */
[----:B------:R-:W-:Y:S01]  /*41a0*/  HGMMA.64x96x16.F32.BF16 R72, R120, gdesc[UR12].tnspB, R72, gsb0 ;  /* 0x4160000c78487df0 */ /* 0x000fe20008001848 */
[----:B------:R-:W-:Y:S01]  /*41b0*/  ULOP3.LUT UR12, UR12, 0x3fff, URZ, 0xc0, !UPT ;  /* 0x00003fff0c0c7892 */ /* 0x000fe2000f8ec03f */
[----:B------:R-:W-:Y:S01]  /*41c0*/  F2FP.BF16.F32.PACK_AB R131, R11, R154 ;  /* 0x0000009a0b83723e */ /* 0x000fe200000010ff */
[----:B------:R-:W-:Y:S02]  /*41d0*/  UIADD3 UR14, UR10, 0xc0, URZ ;  /* 0x000000c00a0e7890 */ /* 0x000fe4000fffe03f */
[----:B------:R-:W-:-:S04]  /*41e0*/  ULOP3.LUT UR15, UR12, 0x10000, URZ, 0xfc, !UPT ;  /* 0x000100000c0f7892 */ /* 0x000fc8000f8efc3f */
[----:B------:R-:W-:-:S03]  /*41f0*/  ULEA UR10, UR4, UR15, 0xa ;  /* 0x0000000f040a7291 */ /* 0x000fc6000f8e503f */
[----:B------:R-:W-:Y:S01]  /*4200*/  UMOV UR15, 0x80000020 ;  /* 0x80000020000f7882 */ /* 0x000fe20000000000 */
[----:B------:R-:W-:Y:S02]  /*4210*/  WARPGROUP.DEPBAR.LE gsb0, 0x0 ;  /* 0x00008000000079c5 */ /* 0x000fe40000010000 */
[----:B------:R-:W-:-:S06]  /*4220*/  WARPGROUP.ARRIVE ;  /* 0x00000000000079c5 */ /* 0x000fcc0000000000 */
[----:B------:R-:W-:Y:S01]  /*4230*/  HGMMA.64x96x16.F32.BF16 R72, R128, gdesc[UR12].tnspB, R72, gsb0 ;  /* 0x4160000c80487df0 */ /* 0x000fe20008001848 */
[----:B------:R-:W-:-:S05]  /*4240*/  IMAD R5, R16, 0x1000, R237 ;  /* 0x0000100010057824 */ /* 0x000fca00078e02ed */
[----:B------:R-:W-:Y:S01]  /*4250*/  R2UR UR13, R5 ;  /* 0x00000000050d72ca */ /* 0x000fe200000e0000 */
[----:B------:R-:W-:Y:S01]  /*4260*/  UMOV UR19, 0xc0000010 ;  /* 0xc000001000137882 */ /* 0x000fe20000000000 */
[----:B------:R-:W-:-:S11]  /*4270*/  UMOV UR16, UR10 ;  /* 0x0000000a00107c82 */ /* 0x000fd60008000000 */
[----:B------:R-:W-:-:S04]  /*4280*/  USHF.R.U32.HI UR13, URZ, 0x4, UR13 ;  /* 0x000000043f0d7899 */ /* 0x000fc8000801160d */
[----:B------:R-:W-:Y:S01]  /*4290*/  ULOP3.LUT UR12, UR13, 0x3fff, URZ, 0xc0, !UPT ;  /* 0x00003fff0d0c7892 */ /* 0x000fe2000f8ec03f */
[----:B------:R-:W-:-:S06]  /*42a0*/  UMOV UR17, 0x40000040 ;  /* 0x4000004000117882 */ /* 0x000fcc0000000000 */
[----:B------:R-:W-:Y:S01]  /*42b0*/  UMOV UR18, UR12 ;  /* 0x0000000c00127c82 */ /* 0x000fe20008000000 */
        /* <DEDUP_REMOVED lines=11> */
[----:B------:R-:W-:-:S06]  /*4370*/  UMOV UR19, 0xc0000010 ;  /* 0xc000001000137882 */ /* 0x000fcc0000000000 */
[----:B------:R-:W-:Y:S01]  /*4380*/  UMOV UR18, UR13 ;  /* 0x0000000d00127c82 */ /* 0x000fe20008000000 */
[----:B------:R-:W-:Y:S02]  /*4390*/  WARPGROUP.DEPBAR.LE gsb0, 0x0 ;  /* 0x00008000000079c5 */ /* 0x000fe40000010000 */
        /* <DEDUP_REMOVED lines=145> */
.L_x_1577:
        /* <DEDUP_REMOVED lines=48> */
.L_x_1578:
        /* <DEDUP_REMOVED lines=62> */
.L_x_1560:
        /* <DEDUP_REMOVED lines=33> */
[----:B------:R-:W-:Y:S02]  /*55a0*/  SHF.R.S32.HI R11, RZ, 0x5, R7 ;  /* 0x00000005ff0b7819 */ /* 0x000fe40000011407 */
[----:B------:R-:W-:Y:S01]  /*55b0*/  SHF.R.U32.HI R0, RZ, 0x1, R0 ;  /* 0x00000001ff007819 */ /* 0x000fe20000011600 */
[----:B------:R-:W-:Y:S01]  /*55c0*/  IMAD.IADD R3, R8, 0x1, -R3 ;  /* 0x0000000108037824 */ /* 0x000fe200078e0a03 */
[----:B------:R-:W-:Y:S02]  /*55d0*/  F2FP.BF16.F32.PACK_AB R105, R107, R106 ;  /* 0x0000006a6b69723e */ /* 0x000fe400000010ff */
[----:B------:R-:W-:Y:S02]  /*55e0*/  F2FP.BF16.F32.PACK_AB R112, R113, R112 ;  /* 0x000000707170723e */ /* 0x000fe400000010ff */
[----:B------:R-:W-:Y:S02]  /*55f0*/  LEA.HI R2, R3, R3, RZ, 0x1 ;  /* 0x0000000303027211 */ /* 0x000fe400078f08ff */
[----:B-1----:R-:W-:-:S02]  /*5600*/  SHF.R.S32.HI R6, RZ, 0x1f, R3 ;  /* 0x0000001fff067819 */ /* 0x002fc40000011403 */
        /* <DEDUP_REMOVED lines=19> */
[----:B------:R-:W-:Y:S01]  /*5740*/  F2FP.BF16.F32.PACK_AB R114, R117, R116 ;  /* 0x000000747572723e */ /* 0x000fe200000010ff */
[----:B------:R-:W-:Y:S01]  /*5750*/  IMAD.MOV.U32 R2, RZ, RZ, 0x20 ;  /* 0x00000020ff027424 */ /* 0x000fe200078e00ff */
[----:B------:R-:W-:Y:S02]  /*5760*/  LOP3.LUT R0, R7, 0x8, R0, 0xf8, !PT ;  /* 0x0000000807007812 */ /* 0x000fe400078ef800 */
[----:B------:R-:W-:Y:S02]  /*5770*/  SHF.R.U32.HI R7, RZ, 0x3, R7 ;  /* 0x00000003ff077819 */ /* 0x000fe40000011607 */
[----:B------:R-:W-:Y:S02]  /*5780*/  F2FP.BF16.F32.PACK_AB R115, R119, R118 ;  /* 0x000000767773723e */ /* 0x000fe400000010ff */
[----:B------:R-:W-:-:S02]  /*5790*/  LOP3.LUT R0, R0, R7, RZ, 0x3c, !PT ;  /* 0x0000000700007212 */ /* 0x000fc400078e3cff */
[----:B------:R-:W-:Y:S02]  /*57a0*/  F2FP.BF16.F32.PACK_AB R25, R27, R26 ;  /* 0x0000001a1b19723e */ /* 0x000fe400000010ff */
[----:B------:R-:W-:Y:S01]  /*57b0*/  F2FP.BF16.F32.PACK_AB R32, R33, R32 ;  /* 0x000000202120723e */ /* 0x000fe200000010ff */
[----:B------:R-:W-:Y:S01]  /*57c0*/  IMAD.IADD R0, R3, 0x1, R0 ;  /* 0x0000000103007824 */ /* 0x000fe200078e0200 */
[----:B------:R-:W-:Y:S01]  /*57d0*/  SEL R3, R2, 0xffffffe0, !P0 ;  /* 0xffffffe002037807 */ /* 0x000fe20004000000 */
[----:B------:R-:W-:Y:S01]  /*57e0*/  IMAD.U32 R2, RZ, RZ, UR4 ;  /* 0x00000004ff027e24 */ /* 0x000fe2000f8e00ff */
[----:B------:R-:W-:Y:S02]  /*57f0*/  F2FP.BF16.F32.PACK_AB R26, R29, R28 ;  /* 0x0000001c1d1a723e */ /* 0x000fe400000010ff */
[----:B------:R-:W-:Y:S02]  /*5800*/  LEA R0, R0, UR6, 0x1 ;  /* 0x0000000600007c11 */ /* 0x000fe4000f8e08ff */
[----:B------:R-:W-:-:S02]  /*5810*/  F2FP.BF16.F32.PACK_AB R27, R31, R30 ;  /* 0x0000001e1f1b723e */ /* 0x000fc400000010ff */
[----:B------:R-:W-:Y:S01]  /*5820*/  IADD3 R4, R3, 0x6000, R0 ;  /* 0x0000600003047810 */ /* 0x000fe20007ffe000 */
[----:B------:R-:W-:Y:S01]  /*5830*/  STSM.16.M88.4 [R0+0x6000], R72 ;  /* 0x0060004800007844 */ /* 0x000fe20000000200 */
[----:B------:R-:W-:Y:S01]  /*5840*/  F2FP.BF16.F32.PACK_AB R33, R35, R34 ;  /* 0x000000222321723e */ /* 0x000fe200000010ff */
[----:B------:R-:W-:Y:S01]  /*5850*/  IMAD.U32 R3, RZ, RZ, UR5 ;  /* 0x00000005ff037e24 */ /* 0x000fe2000f8e00ff */
[----:B------:R-:W-:Y:S01]  /*5860*/  F2FP.BF16.F32.PACK_AB R40, R41, R40 ;  /* 0x000000282928723e */ /* 0x000fe200000010ff */
[----:B------:R-:W-:Y:S01]  /*5870*/  STSM.16.M88.4 [R4], R80 ;  /* 0x0000005004007844 */ /* 0x000fe20000000200 */
[----:B------:R-:W-:Y:S01]  /*5880*/  F2FP.BF16.F32.PACK_AB R34, R37, R36 ;  /* 0x000000242522723e */ /* 0x000fe200000010ff */
[----:B------:R-:W-:Y:S01]  /*5890*/  ULDC.64 UR4, c[0x0][0x878] ;  /* 0x00021e0000047ab9 */ /* 0x000fe20000000a00 */
        /* <DEDUP_REMOVED lines=13> */
[----:B------:R-:W-:Y:S01]  /*5970*/  STSM.16.M88.4 [R0], R24 ;  /* 0x0000001800007844 */ /* 0x000fe20000000200 */
        /* <DEDUP_REMOVED lines=9> */
[----:B------:R-:W-:Y:S02]  /*5a10*/  F2FP.BF16.F32.PACK_AB R67, R71, R70 ;  /* 0x000000464743723e */ /* 0x000fe400000010ff */
[----:B------:R-:W-:Y:S01]  /*5a20*/  PLOP3.LUT P0, PT, PT, PT, UP0, 0x80, 0x0 ;  /* 0x000000000000781c */ /* 0x000fe20003f0f008 */
[----:B------:R2:W-:Y:S04]  /*5a30*/  STSM.16.M88.4 [R0+0x4000], R56 ;  /* 0x0040003800007844 */ /* 0x0005e80000000200 */
[----:B------:R3:W-:Y:S01]  /*5a40*/  STSM.16.M88.4 [R4+-0x2000], R64 ;  /* 0xffe0004004007844 */ /* 0x0007e20000000200 */
[----:B------:R-:W-:Y:S01]  /*5a50*/  BAR.SYNC.DEFER_BLOCKING 0x1, 0x100 ;  /* 0x0044000000007b1d */ /* 0x000fe20000010000 */
[----:B------:R-:W-:Y:S01]  /*5a60*/  UISETP.NE.U32.AND UP1, UPT, UR4, URZ, UPT ;  /* 0x0000003f0400728c */ /* 0x000fe2000bf25070 */
[----:B------:R-:W-:-:S04]  /*5a70*/  LEA.HI R6, R9, R8, RZ, 0x2 ;  /* 0x0000000809067211 */ /* 0x000fc800078f10ff */
[----:B------:R-:W-:Y:S02]  /*5a80*/  ULDC UR7, c[0x0][0x808] ;  /* 0x0002020000077ab9 */ /* 0x000fe40000000800 */
[----:B-1----:R-:W1:Y:S01]  /*5a90*/  LDC.64 R40, c[0x0][0x850] ;  /* 0x00021400ff287b82 */ /* 0x002e620000000a00 */
[----:B------:R-:W4:Y:S01]  /*5aa0*/  @P0 LDG.E R10, desc[UR46][R2.64] ;  /* 0x0000002e020a0981 */ /* 0x000f22000c1e1900 */
[----:B------:R-:W-:Y:S01]  /*5ab0*/  UISETP.NE.AND.EX UP1, UPT, UR5, URZ, UPT, UP1 ;  /* 0x0000003f0500728c */ /* 0x000fe2000bf25310 */
[----:B------:R-:W-:Y:S01]  /*5ac0*/  LOP3.LUT R7, R6, 0x1ffffffc, RZ, 0xc0, !PT ;  /* 0x1ffffffc06077812 */ /* 0x000fe200078ec0ff */
[----:B--2---:R-:W-:-:S04]  /*5ad0*/  IMAD.U32 R0, RZ, RZ, UR7 ;  /* 0x00000007ff007e24 */ /* 0x004fc8000f8e00ff */
[----:B------:R-:W-:-:S05]  /*5ae0*/  PLOP3.LUT P1, PT, PT, PT, UP1, 0x80, 0x0 ;  /* 0x000000000000781c */ /* 0x000fca0003f2f018 */
[----:B------:R-:W-:Y:S02]  /*5af0*/  @UP1 ULDC.64 UR4, c[0x0][0x878] ;  /* 0x00021e0000041ab9 */ /* 0x000fe40000000a00 */
[----:B------:R-:W-:Y:S01]  /*5b00*/  @UP1 UIMAD.WIDE UR4, UR36, 0x4, UR4 ;  /* 0x00000004240418a5 */ /* 0x000fe2000f8e0204 */
[----:B------:R-:W-:Y:S01]  /*5b10*/  LEA.HI R9, R9, R8, RZ, 0x3 ;  /* 0x0000000809097211 */ /* 0x000fe200078f18ff */
[----:B------:R-:W2:Y:S01]  /*5b20*/  S2R R59, SR_CTAID.X ;  /* 0x00000000003b7919 */ /* 0x000ea20000002500 */
[----:B------:R-:W-:Y:S01]  /*5b30*/  SHF.R.S32.HI R43, RZ, 0x2, R6 ;  /* 0x00000002ff2b7819 */ /* 0x000fe20000011406 */
[----:B------:R-:W-:Y:S02]  /*5b40*/  IMAD.IADD R7, R8, 0x1, -R7 ;  /* 0x0000000108077824 */ /* 0x000fe400078e0a07 */
[----:B---3--:R-:W-:Y:S02]  /*5b50*/  IMAD.U32 R4, RZ, RZ, UR4 ;  /* 0x00000004ff047e24 */ /* 0x008fe4000f8e00ff */
[----:B------:R-:W-:-:S02]  /*5b60*/  IMAD.U32 R5, RZ, RZ, UR5 ;  /* 0x00000005ff057e24 */ /* 0x000fc4000f8e00ff */
[----:B------:R-:W-:Y:S01]  /*5b70*/  IMAD.SHL.U32 R8, R9, 0x8, RZ ;  /* 0x0000000809087824 */ /* 0x000fe200078e00ff */
[----:B------:R-:W-:Y:S01]  /*5b80*/  LEA.HI R6, R6, R43, RZ, 0x1 ;  /* 0x0000002b06067211 */ /* 0x000fe200078f08ff */
[----:B------:R-:W-:Y:S01]  /*5b90*/  IMAD.SHL.U32 R52, R7, 0x8, RZ ;  /* 0x0000000807347824 */ /* 0x000fe200078e00ff */
[----:B------:R3:W5:Y:S01]  /*5ba0*/  @P1 LDG.E R0, desc[UR46][R4.64] ;  /* 0x0000002e04001981 */ /* 0x000762000c1e1900 */
[----:B------:R-:W-:Y:S01]  /*5bb0*/  UMOV UR4, URZ ;  /* 0x0000003f00047c82 */ /* 0x000fe20008000000 */
[----:B------:R-:W-:Y:S01]  /*5bc0*/  LOP3.LUT R6, R6, 0x3fffffe, RZ, 0xc0, !PT ;  /* 0x03fffffe06067812 */ /* 0x000fe200078ec0ff */
[----:B------:R-:W-:Y:S01]  /*5bd0*/  UMOV UR5, URZ ;  /* 0x0000003f00057c82 */ /* 0x000fe20008000000 */
[----:B------:R-:W1:Y:S03]  /*5be0*/  S2UR UR10, SR_CTAID.Y ;  /* 0x00000000000a79c3 */ /* 0x000e660000002600 */
[----:B------:R-:W-:Y:S01]  /*5bf0*/  IMAD.IADD R6, R43, 0x1, -R6 ;  /* 0x000000012b067824 */ /* 0x000fe200078e0a06 */
[----:B---3--:R-:W-:-:S04]  /*5c00*/  LOP3.LUT R5, R8, 0xc0, RZ, 0xc0, !PT ;  /* 0x000000c008057812 */ /* 0x008fc800078ec0ff */
[----:B------:R-:W-:Y:S02]  /*5c10*/  SHF.R.U32.HI R4, RZ, 0x3, R5 ;  /* 0x00000003ff047819 */ /* 0x000fe40000011605 */
[----:B------:R-:W-:-:S04]  /*5c20*/  LOP3.LUT R5, R5, 0x18, R52, 0xf8, !PT ;  /* 0x0000001805057812 */ /* 0x000fc800078ef834 */
[----:B------:R-:W-:Y:S01]  /*5c30*/  LOP3.LUT R4, R5, R4, RZ, 0x3c, !PT ;  /* 0x0000000405047212 */ /* 0x000fe200078e3cff */
[----:B------:R-:W-:-:S04]  /*5c40*/  IMAD R5, R11, 0x8, R6 ;  /* 0x000000080b057824 */ /* 0x000fc800078e0206 */
[----:B------:R-:W-:Y:S01]  /*5c50*/  IMAD.U32 R4, R5, 0x20, R4 ;  /* 0x0000002005047824 */ /* 0x000fe200078e0004 */
[----:B----4-:R-:W-:-:S13]  /*5c60*/  @P0 R2UR UR7, R10 ;  /* 0x000000000a0702ca */ /* 0x010fda00000e0000 */
[----:B------:R-:W-:Y:S02]  /*5c70*/  @UP0 USHF.R.S32.HI UR8, URZ, 0x1f, UR7 ;  /* 0x0000001f3f080899 */ /* 0x000fe40008011407 */
[----:B------:R-:W-:-:S05]  /*5c80*/  @UP0 UMOV UR4, UR7 ;  /* 0x0000000700040c82 */ /* 0x000fca0008000000 */
[----:B------:R-:W-:Y:S01]  /*5c90*/  @UP0 UMOV UR5, UR8 ;  /* 0x0000000800050c82 */ /* 0x000fe20008000000 */
[----:B-12---:R-:W-:Y:S05]  /*5ca0*/  @P1 BRA `(.L_x_1581) ;  /* 0x0000000000101947 */ /* 0x006fea0003800000 */
[----:B------:R-:W-:Y:S05]  /*5cb0*/  @!P0 BRA `(.L_x_1581) ;  /* 0x00000000000c8947 */ /* 0x000fea0003800000 */
[----:B------:R-:W2:Y:S04]  /*5cc0*/  LDG.E R5, desc[UR46][R2.64] ;  /* 0x0000002e02057981 */ /* 0x000ea8000c1e1900 */
[----:B-----5:R-:W2:Y:S02]  /*5cd0*/  LDG.E R0, desc[UR46][R2.64+0x4] ;  /* 0x0000042e02007981 */ /* 0x020ea4000c1e1900 */
[----:B--2---:R-:W-:-:S07]  /*5ce0*/  IMAD.IADD R0, R0, 0x1, -R5 ;  /* 0x0000000100007824 */ /* 0x004fce00078e0a05 */
.L_x_1581:
        /* <DEDUP_REMOVED lines=60> */
.L_x_1583:
[----:B------:R-:W-:Y:S05]  /*60b0*/  BSYNC B0 ;  /* 0x0000000000007941 */ /* 0x000fea0003800000 */
.L_x_1582:
        /* <DEDUP_REMOVED lines=22> */
.L_x_1585:
[----:B------:R-:W-:Y:S05]  /*6220*/  BSYNC B0 ;  /* 0x0000000000007941 */ /* 0x000fea0003800000 */
.L_x_1584:
        /* <DEDUP_REMOVED lines=26> */
.L_x_1587:
[----:B------:R-:W-:Y:S05]  /*63d0*/  BSYNC B0 ;  /* 0x0000000000007941 */ /* 0x000fea0003800000 */
.L_x_1586:
        /* <DEDUP_REMOVED lines=23> */
.L_x_1580:
[----:B------:R-:W-:Y:S01]  /*6550*/  ULDC.64 UR4, c[0x0][0x870] ;  /* 0x00021c0000047ab9 */ /* 0x000fe20000000a00 */
[----:B-1----:R-:W1:Y:S01]  /*6560*/  S2R R6, SR_TID.X ;  /* 0x0000000000067919 */ /* 0x002e620000002100 */
[----:B------:R-:W-:Y:S01]  /*6570*/  UISETP.NE.U32.AND UP0, UPT, UR4, URZ, UPT ;  /* 0x0000003f0400728c */ /* 0x000fe2000bf05070 */
[----:B------:R-:W2:Y:S03]  /*6580*/  S2UR UR8, SR_CTAID.Y ;  /* 0x00000000000879c3 */ /* 0x000ea60000002600 */
[----:B------:R-:W-:-:S03]  /*6590*/  UISETP.NE.AND.EX UP0, UPT, UR5, URZ, UPT, UP0 ;  /* 0x0000003f0500728c */ /* 0x000fc6000bf05300 */
[----:B------:R-:W-:Y:S02]  /*65a0*/  ULDC.64 UR4, c[0x0][0x870] ;  /* 0x00021c0000047ab9 */ /* 0x000fe40000000a00 */
[----:B------:R-:W-:Y:S01]  /*65b0*/  UIMAD.WIDE UR4, UR36, 0x4, UR4 ;  /* 0x00000004240478a5 */ /* 0x000fe2000f8e0204 */
[----:B------:R-:W-:Y:S01]  /*65c0*/  PLOP3.LUT P0, PT, PT, PT, UP0, 0x80, 0x0 ;  /* 0x000000000000781c */ /* 0x000fe20003f0f008 */
[----:B------:R-:W-:Y:S01]  /*65d0*/  ULDC UR6, c[0x0][0x808] ;  /* 0x0002020000067ab9 */ /* 0x000fe20000000800 */
[----:B------:R-:W3:Y:S01]  /*65e0*/  S2R R7, SR_CTAID.X ;  /* 0x0000000000077919 */ /* 0x000ee20000002500 */
[----:B------:R-:W4:Y:S02]  /*65f0*/  LDC.64 R12, c[0x0][0x820] ;  /* 0x00020800ff0c7b82 */ /* 0x000f240000000a00 */
[----:B------:R-:W-:Y:S02]  /*6600*/  IMAD.U32 R2, RZ, RZ, UR4 ;  /* 0x00000004ff027e24 */ /* 0x000fe4000f8e00ff */
[----:B------:R-:W-:Y:S01]  /*6610*/  IMAD.U32 R3, RZ, RZ, UR5 ;  /* 0x00000005ff037e24 */ /* 0x000fe2000f8e00ff */
[----:B------:R-:W-:-:S05]  /*6620*/  ULDC.64 UR4, c[0x0][0x878] ;  /* 0x00021e0000047ab9 */ /* 0x000fca0000000a00 */
[----:B------:R-:W3:Y:S01]  /*6630*/  @P0 LDG.E R8, desc[UR46][R2.64] ;  /* 0x0000002e02080981 */ /* 0x000ee2000c1e1900 */
[----:B------:R-:W-:Y:S01]  /*6640*/  UISETP.NE.U32.AND UP1, UPT, UR4, URZ, UPT ;  /* 0x0000003f0400728c */ /* 0x000fe2000bf25070 */
[----:B------:R-:W-:-:S03]  /*6650*/  IMAD.U32 R0, RZ, RZ, UR6 ;  /* 0x00000006ff007e24 */ /* 0x000fc6000f8e00ff */
[----:B------:R-:W-:Y:S01]  /*6660*/  UISETP.NE.AND.EX UP1, UPT, UR5, URZ, UPT, UP1 ;  /* 0x0000003f0500728c */ /* 0x000fe2000bf25310 */
[----:B-1----:R-:W-:-:S05]  /*6670*/  VIADD R6, R6, 0xffffff80 ;  /* 0xffffff8006067836 */ /* 0x002fca0000000000 */
[----:B------:R-:W-:-:S05]  /*6680*/  PLOP3.LUT P1, PT, PT, PT, UP1, 0x80, 0x0 ;  /* 0x000000000000781c */ /* 0x000fca0003f2f018 */
[----:B------:R-:W-:Y:S02]  /*6690*/  @UP1 ULDC.64 UR4, c[0x0][0x878] ;  /* 0x00021e0000041ab9 */ /* 0x000fe40000000a00 */
[----:B------:R-:W-:Y:S01]  /*66a0*/  @UP1 UIMAD.WIDE UR4, UR36, 0x4, UR4 ;  /* 0x00000004240418a5 */ /* 0x000fe2000f8e0204 */
[----:B------:R-:W-:-:S05]  /*66b0*/  SHF.R.S32.HI R9, RZ, 0x1f, R6 ;  /* 0x0000001fff097819 */ /* 0x000fca0000011406 */
[----:B------:R-:W-:Y:S02]  /*66c0*/  IMAD.U32 R4, RZ, RZ, UR4 ;  /* 0x00000004ff047e24 */ /* 0x000fe4000f8e00ff */
[----:B------:R-:W-:Y:S01]  /*66d0*/  IMAD.U32 R5, RZ, RZ, UR5 ;  /* 0x00000005ff057e24 */ /* 0x000fe2000f8e00ff */
[----:B------:R-:W-:Y:S01]  /*66e0*/  LEA.HI R9, R9, R6, RZ, 0x2 ;  /* 0x0000000609097211 */ /* 0x000fe200078f10ff */
[----:B------:R-:W-:Y:S01]  /*66f0*/  UMOV UR4, URZ ;  /* 0x0000003f00047c82 */ /* 0x000fe20008000000 */
[----:B------:R-:W-:Y:S02]  /*6700*/  UMOV UR5, URZ ;  /* 0x0000003f00057c82 */ /* 0x000fe40008000000 */
[----:B------:R1:W5:Y:S01]  /*6710*/  @P1 LDG.E R0, desc[UR46][R4.64] ;  /* 0x0000002e04001981 */ /* 0x000362000c1e1900 */
[----:B--2---:R-:W-:Y:S01]  /*6720*/  USHF.R.S32.HI UR9, URZ, 0x1f, UR8 ;  /* 0x0000001f3f097899 */ /* 0x004fe20008011408 */
[----:B-1----:R-:W-:-:S05]  /*6730*/  LOP3.LUT R5, R9, 0x1ffffffc, RZ, 0xc0, !PT ;  /* 0x1ffffffc09057812 */ /* 0x002fca00078ec0ff */
[----:B------:R-:W-:Y:S01]  /*6740*/  IMAD.IADD R6, R6, 0x1, -R5 ;  /* 0x0000000106067824 */ /* 0x000fe200078e0a05 */
[----:B---3--:R-:W-:-:S13]  /*6750*/  @P0 R2UR UR6, R8 ;  /* 0x00000000080602ca */ /* 0x008fda00000e0000 */
[----:B------:R-:W-:Y:S02]  /*6760*/  @UP0 USHF.R.S32.HI UR7, URZ, 0x1f, UR6 ;  /* 0x0000001f3f070899 */ /* 0x000fe40008011406 */
[----:B------:R-:W-:-:S05]  /*6770*/  @UP0 UMOV UR4, UR6 ;  /* 0x0000000600040c82 */ /* 0x000fca0008000000 */
[----:B------:R-:W-:Y:S01]  /*6780*/  @UP0 UMOV UR5, UR7 ;  /* 0x0000000700050c82 */ /* 0x000fe20008000000 */
[----:B----4-:R-:W-:Y:S05]  /*6790*/  @P1 BRA `(.L_x_1588) ;  /* 0x0000000000101947 */ /* 0x010fea0003800000 */
[----:B------:R-:W-:Y:S05]  /*67a0*/  @!P0 BRA `(.L_x_1588) ;  /* 0x00000000000c8947 */ /* 0x000fea0003800000 */
[----:B------:R-:W2:Y:S04]  /*67b0*/  LDG.E R5, desc[UR46][R2.64] ;  /* 0x0000002e02057981 */ /* 0x000ea8000c1e1900 */
[----:B-----5:R-:W2:Y:S02]  /*67c0*/  LDG.E R0, desc[UR46][R2.64+0x4] ;  /* 0x0000042e02007981 */ /* 0x020ea4000c1e1900 */
[----:B--2---:R-:W-:-:S07]  /*67d0*/  IMAD.IADD R0, R0, 0x1, -R5 ;  /* 0x0000000100007824 */ /* 0x004fce00078e0a05 */
.L_x_1588:
        /* <DEDUP_REMOVED lines=47> */
.L_x_1590:
[----:B------:R-:W-:Y:S05]  /*6ad0*/  BSYNC B0 ;  /* 0x0000000000007941 */ /* 0x000fea0003800000 */
.L_x_1589:
        /* <DEDUP_REMOVED lines=21> */
.L_x_1592:
[----:B------:R-:W-:Y:S05]  /*6c30*/  BSYNC B0 ;  /* 0x0000000000007941 */ /* 0x000fea0003800000 */
.L_x_1591:
        /* <DEDUP_REMOVED lines=25> */
.L_x_1594:
[----:B------:R-:W-:Y:S05]  /*6dd0*/  BSYNC B0 ;  /* 0x0000000000007941 */ /* 0x000fea0003800000 */
.L_x_1593:
        /* <DEDUP_REMOVED lines=22> */
.L_x_1549:
        /* <DEDUP_REMOVED lines=21> */
.L_x_1596:
        /* <DEDUP_REMOVED lines=13> */
.L_x_1598:
[----:B------:R-:W-:-:S05]  /*7160*/  ULDC UR4, c[0x0][0x8bc] ;  /* 0x00022f0000047ab9 */ /* 0x000fca0000000800 */
.L_x_1597:
[----:B-1----:R-:W-:-:S04]  /*7170*/  USHF.L.U32 UR11, UR14, 0x7, URZ ;  /* 0x000000070e0b7899 */ /* 0x002fc8000800063f */
[----:B------:R-:W-:-:S04]  /*7180*/  UISETP.GE.AND UP0, UPT, UR11, UR4, UPT ;  /* 0x000000040b00728c */ /* 0x000fc8000bf06270 */
[----:B--2---:R-:W-:-:S06]  /*7190*/  USEL UR12, UR12, 0xffffffff, !UP0 ;  /* 0xffffffff0c0c7887 */ /* 0x004fcc000c000000 */
[----:B------:R-:W-:-:S13]  /*71a0*/  ISETP.LE.AND P0, PT, RZ, UR12, PT ;  /* 0x0000000cff007c0c */ /* 0x000fda000bf03270 */
[----:B------:R-:W-:Y:S05]  /*71b0*/  @!P0 BRA `(.L_x_1554) ;  /* 0x0000003c00748947 */ /* 0x000fea0003800000 */
[----:B------:R-:W-:Y:S01]  /*71c0*/  ULDC.64 UR4, c[0x0][0x770] ;  /* 0x0001dc0000047ab9 */ /* 0x000fe20000000a00 */
[----:B------:R-:W1:Y:S01]  /*71d0*/  S2UR UR13, SR_CTAID.Y ;  /* 0x00000000000d79c3 */ /* 0x000e620000002600 */
[----:B------:R-:W-:Y:S01]  /*71e0*/  UISETP.NE.U32.AND UP0, UPT, UR4, URZ, UPT ;  /* 0x0000003f0400728c */ /* 0x000fe2000bf05070 */
[----:B------:R-:W-:-:S03]  /*71f0*/  ULDC.64 UR8, c[0x0][0x788] ;  /* 0x0001e20000087ab9 */ /* 0x000fc60000000a00 */
        /* <DEDUP_REMOVED lines=8> */
[----:B------:R-:W-:-:S04]  /*7280*/  UISETP.NE.U32.AND UP1, UPT, UR4, URZ, UPT ;  /* 0x0000003f0400728c */ /* 0x000fc8000bf25070 */
        /* <DEDUP_REMOVED lines=8> */
[----:B-1----:R-:W-:-:S12]  /*7310*/  USHF.R.S32.HI UR16, URZ, 0x1f, UR13 ;  /* 0x0000001f3f107899 */ /* 0x002fd8000801140d */
[----:B--2---:R-:W-:Y:S02]  /*7320*/  @P0 R2UR UR4, R0 ;  /* 0x00000000000402ca */ /* 0x004fe400000e0000 */
[----:B------:R-:W-:Y:S01]  /*7330*/  ISETP.NE.U32.AND P0, PT, RZ, UR8, PT ;  /* 0x00000008ff007c0c */ /* 0x000fe2000bf05070 */
[----:B------:R-:W-:-:S03]  /*7340*/  ULDC UR8, c[0x0][0x280] ;  /* 0x0000a00000087ab9 */ /* 0x000fc60000000800 */
[----:B------:R-:W-:-:S07]  /*7350*/  ISETP.NE.AND.EX P0, PT, RZ, UR9, PT, P0 ;  /* 0x00000009ff007c0c */ /* 0x000fce000bf05300 */
[----:B------:R-:W-:-:S04]  /*7360*/  @UP0 ULEA UR4, UR12, UR4, 0x6 ;  /* 0x000000040c040291 */ /* 0x000fc8000f8e303f */
[----:B------:R-:W-:-:S04]  /*7370*/  @UP0 USHF.R.S32.HI UR5, URZ, 0x1f, UR4 ;  /* 0x0000001f3f050899 */ /* 0x000fc80008011404 */
[----:B------:R-:W-:-:S04]  /*7380*/  @UP0 ULEA.HI UR5, UR5, UR4, URZ, 0x6 ;  /* 0x0000000405050291 */ /* 0x000fc8000f8f303f */
[----:B------:R-:W-:-:S04]  /*7390*/  @UP0 USHF.R.S32.HI UR5, URZ, 0x6, UR5 ;  /* 0x000000063f050899 */ /* 0x000fc80008011405 */
[----:B------:R-:W-:Y:S01]  /*73a0*/  @UP0 UIMAD UR7, UR5, 0x1800, URZ ;  /* 0x00001800050708a4 */ /* 0x000fe2000f8e023f */
[----:B---3--:R-:W-:-:S03]  /*73b0*/  @P2 R2UR UR8, R4 ;  /* 0x00000000040822ca */ /* 0x008fc600000e0000 */
[----:B------:R-:W-:Y:S01]  /*73c0*/  @UP0 USHF.R.S32.HI UR9, URZ, 0x1f, UR7 ;  /* 0x0000001f3f090899 */ /* 0x000fe20008011407 */
[----:B------:R-:W-:Y:S11]  /*73d0*/  @P2 BRA `(.L_x_1599) ;  /* 0x0000000000142947 */ /* 0x000ff60003800000 */
[----:B------:R-:W-:Y:S05]  /*73e0*/  @!P1 BRA `(.L_x_1599) ;  /* 0x0000000000109947 */ /* 0x000fea0003800000 */
[----:B------:R-:W2:Y:S04]  /*73f0*/  LDG.E R5, desc[UR46][R2.64] ;  /* 0x0000002e02057981 */ /* 0x000ea8000c1e1900 */
[----:B------:R-:W2:Y:S02]  /*7400*/  LDG.E R0, desc[UR46][R2.64+0x4] ;  /* 0x0000042e02007981 */ /* 0x000ea4000c1e1900 */
[----:B--2---:R-:W-:-:S05]  /*7410*/  IMAD.IADD R0, R0, 0x1, -R5 ;  /* 0x0000000100007824 */ /* 0x004fca00078e0a05 */
[----:B------:R-:W-:-:S15]  /*7420*/  R2UR UR8, R0 ;  /* 0x00000000000872ca */ /* 0x000fde00000e0000 */
.L_x_1599:
[----:B------:R-:W-:Y:S01]  /*7430*/  UMOV UR4, URZ ;  /* 0x0000003f00047c82 */ /* 0x000fe20008000000 */
[----:B------:R-:W-:Y:S01]  /*7440*/  UMOV UR5, URZ ;  /* 0x0000003f00057c82 */ /* 0x000fe20008000000 */
[----:B------:R-:W-:Y:S01]  /*7450*/  ULDC UR6, c[0x0][0x290] ;  /* 0x0000a40000067ab9 */ /* 0x000fe20000000800 */
[----:B------:R-:W-:Y:S01]  /*7460*/  @UP0 UMOV UR4, UR7 ;  /* 0x0000000700040c82 */ /* 0x000fe20008000000 */
[----:B------:R-:W-:Y:S01]  /*7470*/  @UP0 UMOV UR5, UR9 ;  /* 0x0000000900050c82 */ /* 0x000fe20008000000 */
        /* <DEDUP_REMOVED lines=8> */
.L_x_1600:
        /* <DEDUP_REMOVED lines=10> */
[----:B--2---:R-:W-:-:S05]  /*75a0*/  IMAD.IADD R0, R5, 0x1, -R0 ;  /* 0x0000000105007824 */ /* 0x004fca00078e0a00 */
[----:B------:R-:W-:-:S15]  /*75b0*/  R2UR UR6, R0 ;  /* 0x00000000000672ca */ /* 0x000fde00000e0000 */
.L_x_1601:
[----:B------:R-:W-:Y:S01]  /*75c0*/  UIADD3 UR7, -UR6, UR8, UR11 ;  /* 0x0000000806077290 */ /* 0x000fe2000fffe10b */
[----:B------:R-:W-:Y:S01]  /*75d0*/  ISETP.LE.AND P0, PT, RZ, UR14, PT ;  /* 0x0000000eff007c0c */ /* 0x000fe2000bf03270 */
[----:B------:R-:W-:Y:S02]  /*75e0*/  ULDC UR9, c[0x0][0x74c] ;  /* 0x0001d30000097ab9 */ /* 0x000fe40000000800 */
[----:B------:R-:W-:Y:S02]  /*75f0*/  UIADD3 UR9, UR7, -UR9, URZ ;  /* 0x8000000907097290 */ /* 0x000fe4000fffe03f */
[----:B------:R-:W-:Y:S02]  /*7600*/  UIADD3 UR7, UR8, 0x3f, URZ ;  /* 0x0000003f08077890 */ /* 0x000fe4000fffe03f */
[----:B------:R-:W-:-:S04]  /*7610*/  USHF.R.S32.HI UR10, URZ, 0x1f, UR9 ;  /* 0x0000001f3f0a7899 */ /* 0x000fc80008011409 */
[----:B------:R-:W-:Y:S02]  /*7620*/  ULEA.HI UR10, UR10, UR9, URZ, 0x6 ;  /* 0x000000090a0a7291 */ /* 0x000fe4000f8f303f */
[----:B------:R-:W-:Y:S02]  /*7630*/  USHF.R.S32.HI UR9, URZ, 0x1f, UR7 ;  /* 0x0000001f3f097899 */ /* 0x000fe40008011407 */
[----:B------:R-:W-:Y:S02]  /*7640*/  USHF.R.S32.HI UR10, URZ, 0x6, UR10 ;  /* 0x000000063f0a7899 */ /* 0x000fe4000801140a */
[----:B------:R-:W-:Y:S02]  /*7650*/  ULEA.HI UR9, UR9, UR7, URZ, 0x6 ;  /* 0x0000000709097291 */ /* 0x000fe4000f8f303f */
[----:B------:R-:W-:Y:S02]  /*7660*/  UISETP.LT.AND UP1, UPT, URZ, UR10, UPT ;  /* 0x0000000a3f00728c */ /* 0x000fe4000bf21270 */
[----:B------:R-:W-:-:S02]  /*7670*/  USHF.R.S32.HI UR9, URZ, 0x6, UR9 ;  /* 0x000000063f097899 */ /* 0x000fc40008011409 */
[----:B------:R-:W-:-:S04]  /*7680*/  USEL UR7, URZ, UR10, !UP1 ;  /* 0x0000000a3f077287 */ /* 0x000fc8000c800000 */
[----:B------:R-:W-:Y:S01]  /*7690*/  IMAD.U32 R2, RZ, RZ, UR9 ;  /* 0x00000009ff027e24 */ /* 0x000fe2000f8e00ff */
[----:B------:R-:W-:Y:S07]  /*76a0*/  @!P0 BRA `(.L_x_1602) ;  /* 0x00000000001c8947 */ /* 0x000fee0003800000 */
[----:B------:R-:W-:Y:S01]  /*76b0*/  UIADD3 UR8, UR11, 0xbf, UR8 ;  /* 0x000000bf0b087890 */ /* 0x000fe2000fffe008 */
[----:B------:R-:W-:-:S03]  /*76c0*/  ULDC UR9, c[0x0][0x748] ;  /* 0x0001d20000097ab9 */ /* 0x000fc60000000800 */
[----:B------:R-:W-:-:S04]  /*76d0*/  UIADD3 UR8, UR8, UR9, -UR6 ;  /* 0x0000000908087290 */ /* 0x000fc8000fffe806 */
[----:B------:R-:W-:-:S04]  /*76e0*/  USHF.R.S32.HI UR6, URZ, 0x1f, UR8 ;  /* 0x0000001f3f067899 */ /* 0x000fc80008011408 */
[----:B------:R-:W-:-:S04]  /*76f0*/  ULEA.HI UR6, UR6, UR8, URZ, 0x6 ;  /* 0x0000000806067291 */ /* 0x000fc8000f8f303f */
[----:B------:R-:W-:-:S06]  /*7700*/  USHF.R.S32.HI UR6, URZ, 0x6, UR6 ;  /* 0x000000063f067899 */ /* 0x000fcc0008011406 */
[----:B------:R-:W-:-:S07]  /*7710*/  VIMNMX R2, R2, UR6, PT ;  /* 0x0000000602027c48 */ /* 0x000fce000bfe0100 */
.L_x_1602:
[----:B------:R-:W-:-:S13]  /*7720*/  ISETP.GT.AND P0, PT, R2, UR7, PT ;  /* 0x0000000702007c0c */ /* 0x000fda000bf04270 */
[----:B------:R-:W-:Y:S05]  /*7730*/  @!P0 BRA `(.L_x_1554) ;  /* 0x0000003800148947 */ /* 0x000fea0003800000 */
[----:B------:R-:W-:Y:S01]  /*7740*/  ULDC.64 UR14, c[0x0][0x2d8] ;  /* 0x0000b600000e7ab9 */ /* 0x000fe20000000a00 */
[----:B------:R-:W-:Y:S01]  /*7750*/  VIADD R0, R2, -UR7 ;  /* 0x8000000702007c36 */ /* 0x000fe20008000000 */
[----:B------:R-:W-:Y:S02]  /*7760*/  UIMAD UR10, UR16, UR14, URZ ;  /* 0x0000000e100a72a4 */ /* 0x000fe4000f8e023f */
[----:B------:R-:W-:Y:S02]  /*7770*/  UIMAD.WIDE.U32 UR8, UR13, UR14, URZ ;  /* 0x0000000e0d0872a5 */ /* 0x000fe4000f8e003f */
[----:B------:R-:W-:Y:S01]  /*7780*/  USHF.R.S32.HI UR6, URZ, 0x1f, UR12 ;  /* 0x0000001f3f067899 */ /* 0x000fe2000801140c */
[----:B------:R-:W-:Y:S01]  /*7790*/  LOP3.LUT R0, R0, 0x1, RZ, 0xc0, !PT ;  /* 0x0000000100007812 */ /* 0x000fe200078ec0ff */
[----:B------:R-:W-:Y:S02]  /*77a0*/  UIMAD UR13, UR13, UR15, UR10 ;  /* 0x0000000f0d0d72a4 */ /* 0x000fe4000f8e020a */
[----:B------:R-:W-:Y:S01]  /*77b0*/  UIADD3 UR10, UP1, UR4, UR8, URZ ;  /* 0x00000008040a7290 */ /* 0x000fe2000ff3e03f */
[----:B------:R-:W-:Y:S01]  /*77c0*/  ISETP.NE.U32.AND P1, PT, R0, 0x1, PT ;  /* 0x000000010000780c */ /* 0x000fe20003f25070 */
[----:B------:R-:W-:-:S02]  /*77d0*/  UIADD3 UR13, UR9, UR13, URZ ;  /* 0x0000000d090d7290 */ /* 0x000fc4000fffe03f */
[----:B------:R-:W-:Y:S01]  /*77e0*/  USEL UR6, UR6, URZ, !UP0 ;  /* 0x0000003f06067287 */ /* 0x000fe2000c000000 */
[----:B------:R-:W-:Y:S01]  /*77f0*/  ULDC.64 UR26, c[0x0][0x2e0] ;  /* 0x0000b800001a7ab9 */ /* 0x000fe20000000a00 */
[----:B------:R-:W-:Y:S02]  /*7800*/  USEL UR12, UR12, URZ, !UP0 ;  /* 0x0000003f0c0c7287 */ /* 0x000fe4000c000000 */
[----:B------:R-:W-:Y:S02]  /*7810*/  UIADD3.X UR11, UR5, UR13, URZ, UP1, !UPT ;  /* 0x0000000d050b7290 */ /* 0x000fe40008ffe43f */
[----:B------:R-:W-:Y:S02]  /*7820*/  UIMAD UR14, UR6, UR26, URZ ;  /* 0x0000001a060e72a4 */ /* 0x000fe4000f8e023f */
[----:B------:R-:W-:Y:S02]  /*7830*/  UIMAD.WIDE.U32 UR10, UR12, UR26, UR10 ;  /* 0x0000001a0c0a72a5 */ /* 0x000fe4000f8e000a */
[----:B------:R-:W-:Y:S01]  /*7840*/  UIMAD UR14, UR12, UR27, UR14 ;  /* 0x0000001b0c0e72a4 */ /* 0x000fe2000f8e020e */
[----:B------:R-:W-:-:S03]  /*7850*/  ELECT P0, URZ, PT ;  /* 0x00000000003f782f */ /* 0x000fc60003800000 */
        /* <DEDUP_REMOVED lines=20> */
.L_x_1605:
[----:B------:R-:W-:Y:S05]  /*79a0*/  BSYNC B0 ;  /* 0x0000000000007941 */ /* 0x000fea0003800000 */
.L_x_1604:
        /* <DEDUP_REMOVED lines=19> */
.L_x_1607:
[----:B------:R-:W-:Y:S05]  /*7ae0*/  BSYNC B0 ;  /* 0x0000000000007941 */ /* 0x000fea0003800000 */
.L_x_1606:
[----:B------:R-:W-:Y:S06]  /*7af0*/  BAR.ARV 0xa, 0xa0 ;  /* 0x0282800000007b1d */ /* 0x000fec0000002000 */
[----:B------:R-:W-:Y:S04]  /*7b00*/  BSSY B0, `(.L_x_1608) ;  /* 0x0000003000007945 */ /* 0x000fe80003800000 */
[----:B------:R-:W-:Y:S05]  /*7b10*/  @!P0 BRA `(.L_x_1609) ;  /* 0x0000000000048947 */ /* 0x000fea0003800000 */
[----:B------:R-:W-:-:S04]  /*7b20*/  DEPBAR.LE SB0, 0x0 ;  /* 0x000080000000791a */ /* 0x000fc80000000000 */
.L_x_1609:
[----:B------:R-:W-:Y:S05]  /*7b30*/  BSYNC B0 ;  /* 0x0000000000007941 */ /* 0x000fea0003800000 */
.L_x_1608:
[----:B------:R-:W-:Y:S06]  /*7b40*/  BAR.ARV 0xb, 0xa0 ;  /* 0x02c2800000007b1d */ /* 0x000fec0000002000 */
[----:B------:R-:W-:Y:S01]  /*7b50*/  UIADD3 UR15, UR7, 0x1, URZ ;  /* 0x00000001070f7890 */ /* 0x000fe2000fffe03f */
[----:B------:R-:W-:Y:S11]  /*7b60*/  BRA `(.L_x_1610) ;  /* 0x0000000000047947 */ /* 0x000ff60003800000 */
.L_x_1603:
[----:B------:R-:W-:-:S05]  /*7b70*/  UMOV UR15, UR7 ;  /* 0x00000007000f7c82 */ /* 0x000fca0008000000 */
.L_x_1610:
[----:B------:R-:W-:-:S06]  /*7b80*/  UIADD3 UR6, UR7, 0x1, URZ ;  /* 0x0000000107067890 */ /* 0x000fcc000fffe03f */
[----:B------:R-:W-:-:S13]  /*7b90*/  ISETP.NE.AND P1, PT, R2, UR6, PT ;  /* 0x0000000602007c0c */ /* 0x000fda000bf25270 */
[----:B------:R-:W-:Y:S05]  /*7ba0*/  @!P1 BRA `(.L_x_1554) ;  /* 0x0000003000f89947 */ /* 0x000fea0003800000 */
[----:B------:R-:W-:Y:S01]  /*7bb0*/  UMOV UR16, UR8 ;  /* 0x0000000800107c82 */ /* 0x000fe20008000000 */
[----:B------:R-:W-:Y:S01]  /*7bc0*/  UMOV UR17, UR13 ;  /* 0x0000000d00117c82 */ /* 0x000fe20008000000 */
[----:B------:R-:W-:Y:S01]  /*7bd0*/  ULDC.64 UR18, c[0x0][0x2c0] ;  /* 0x0000b00000127ab9 */ /* 0x000fe20000000a00 */
[----:B------:R-:W-:Y:S01]  /*7be0*/  UIMAD.WIDE.U32 UR16, UR12, UR26, UR16 ;  /* 0x0000001a0c1072a5 */ /* 0x000fe2000f8e0010 */
[----:B------:R-:W-:Y:S01]  /*7bf0*/  UMOV UR6, URZ ;  /* 0x0000003f00067c82 */ /* 0x000fe20008000000 */
[----:B------:R-:W-:Y:S02]  /*7c00*/  ULDC.64 UR30, c[0x0][0x2c0] ;  /* 0x0000b000001e7ab9 */ /* 0x000fe40000000a00 */
[----:B------:R-:W-:-:S04]  /*7c10*/  UIADD3 UR25, UP0, UR4, UR16, URZ ;  /* 0x0000001004197290 */ /* 0x000fc8000ff1e03f */
[----:B------:R-:W-:Y:S02]  /*7c20*/  UIADD3.X UR16, UR5, UR14, UR17, UP0, !UPT ;  /* 0x0000000e05107290 */ /* 0x000fe400087fe411 */
[----:B------:R-:W-:Y:S02]  /*7c30*/  ULEA UR24, UP0, UR25, UR18, 0x2 ;  /* 0x0000001219187291 */ /* 0x000fe4000f80103f */
[----:B------:R-:W-:Y:S02]  /*7c40*/  UIMAD UR18, UR15, 0x1800, URZ ;  /* 0x000018000f1278a4 */ /* 0x000fe4000f8e023f */
        /* <DEDUP_REMOVED lines=8> */
.L_x_1623:
        /* <DEDUP_REMOVED lines=11> */
[----:B------:R-:W-:Y:S02]  /*7d80*/  ULEA.HI.X.SX32 UR39, UR19, UR27, 0x1, UP0 ;  /* 0x0000001b13277291 */ /* 0x000fe400080f0e3f */
[----:B------:R-:W-:Y:S01]  /*7d90*/  ULEA UR36, UP0, UR37, UR30, 0x2 ;  /* 0x0000001e25247291 */ /* 0x000fe2000f80103f */
[----:B------:R-:W-:-:S03]  /*7da0*/  UMOV UR41, 0x14f00000 ;  /* 0x14f0000000297882 */ /* 0x000fc60000000000 */
[----:B------:R-:W-:Y:S02]  /*7db0*/  ULEA.HI.X UR37, UR37, UR31, UR39, 0x2, UP0 ;  /* 0x0000001f25257291 */ /* 0x000fe400080f1427 */
[----:B-1----:R-:W-:-:S03]  /*7dc0*/  ULEA UR28, UR29, UR28, 0x18 ;  /* 0x0000001c1d1c7291 */ /* 0x002fc6000f8ec03f */
[----:B------:R-:W-:Y:S01]  /*7dd0*/  UMOV UR29, 0x300 ;  /* 0x00000300001d7882 */ /* 0x000fe20000000000 */
[----:B------:R-:W-:-:S09]  /*7de0*/  UIADD3 UR28, UR28, 0xc000, URZ ;  /* 0x0000c0001c1c7890 */ /* 0x000fd2000fffe03f */
[----:B------:R1:W-:Y:S02]  /*7df0*/  UBLKRED.G.S.ADD.F32.RN [UR36], [UR28], UR29, desc[UR40] ;  /* 0x000028241c0073bb */ /* 0x0003e400080a141d */
[----:B-1----:R0:W-:Y:S02]  /*7e00*/  UTMACMDFLUSH ;  /* 0x00000000000079b7 */ /* 0x0021e40000000000 */
.L_x_1612:
[----:B------:R-:W-:Y:S05]  /*7e10*/  BSYNC B0 ;  /* 0x0000000000007941 */ /* 0x000fea0003800000 */
.L_x_1611:
        /* <DEDUP_REMOVED lines=13> */
.L_x_1614:
[----:B------:R-:W-:Y:S05]  /*7ef0*/  BSYNC B0 ;  /* 0x0000000000007941 */ /* 0x000fea0003800000 */
.L_x_1613:
[----:B------:R-:W-:Y:S06]  /*7f00*/  BAR.ARV 0xa, 0xa0 ;  /* 0x0282800000007b1d */ /* 0x000fec0000002000 */
[----:B------:R-:W-:Y:S04]  /*7f10*/  BSSY B0, `(.L_x_1615) ;  /* 0x0000003000007945 */ /* 0x000fe80003800000 */
[----:B------:R-:W-:Y:S05]  /*7f20*/  @!P0 BRA `(.L_x_1616) ;  /* 0x0000000000048947 */ /* 0x000fea0003800000 */
[----:B------:R-:W-:-:S04]  /*7f30*/  DEPBAR.LE SB0, 0x0 ;  /* 0x000080000000791a */ /* 0x000fc80000000000 */
.L_x_1616:
[----:B------:R-:W-:Y:S05]  /*7f40*/  BSYNC B0 ;  /* 0x0000000000007941 */ /* 0x000fea0003800000 */
.L_x_1615:
        /* <DEDUP_REMOVED lines=13> */
.L_x_1618:
[----:B------:R-:W-:Y:S05]  /*8020*/  BSYNC B0 ;  /* 0x0000000000007941 */ /* 0x000fea0003800000 */
.L_x_1617:
        /* <DEDUP_REMOVED lines=13> */
.L_x_1620:
[----:B------:R-:W-:Y:S05]  /*8100*/  BSYNC B0 ;  /* 0x0000000000007941 */ /* 0x000fea0003800000 */
.L_x_1619:
[----:B------:R-:W-:Y:S01]  /*8110*/  UIADD3 UR15, UR15, 0x2, URZ ;  /* 0x000000020f0f7890 */ /* 0x000fe2000fffe03f */
[----:B------:R-:W-:Y:S06]  /*8120*/  BAR.ARV 0xa, 0xa0 ;  /* 0x0282800000007b1d */ /* 0x000fec0000002000 */
[----:B------:R-:W-:Y:S01]  /*8130*/  BSSY B0, `(.L_x_1621) ;  /* 0x0000004000007945 */ /* 0x000fe20003800000 */
[----:B------:R-:W-:-:S03]  /*8140*/  ISETP.LE.AND P1, PT, R2, UR15, PT ;  /* 0x0000000f02007c0c */ /* 0x000fc6000bf23270 */
[----:B------:R-:W-:Y:S10]  /*8150*/  @!P0 BRA `(.L_x_1622) ;  /* 0x0000000000048947 */ /* 0x000ff40003800000 */
[----:B------:R-:W-:-:S04]  /*8160*/  DEPBAR.LE SB0, 0x0 ;  /* 0x000080000000791a */ /* 0x000fc80000000000 */
.L_x_1622:
[----:B------:R-:W-:Y:S05]  /*8170*/  BSYNC B0 ;  /* 0x0000000000007941 */ /* 0x000fea0003800000 */
.L_x_1621:
[----:B------:R-:W-:Y:S06]  /*8180*/  BAR.ARV 0xb, 0xa0 ;  /* 0x02c2800000007b1d */ /* 0x000fec0000002000 */
[----:B------:R-:W-:Y:S02]  /*8190*/  UIADD3 UR19, UR19, 0x3000, URZ ;  /* 0x0000300013137890 */ /* 0x000fe4000fffe03f */
[----:B------:R-:W-:Y:S01]  /*81a0*/  UIADD3 UR6, UR6, 0x3000, URZ ;  /* 0x0000300006067890 */ /* 0x000fe2000fffe03f */
[----:B------:R-:W-:Y:S11]  /*81b0*/  @!P1 BRA `(.L_x_1623) ;  /* 0xfffffff800c49947 */ /* 0x000ff6000383ffff */
[----:B------:R-:W-:Y:S05]  /*81c0*/  BRA `(.L_x_1554) ;  /* 0x0000002c00707947 */ /* 0x000fea0003800000 */
.L_x_1595:
[----:B------:R-:W-:Y:S01]  /*81d0*/  ULDC.64 UR4, c[0x0][0x8d8] ;  /* 0x0002360000047ab9 */ /* 0x000fe20000000a00 */
[----:B------:R-:W1:Y:S01]  /*81e0*/  S2UR UR21, SR_CTAID.X ;  /* 0x00000000001579c3 */ /* 0x000e620000002500 */
[----:B------:R-:W-:-:S04]  /*81f0*/  ISETP.NE.U32.AND P0, PT, RZ, UR4, PT ;  /* 0x00000004ff007c0c */ /* 0x000fc8000bf05070 */
[----:B------:R-:W-:-:S03]  /*8200*/  ISETP.NE.AND.EX P0, PT, RZ, UR5, PT, P0 ;  /* 0x00000005ff007c0c */ /* 0x000fc6000bf05300 */
[----:B------:R-:W2:Y:S08]  /*8210*/  S2UR UR13, SR_CTAID.Z ;  /* 0x00000000000d79c3 */ /* 0x000eb00000002700 */
[----:B------:R-:W3:Y:S02]  /*8220*/  S2UR UR20, SR_CTAID.Y ;  /* 0x00000000001479c3 */ /* 0x000ee40000002600 */
        /* <DEDUP_REMOVED lines=8> */
.L_x_1624:
        /* <DEDUP_REMOVED lines=9> */
[----:B------:R-:W4:Y:S01]  /*8340*/  LDG.E R4, desc[UR46][R2.64+0x4] ;  /* 0x0000042e02047981 */ /* 0x000f22000c1e1900 */
[----:B--2---:R-:W-:Y:S02]  /*8350*/  R2UR UR4, R0 ;  /* 0x00000000000472ca */ /* 0x004fe400000e0000 */
[----:B----4-:R-:W-:-:S13]  /*8360*/  R2UR UR5, R4 ;  /* 0x00000000040572ca */ /* 0x010fda00000e0000 */
[----:B------:R-:W-:Y:S01]  /*8370*/  UIADD3 UR4, -UR4, UR5, URZ ;  /* 0x0000000504047290 */ /* 0x000fe2000fffe13f */
[----:B------:R-:W-:Y:S11]  /*8380*/  BRA `(.L_x_1625) ;  /* 0x0000000000047947 */ /* 0x000ff60003800000 */
.L_x_1626:
[----:B------:R-:W-:-:S05]  /*8390*/  ULDC UR4, c[0x0][0x8bc] ;  /* 0x00022f0000047ab9 */ /* 0x000fca0000000800 */
.L_x_1625:
[----:B-1----:R-:W-:Y:S01]  /*83a0*/  USHF.L.U32 UR8, UR21, 0x7, URZ ;  /* 0x0000000715087899 */ /* 0x002fe2000800063f */
[----:B------:R-:W-:Y:S02]  /*83b0*/  IMAD.MOV.U32 R10, RZ, RZ, 0x1 ;  /* 0x00000001ff0a7424 */ /* 0x000fe400078e00ff */
[----:B------:R-:W-:Y:S01]  /*83c0*/  IMAD.MOV.U32 R0, RZ, RZ, RZ ;  /* 0x000000ffff007224 */ /* 0x000fe200078e00ff */
[----:B------:R-:W-:-:S04]  /*83d0*/  UISETP.GE.AND UP0, UPT, UR8, UR4, UPT ;  /* 0x000000040800728c */ /* 0x000fc8000bf06270 */
[----:B--2---:R-:W-:-:S06]  /*83e0*/  USEL UR13, UR13, 0xffffffff, !UP0 ;  /* 0xffffffff0d0d7887 */ /* 0x004fcc000c000000 */
[----:B------:R-:W-:-:S13]  /*83f0*/  ISETP.LE.AND P0, PT, RZ, UR13, PT ;  /* 0x0000000dff007c0c */ /* 0x000fda000bf03270 */
[----:B------:R-:W-:Y:S05]  /*8400*/  @!P0 BRA `(.L_x_1627) ;  /* 0x00000028004c8947 */ /* 0x000fea0003800000 */
[----:B------:R-:W-:Y:S01]  /*8410*/  ULDC.64 UR18, c[0x0][0x770] ;  /* 0x0001dc0000127ab9 */ /* 0x000fe20000000a00 */
[----:B------:R-:W-:Y:S01]  /*8420*/  ULDC.64 UR14, c[0x0][0x770] ;  /* 0x0001dc00000e7ab9 */ /* 0x000fe20000000a00 */
[----:B------:R-:W-:Y:S02]  /*8430*/  UISETP.NE.U32.AND UP1, UPT, UR18, URZ, UPT ;  /* 0x0000003f1200728c */ /* 0x000fe4000bf25070 */
[----:B------:R-:W-:Y:S02]  /*8440*/  UIMAD.WIDE UR14, UR13, 0x4, UR14 ;  /* 0x000000040d0e78a5 */ /* 0x000fe4000f8e020e */
[----:B------:R-:W-:Y:S01]  /*8450*/  UISETP.NE.AND.EX UP1, UPT, UR19, URZ, UPT, UP1 ;  /* 0x0000003f1300728c */ /* 0x000fe2000bf25310 */
[----:B------:R-:W-:Y:S01]  /*8460*/  ULDC.64 UR4, c[0x0][0x778] ;  /* 0x0001de0000047ab9 */ /* 0x000fe20000000a00 */
[----:B------:R-:W-:Y:S02]  /*8470*/  ULDC.64 UR6, c[0x0][0x780] ;  /* 0x0001e00000067ab9 */ /* 0x000fe40000000a00 */
[----:B------:R-:W-:Y:S01]  /*8480*/  IMAD.U32 R2, RZ, RZ, UR14 ;  /* 0x0000000eff027e24 */ /* 0x000fe2000f8e00ff */
[----:B------:R-:W-:Y:S01]  /*8490*/  ULDC.64 UR16, c[0x0][0x778] ;  /* 0x0001de0000107ab9 */ /* 0x000fe20000000a00 */
[----:B------:R-:W-:Y:S01]  /*84a0*/  PLOP3.LUT P1, PT, PT, PT, UP1, 0x80, 0x0 ;  /* 0x000000000000781c */ /* 0x000fe20003f2f018 */
[----:B------:R-:W-:Y:S01]  /*84b0*/  IMAD.U32 R3, RZ, RZ, UR15 ;  /* 0x0000000fff037e24 */ /* 0x000fe2000f8e00ff */
[----:B------:R-:W-:-:S02]  /*84c0*/  UISETP.NE.U32.AND UP0, UPT, UR4, URZ, UPT ;  /* 0x0000003f0400728c */ /* 0x000fc4000bf05070 */
[----:B------:R-:W-:Y:S02]  /*84d0*/  UISETP.NE.U32.AND UP2, UPT, UR6, URZ, UPT ;  /* 0x0000003f0600728c */ /* 0x000fe4000bf45070 */
[----:B------:R-:W-:Y:S02]  /*84e0*/  UISETP.NE.AND.EX UP0, UPT, UR5, URZ, UPT, UP0 ;  /* 0x0000003f0500728c */ /* 0x000fe4000bf05300 */
[----:B------:R-:W-:Y:S01]  /*84f0*/  UISETP.NE.AND.EX UP2, UPT, UR7, URZ, UPT, UP2 ;  /* 0x0000003f0700728c */ /* 0x000fe2000bf45320 */
[----:B------:R-:W-:-:S04]  /*8500*/  ULDC.64 UR22, c[0x0][0x788] ;  /* 0x0001e20000167ab9 */ /* 0x000fc80000000a00 */
[----:B------:R-:W2:Y:S01]  /*8510*/  @P1 LDG.E R6, desc[UR46][R2.64] ;  /* 0x0000002e02061981 */ /* 0x000ea2000c1e1900 */
[----:B------:R-:W-:Y:S01]  /*8520*/  PLOP3.LUT P2, PT, PT, PT, UP0, 0x80, 0x0 ;  /* 0x000000000000781c */ /* 0x000fe20003f4f008 */
[----:B------:R-:W-:Y:S01]  /*8530*/  UIMAD.WIDE UR16, UR13, 0x4, UR16 ;  /* 0x000000040d1078a5 */ /* 0x000fe2000f8e0210 */
[----:B------:R-:W-:Y:S01]  /*8540*/  PLOP3.LUT P3, PT, PT, PT, UP2, 0x80, 0x0 ;  /* 0x000000000000781c */ /* 0x000fe20003f6f028 */
[----:B------:R1:W4:Y:S02]  /*8550*/  @P1 LDG.E R0, desc[UR46][R2.64] ;  /* 0x0000002e02001981 */ /* 0x000324000c1e1900 */
[----:B------:R-:W-:Y:S02]  /*8560*/  @UP2 ULDC.64 UR4, c[0x0][0x780] ;  /* 0x0001e00000042ab9 */ /* 0x000fe40000000a00 */
[----:B------:R-:W-:Y:S01]  /*8570*/  @UP2 UIMAD.WIDE UR4, UR13, 0x4, UR4 ;  /* 0x000000040d0428a5 */ /* 0x000fe2000f8e0204 */
[----:B-1----:R-:W-:Y:S02]  /*8580*/  IMAD.U32 R2, RZ, RZ, UR16 ;  /* 0x00000010ff027e24 */ /* 0x002fe4000f8e00ff */
[----:B------:R-:W-:-:S05]  /*8590*/  IMAD.U32 R3, RZ, RZ, UR17 ;  /* 0x00000011ff037e24 */ /* 0x000fca000f8e00ff */
[----:B------:R1:W5:Y:S02]  /*85a0*/  @P2 LDG.E R4, desc[UR46][R2.64] ;  /* 0x0000002e02042981 */ /* 0x000364000c1e1900 */
[----:B-1----:R-:W-:Y:S02]  /*85b0*/  IMAD.U32 R2, RZ, RZ, UR4 ;  /* 0x00000004ff027e24 */ /* 0x002fe4000f8e00ff */
[----:B------:R-:W-:-:S05]  /*85c0*/  IMAD.U32 R3, RZ, RZ, UR5 ;  /* 0x00000005ff037e24 */ /* 0x000fca000f8e00ff */
[----:B------:R-:W3:Y:S01]  /*85d0*/  @P3 LDG.E R5, desc[UR46][R2.64] ;  /* 0x0000002e02053981 */ /* 0x000ee2000c1e1900 */
[----:B------:R-:W-:Y:S01]  /*85e0*/  ISETP.NE.U32.AND P0, PT, RZ, UR22, PT ;  /* 0x00000016ff007c0c */ /* 0x000fe2000bf05070 */
[----:B------:R-:W-:Y:S01]  /*85f0*/  UMOV UR7, URZ ;  /* 0x0000003f00077c82 */ /* 0x000fe20008000000 */
[----:B------:R-:W-:Y:S01]  /*8600*/  UMOV UR11, URZ ;  /* 0x0000003f000b7c82 */ /* 0x000fe20008000000 */
[----:B------:R-:W-:Y:S01]  /*8610*/  ULDC UR9, c[0x0][0x280] ;  /* 0x0000a00000097ab9 */ /* 0x000fe20000000800 */
[----:B------:R-:W-:Y:S02]  /*8620*/  ISETP.NE.AND.EX P0, PT, RZ, UR23, PT, P0 ;  /* 0x00000017ff007c0c */ /* 0x000fe4000bf05300 */
[----:B--2---:R-:W-:Y:S02]  /*8630*/  @P1 R2UR UR4, R6 ;  /* 0x00000000060412ca */ /* 0x004fe400000e0000 */
[----:B----4-:R-:W-:-:S11]  /*8640*/  @P1 R2UR UR7, R0 ;  /* 0x00000000000712ca */ /* 0x010fd600000e0000 */
[----:B------:R-:W-:-:S04]  /*8650*/  @UP1 ULEA UR4, UR13, UR4, 0x6 ;  /* 0x000000040d041291 */ /* 0x000fc8000f8e303f */
[----:B------:R-:W-:-:S04]  /*8660*/  @UP1 USHF.R.S32.HI UR5, URZ, 0x1f, UR4 ;  /* 0x0000001f3f051899 */ /* 0x000fc80008011404 */
[----:B------:R-:W-:Y:S01]  /*8670*/  @UP1 ULEA.HI UR5, UR5, UR4, URZ, 0x6 ;  /* 0x0000000405051291 */ /* 0x000fe2000f8f303f */
[----:B-----5:R-:W-:-:S03]  /*8680*/  @P2 R2UR UR11, R4 ;  /* 0x00000000040b22ca */ /* 0x020fc600000e0000 */
[----:B------:R-:W-:-:S04]  /*8690*/  @UP1 ULOP3.LUT UR6, UR5, 0xffffffc0, URZ, 0xc0, !UPT ;  /* 0xffffffc005061892 */ /* 0x000fc8000f8ec03f */
[----:B------:R-:W-:Y:S01]  /*86a0*/  @UP1 USHF.R.S32.HI UR12, URZ, 0x1f, UR6 ;  /* 0x0000001f3f0c1899 */ /* 0x000fe20008011406 */
[----:B---3--:R-:W-:Y:S01]  /*86b0*/  @P3 R2UR UR9, R5 ;  /* 0x00000000050932ca */ /* 0x008fe200000e0000 */
[----:B------:R-:W-:-:S14]  /*86c0*/  @P3 BRA `(.L_x_1628) ;  /* 0x0000000000203947 */ /* 0x000fdc0003800000 */
        /* <DEDUP_REMOVED lines=8> */
.L_x_1628:
        /* <DEDUP_REMOVED lines=13> */
.L_x_1629:
        /* <DEDUP_REMOVED lines=8> */
.L_x_1630:
        /* <DEDUP_REMOVED lines=9> */
[----:B------:R-:W-:-:S04]  /*8930*/  ULEA.HI UR6, UR12, UR6, URZ, 0x6 ;  /* 0x000000060c067291 */ /* 0x000fc8000f8f303f */
[----:B------:R-:W-:Y:S01]  /*8940*/  VIMNMX R4, RZ, UR14, !PT ;  /* 0x0000000eff047c48 */ /* 0x000fe2000ffe0100 */
[----:B------:R-:W-:Y:S01]  /*8950*/  USHF.R.S32.HI UR6, URZ, 0x6, UR6 ;  /* 0x000000063f067899 */ /* 0x000fe20008011406 */
[----:B------:R-:W-:Y:S11]  /*8960*/  @!P0 BRA `(.L_x_1631) ;  /* 0x0000000000208947 */ /* 0x000ff60003800000 */
[----:B------:R-:W-:Y:S01]  /*8970*/  UIADD3 UR9, UR8, 0xbf, UR9 ;  /* 0x000000bf08097890 */ /* 0x000fe2000fffe009 */
[----:B------:R-:W-:-:S03]  /*8980*/  ULDC UR12, c[0x0][0x748] ;  /* 0x0001d200000c7ab9 */ /* 0x000fc60000000800 */
[----:B------:R-:W-:-:S04]  /*8990*/  UIADD3 UR9, UR9, UR12, -UR10 ;  /* 0x0000000c09097290 */ /* 0x000fc8000fffe80a */
[----:B------:R-:W-:-:S04]  /*89a0*/  USHF.R.S32.HI UR10, URZ, 0x1f, UR9 ;  /* 0x0000001f3f0a7899 */ /* 0x000fc80008011409 */
[----:B------:R-:W-:-:S04]  /*89b0*/  ULEA.HI UR10, UR10, UR9, URZ, 0x6 ;  /* 0x000000090a0a7291 */ /* 0x000fc8000f8f303f */
[----:B------:R-:W-:-:S04]  /*89c0*/  USHF.R.S32.HI UR10, URZ, 0x6, UR10 ;  /* 0x000000063f0a7899 */ /* 0x000fc8000801140a */
[----:B------:R-:W-:-:S04]  /*89d0*/  UISETP.LT.AND UP1, UPT, UR6, UR10, UPT ;  /* 0x0000000a0600728c */ /* 0x000fc8000bf21270 */
[----:B------:R-:W-:-:S12]  /*89e0*/  USEL UR6, UR6, UR10, UP1 ;  /* 0x0000000a06067287 */ /* 0x000fd80008800000 */
.L_x_1631:
[----:B------:R-:W-:Y:S01]  /*89f0*/  ISETP.LT.AND P0, PT, R4, UR6, PT ;  /* 0x0000000604007c0c */ /* 0x000fe2000bf01270 */
[----:B------:R-:W-:-:S12]  /*8a00*/  IMAD.MOV.U32 R0, RZ, RZ, RZ ;  /* 0x000000ffff007224 */ /* 0x000fd800078e00ff */
[----:B------:R-:W-:Y:S05]  /*8a10*/  @!P0 BRA `(.L_x_1627) ;  /* 0x0000002000c88947 */ /* 0x000fea0003800000 */
[----:B------:R-:W-:Y:S01]  /*8a20*/  USHF.R.S32.HI UR10, URZ, 0x1f, UR20 ;  /* 0x0000001f3f0a7899 */ /* 0x000fe20008011414 */
[----:B------:R-:W-:Y:S01]  /*8a30*/  BSSY B0, `(.L_x_1627) ;  /* 0x0000230000007945 */ /* 0x000fe20003800000 */
[----:B------:R-:W-:Y:S01]  /*8a40*/  ULDC.64 UR16, c[0x0][0x718] ;  /* 0x0001c60000107ab9 */ /* 0x000fe20000000a00 */
[----:B------:R-:W-:Y:S01]  /*8a50*/  UISETP.NE.U32.AND UP1, UPT, UR18, URZ, UPT ;  /* 0x0000003f1200728c */ /* 0x000fe2000bf25070 */
[----:B------:R-:W-:Y:S01]  /*8a60*/  IMAD.MOV.U32 R0, RZ, RZ, RZ ;  /* 0x000000ffff007224 */ /* 0x000fe200078e00ff */
[----:B------:R-:W-:Y:S01]  /*8a70*/  UIMAD UR9, UR10, UR16, URZ ;  /* 0x000000100a0972a4 */ /* 0x000fe2000f8e023f */
[----:B------:R-:W-:Y:S01]  /*8a80*/  ULDC UR12, c[0x0][0x2e8] ;  /* 0x0000ba00000c7ab9 */ /* 0x000fe20000000800 */
[----:B------:R-:W-:Y:S01]  /*8a90*/  UMOV UR14, UR4 ;  /* 0x00000004000e7c82 */ /* 0x000fe20008000000 */
[----:B------:R-:W-:Y:S01]  /*8aa0*/  UMOV UR15, UR5 ;  /* 0x00000005000f7c82 */ /* 0x000fe20008000000 */
[----:B------:R-:W-:Y:S02]  /*8ab0*/  UIMAD UR22, UR20, UR17, UR9 ;  /* 0x00000011141672a4 */ /* 0x000fe4000f8e0209 */
[----:B------:R-:W-:-:S02]  /*8ac0*/  UISETP.NE.AND.EX UP1, UPT, UR19, URZ, UPT, UP1 ;  /* 0x0000003f1300728c */ /* 0x000fc4000bf25310 */
[----:B------:R-:W-:Y:S02]  /*8ad0*/  USHF.R.S32.HI UR9, URZ, 0x1f, UR13 ;  /* 0x0000001f3f097899 */ /* 0x000fe4000801140d */
[----:B------:R-:W-:Y:S02]  /*8ae0*/  UISETP.NE.AND UP2, UPT, UR12, 0x1, UPT ;  /* 0x000000010c00788c */ /* 0x000fe4000bf45270 */
[----:B------:R-:W-:Y:S01]  /*8af0*/  UIMAD.WIDE.U32 UR4, UR20, UR16, UR14 ;  /* 0x00000010140472a5 */ /* 0x000fe2000f8e000e */
[----:B------:R-:W-:Y:S01]  /*8b00*/  ULDC.64 UR18, c[0x0][0x730] ;  /* 0x0001cc0000127ab9 */ /* 0x000fe20000000a00 */
[----:B------:R-:W-:Y:S02]  /*8b10*/  USEL UR9, UR9, URZ, !UP1 ;  /* 0x0000003f09097287 */ /* 0x000fe4000c800000 */
[----:B------:R-:W-:Y:S01]  /*8b20*/  UIMAD UR10, UR10, UR18, URZ ;  /* 0x000000120a0a72a4 */ /* 0x000fe2000f8e023f */
[----:B------:R-:W-:Y:S01]  /*8b30*/  ELECT P0, URZ, PT ;  /* 0x00000000003f782f */ /* 0x000fe20003800000 */
[----:B------:R-:W-:Y:S01]  /*8b40*/  ULDC.64 UR16, c[0x0][0x720] ;  /* 0x0001c80000107ab9 */ /* 0x000fe20000000a00 */
[----:B------:R-:W-:-:S02]  /*8b50*/  USEL UR21, UR13, URZ, !UP1 ;  /* 0x0000003f0d157287 */ /* 0x000fc4000c800000 */
[----:B------:R-:W-:Y:S02]  /*8b60*/  UIADD3 UR23, UR5, UR22, URZ ;  /* 0x0000001605177290 */ /* 0x000fe4000fffe03f */
[----:B------:R-:W-:Y:S01]  /*8b70*/  UIMAD UR5, UR9, UR16, URZ ;  /* 0x00000010090572a4 */ /* 0x000fe2000f8e023f */
[----:B------:R-:W-:Y:S01]  /*8b80*/  UMOV UR22, UR4 ;  /* 0x0000000400167c82 */ /* 0x000fe20008000000 */
[----:B------:R-:W-:Y:S02]  /*8b90*/  UIMAD.WIDE.U32 UR14, UR20, UR18, UR14 ;  /* 0x00000012140e72a5 */ /* 0x000fe4000f8e000e */
[----:B------:R-:W-:Y:S02]  /*8ba0*/  UIMAD UR10, UR20, UR19, UR10 ;  /* 0x00000013140a72a4 */ /* 0x000fe4000f8e020a */
[----:B------:R-:W-:Y:S01]  /*8bb0*/  UIMAD.WIDE.U32 UR22, UR16, UR21, UR22 ;  /* 0x00000015101672a5 */ /* 0x000fe2000f8e0016 */
[----:B------:R-:W-:Y:S02]  /*8bc0*/  ULDC.64 UR18, c[0x0][0x738] ;  /* 0x0001ce0000127ab9 */ /* 0x000fe40000000a00 */
[----:B------:R-:W-:Y:S01]  /*8bd0*/  @UP2 ULDC UR16, c[0x0][0x2ec] ;  /* 0x0000bb0000102ab9 */ /* 0x000fe20000000800 */
[----:B------:R-:W-:-:S02]  /*8be0*/  UIMAD UR5, UR17, UR21, UR5 ;  /* 0x00000015110572a4 */ /* 0x000fc4000f8e0205 */
[----:B------:R-:W-:Y:S02]  /*8bf0*/  UIADD3 UR15, UR15, UR10, URZ ;  /* 0x0000000a0f0f7290 */ /* 0x000fe4000fffe03f */
[----:B------:R-:W-:Y:S02]  /*8c00*/  UIMAD UR9, UR9, UR18, URZ ;  /* 0x00000012090972a4 */ /* 0x000fe4000f8e023f */
[----:B------:R-:W-:Y:S02]  /*8c10*/  UIMAD.WIDE.U32 UR16, UR20, UR16, URZ ;  /* 0x00000010141072a5 */ /* 0x000fe4000f8e003f */
[----:B------:R-:W-:Y:S01]  /*8c20*/  UIADD3 UR11, UR8, UR11, URZ ;  /* 0x0000000b080b7290 */ /* 0x000fe2000fffe03f */
[----:B------:R-:W-:Y:S02]  /*8c30*/  UMOV UR12, UR20 ;  /* 0x00000014000c7c82 */ /* 0x000fe40008000000 */
[----:B------:R-:W-:Y:S01]  /*8c40*/  @UP2 ULDC UR8, c[0x0][0x2f0] ;  /* 0x0000bc0000082ab9 */ /* 0x000fe20000000800 */
[----:B------:R-:W-:-:S02]  /*8c50*/  UIMAD UR4, UR19, UR21, UR9 ;  /* 0x00000015130472a4 */ /* 0x000fc4000f8e0209 */
[----:B------:R-:W-:Y:S02]  /*8c60*/  UIMAD.WIDE.U32 UR14, UR18, UR21, UR14 ;  /* 0x00000015120e72a5 */ /* 0x000fe4000f8e000e */
[----:B------:R-:W-:Y:S02]  /*8c70*/  USEL UR13, UR13, URZ, !UP0 ;  /* 0x0000003f0d0d7287 */ /* 0x000fe4000c000000 */
        /* <DEDUP_REMOVED lines=9> */
.L_x_1661:
        /* <DEDUP_REMOVED lines=15> */
.L_x_1634:
[----:B------:R-:W-:Y:S01]  /*8e00*/  R2UR UR19, R4 ;  /* 0x00000000041372ca */ /* 0x000fe200000e0000 */
[----:B------:R-:W2:Y:S01]  /*8e10*/  LDC.64 R12, c[0x0][0x198] ;  /* 0x00006600ff0c7b82 */ /* 0x000ea20000000a00 */
        /* <DEDUP_REMOVED lines=10> */
[----:B------:R-:W-:Y:S01]  /*8ec0*/  UMOV UR36, UR20 ;  /* 0x0000001400247c82 */ /* 0x000fe20008000000 */
[----:B------:R-:W-:Y:S01]  /*8ed0*/  USHF.L.U32 UR19, UR19, 0x6, URZ ;  /* 0x0000000613137899 */ /* 0x000fe2000800063f */
[----:B------:R-:W-:Y:S01]  /*8ee0*/  IMAD.MOV.U32 R16, RZ, RZ, RZ ;  /* 0x000000ffff107224 */ /* 0x000fe200078e00ff */
[----:B------:R-:W-:Y:S01]  /*8ef0*/  UMOV UR37, UR21 ;  /* 0x0000001500257c82 */ /* 0x000fe20008000000 */
[----:B------:R-:W-:Y:S01]  /*8f00*/  UMOV UR9, 0x10 ;  /* 0x0000001000097882 */ /* 0x000fe20000000000 */
[----:B------:R-:W-:-:S02]  /*8f10*/  UIADD3 UR8, UP0, UR19, UR22, URZ ;  /* 0x0000001613087290 */ /* 0x000fc4000ff1e03f */
[----:B------:R-:W-:Y:S01]  /*8f20*/  IMAD.U32 R3, RZ, RZ, UR19 ;  /* 0x00000013ff037e24 */ /* 0x000fe2000f8e00ff */
[----:B------:R-:W-:Y:S01]  /*8f30*/  UIADD3 UR19, UR19, UR7, URZ ;  /* 0x0000000713137290 */ /* 0x000fe2000fffe03f */
[----:B------:R-:W-:Y:S02]  /*8f40*/  UMOV UR10, UR18 ;  /* 0x00000012000a7c82 */ /* 0x000fe40008000000 */
[----:B------:R-:W-:Y:S01]  /*8f50*/  PLOP3.LUT P1, PT, PT, PT, UP0, 0x80, 0x0 ;  /* 0x000000000000781c */ /* 0x000fe20003f2f008 */
[----:B-1----:R-:W-:Y:S01]  /*8f60*/  IMAD.U32 R0, RZ, RZ, UR8 ;  /* 0x00000008ff007e24 */ /* 0x002fe2000f8e00ff */
[----:B------:R-:W-:Y:S01]  /*8f70*/  R2UR UR8, R15 ;  /* 0x000000000f0872ca */ /* 0x000fe200000e0000 */
[----:B--2---:R-:W-:Y:S01]  /*8f80*/  IMAD.MOV.U32 R7, RZ, RZ, R12 ;  /* 0x000000ffff077224 */ /* 0x004fe200078e000c */
[----:B------:R-:W-:Y:S01]  /*8f90*/  LEA.HI.X.SX32 R3, R3, R14, 0x1, P1 ;  /* 0x0000000e03037211 */ /* 0x000fe200008f0eff */
[----:B------:R-:W-:Y:S01]  /*8fa0*/  IMAD.MOV.U32 R6, RZ, RZ, R13 ;  /* 0x000000ffff067224 */ /* 0x000fe200078e000d */
[C---:B------:R-:W-:Y:S01]  /*8fb0*/  LEA R2, P1, R0.reuse, R9, 0x2 ;  /* 0x0000000900027211 */ /* 0x040fe200078210ff */
[----:B------:R-:W-:Y:S01]  /*8fc0*/  UMOV UR43, UR19 ;  /* 0x00000013002b7c82 */ /* 0x000fe20008000000 */
[----:B------:R-:W-:Y:S01]  /*8fd0*/  UMOV UR35, UR19 ;  /* 0x0000001300237c82 */ /* 0x000fe20008000000 */
[----:B------:R-:W-:Y:S01]  /*8fe0*/  UMOV UR26, 0x10 ;  /* 0x00000010001a7882 */ /* 0x000fe20000000000 */
[----:B------:R-:W-:Y:S01]  /*8ff0*/  LEA.HI.X R0, R0, R8, R3, 0x2, P1 ;  /* 0x0000000800007211 */ /* 0x000fe200008f1403 */
[----:B------:R-:W-:Y:S01]  /*9000*/  UMOV UR27, UR11 ;  /* 0x0000000b001b7c82 */ /* 0x000fe20008000000 */
[----:B------:R-:W-:Y:S01]  /*9010*/  R2UR UR24, R2 ;  /* 0x00000000021872ca */ /* 0x000fe200000e0000 */
[----:B------:R-:W-:Y:S01]  /*9020*/  UMOV UR28, UR12 ;  /* 0x0000000c001c7c82 */ /* 0x000fe20008000000 */
[----:B------:R-:W-:Y:S01]  /*9030*/  R2UR UR25, R0 ;  /* 0x00000000001972ca */ /* 0x000fe200000e0000 */
[----:B------:R-:W-:Y:S01]  /*9040*/  UIADD3 UR16, UR8, 0x12000, URZ ;  /* 0x0001200008107890 */ /* 0x000fe2000fffe03f */
[----:B------:R-:W-:Y:S01]  /*9050*/  IADD3 R0, P1, R7, 0x2f0, RZ ;  /* 0x000002f007007810 */ /* 0x000fe20007f3e0ff */
[----:B------:R-:W-:-:S02]  /*9060*/  UIADD3 UR17, UR8, 0x26810, URZ ;  /* 0x0002681008117890 */ /* 0x000fc4000fffe03f */
[----:B------:R-:W-:Y:S01]  /*9070*/  UIADD3 UR40, UR8, 0x13000, URZ ;  /* 0x0001300008287890 */ /* 0x000fe2000fffe03f */
[----:B------:R-:W-:Y:S01]  /*9080*/  R2UR UR54, R0 ;  /* 0x00000000003672ca */ /* 0x000fe200000e0000 */
[----:B------:R-:W-:Y:S01]  /*9090*/  UIADD3 UR32, UR8, 0x14000, URZ ;  /* 0x0001400008207890 */ /* 0x000fe2000fffe03f */
[C---:B------:R-:W-:Y:S01]  /*90a0*/  IADD3 R0, P2, R7.reuse, 0x3f0, RZ ;  /* 0x000003f007007810 */ /* 0x040fe20007f5e0ff */
[----:B------:R-:W-:Y:S01]  /*90b0*/  UIADD3 UR52, UR8, 0x1e000, URZ ;  /* 0x0001e00008347890 */ /* 0x000fe2000fffe03f */
[----:B------:R-:W-:Y:S02]  /*90c0*/  UMOV UR41, UR17 ;  /* 0x0000001100297c82 */ /* 0x000fe40008000000 */
[----:B------:R-:W-:Y:S01]  /*90d0*/  R2UR UR30, R0 ;  /* 0x00000000001e72ca */ /* 0x000fe200000e0000 */
[--C-:B------:R-:W-:Y:S01]  /*90e0*/  IMAD.X R0, RZ, RZ, R6.reuse, P1 ;  /* 0x000000ffff007224 */ /* 0x100fe200008e0606 */
[----:B------:R-:W-:Y:S01]  /*90f0*/  IADD3 R2, P1, R7, 0xf0, RZ ;  /* 0x000000f007027810 */ /* 0x000fe20007f3e0ff */
[----:B------:R-:W-:Y:S01]  /*9100*/  UMOV UR33, UR17 ;  /* 0x0000001100217c82 */ /* 0x000fe20008000000 */
[----:B------:R-:W-:Y:S01]  /*9110*/  UMOV UR53, UR17 ;  /* 0x0000001100357c82 */ /* 0x000fe20008000000 */
[----:B------:R-:W-:Y:S01]  /*9120*/  UMOV UR29, UR13 ;  /* 0x0000000d001d7c82 */ /* 0x000fe20008000000 */
[----:B------:R-:W-:Y:S01]  /*9130*/  R2UR UR48, R2 ;  /* 0x00000000023072ca */ /* 0x000fe200000e0000 */
[--C-:B------:R-:W-:Y:S01]  /*9140*/  IMAD.X R3, RZ, RZ, R6.reuse, P1 ;  /* 0x000000ffff037224 */ /* 0x100fe200008e0606 */
[----:B------:R-:W-:Y:S01]  /*9150*/  R2UR UR55, R0 ;  /* 0x00000000003772ca */ /* 0x000fe200000e0000 */
[----:B------:R-:W-:Y:S01]  /*9160*/  IMAD.X R0, RZ, RZ, R6, P2 ;  /* 0x000000ffff007224 */ /* 0x000fe200010e0606 */
[----:B------:R-:W-:-:S02]  /*9170*/  UIADD3 UR56, UR8, 0x3000, URZ ;  /* 0x0000300008387890 */ /* 0x000fc4000fffe03f */
[----:B------:R-:W-:Y:S01]  /*9180*/  R2UR UR49, R3 ;  /* 0x00000000033172ca */ /* 0x000fe200000e0000 */
[----:B------:R-:W-:Y:S01]  /*9190*/  UMOV UR58, 0x30 ;  /* 0x00000030003a7882 */ /* 0x000fe20000000000 */
[----:B------:R-:W-:Y:S01]  /*91a0*/  R2UR UR31, R0 ;  /* 0x00000000001f72ca */ /* 0x000fe200000e0000 */
[----:B------:R-:W-:Y:S01]  /*91b0*/  IMAD.MOV.U32 R0, RZ, RZ, 0xc000 ;  /* 0x0000c000ff007424 */ /* 0x000fe200078e00ff */
[----:B------:R-:W-:Y:S01]  /*91c0*/  UMOV UR59, UR11 ;  /* 0x0000000b003b7c82 */ /* 0x000fe20008000000 */
[----:B------:R-:W-:Y:S01]  /*91d0*/  UMOV UR60, UR12 ;  /* 0x0000000c003c7c82 */ /* 0x000fe20008000000 */
[----:B------:R-:W-:-:S07]  /*91e0*/  UMOV UR61, UR13 ;  /* 0x0000000d003d7c82 */ /* 0x000fce0008000000 */
        /* <DEDUP_REMOVED lines=8> */
[----:B----4-:R-:W-:Y:S01]  /*9270*/  IMAD.U32 R0, RZ, RZ, UR6 ;  /* 0x00000006ff007e24 */ /* 0x010fe2000f8e00ff */
[----:B------:R-:W-:Y:S01]  /*9280*/  UMOV UR42, 0x50 ;  /* 0x00000050002a7882 */ /* 0x000fe20000000000 */
[----:B------:R-:W-:Y:S01]  /*9290*/  UMOV UR43, UR11 ;  /* 0x0000000b002b7c82 */ /* 0x000fe20008000000 */
[----:B------:R-:W-:Y:S01]  /*92a0*/  UMOV UR44, UR12 ;  /* 0x0000000c002c7c82 */ /* 0x000fe20008000000 */
[----:B------:R-:W-:Y:S01]  /*92b0*/  VIADD R5, R0, 0xffffffff ;  /* 0xffffffff00057836 */ /* 0x000fe20000000000 */
[----:B---3--:R-:W-:-:S02]  /*92c0*/  UIADD3 UR9, UR8, 0x26800, URZ ;  /* 0x0002680008097890 */ /* 0x008fc4000fffe03f */
[----:B------:R-:W-:Y:S02]  /*92d0*/  UIADD3 UR24, UR8, 0x1000, URZ ;  /* 0x0000100008187890 */ /* 0x000fe4000fffe03f */
[----:B------:R-:W-:Y:S01]  /*92e0*/  UIADD3 UR32, UR8, 0x2000, URZ ;  /* 0x0000200008207890 */ /* 0x000fe2000fffe03f */
[----:B------:R1:W-:Y:S01]  /*92f0*/  STL [R1+0x4], R5 ;  /* 0x0000040501007387 */ /* 0x0003e20000100800 */
[----:B------:R-:W-:Y:S01]  /*9300*/  UMOV UR34, 0x20 ;  /* 0x0000002000227882 */ /* 0x000fe20000000000 */
[----:B------:R-:W-:Y:S01]  /*9310*/  UMOV UR25, UR9 ;  /* 0x0000000900197c82 */ /* 0x000fe20008000000 */
[----:B------:R-:W-:Y:S01]  /*9320*/  UMOV UR35, UR11 ;  /* 0x0000000b00237c82 */ /* 0x000fe20008000000 */
[----:B------:R-:W-:Y:S01]  /*9330*/  UMOV UR36, UR12 ;  /* 0x0000000c00247c82 */ /* 0x000fe20008000000 */
[----:B------:R-:W-:Y:S01]  /*9340*/  UMOV UR37, UR13 ;  /* 0x0000000d00257c82 */ /* 0x000fe20008000000 */
[----:B------:R2:W-:Y:S01]  /*9350*/  UTMALDG.4D [UR8], [UR54], desc[UR16] ;  /* 0x00001008360075b4 */ /* 0x0005e20008019000 */
[----:B------:R-:W-:Y:S01]  /*9360*/  UMOV UR33, UR9 ;  /* 0x0000000900217c82 */ /* 0x000fe20008000000 */
[----:B------:R-:W-:Y:S01]  /*9370*/  UIADD3 UR48, UR8, 0x4000, URZ ;  /* 0x0000400008307890 */ /* 0x000fe2000fffe03f */
[----:B------:R-:W-:Y:S01]  /*9380*/  ISETP.GE.AND P1, PT, R4, R5, PT ;  /* 0x000000050400720c */ /* 0x000fe20003f26270 */
[----:B------:R-:W-:Y:S01]  /*9390*/  UMOV UR57, UR9 ;  /* 0x0000000900397c82 */ /* 0x000fe20008000000 */
[----:B------:R-:W-:Y:S01]  /*93a0*/  UMOV UR50, 0x40 ;  /* 0x0000004000327882 */ /* 0x000fe20000000000 */
[----:B------:R-:W-:Y:S01]  /*93b0*/  UMOV UR51, UR11 ;  /* 0x0000000b00337c82 */ /* 0x000fe20008000000 */
[----:B------:R-:W-:Y:S01]  /*93c0*/  UMOV UR52, UR12 ;  /* 0x0000000c00347c82 */ /* 0x000fe20008000000 */
[----:B------:R3:W-:Y:S01]  /*93d0*/  UTMALDG.4D [UR24], [UR54], desc[UR16] ;  /* 0x00001018360075b4 */ /* 0x0007e20008019000 */
[----:B------:R-:W-:Y:S01]  /*93e0*/  UMOV UR53, UR13 ;  /* 0x0000000d00357c82 */ /* 0x000fe20008000000 */
[----:B------:R-:W-:Y:S01]  /*93f0*/  UMOV UR49, UR9 ;  /* 0x0000000900317c82 */ /* 0x000fe20008000000 */
[----:B------:R-:W-:Y:S01]  /*9400*/  UMOV UR45, UR13 ;  /* 0x0000000d002d7c82 */ /* 0x000fe20008000000 */
[----:B------:R-:W-:Y:S01]  /*9410*/  UMOV UR41, UR9 ;  /* 0x0000000900297c82 */ /* 0x000fe20008000000 */
[----:B------:R4:W-:Y:S01]  /*9420*/  UTMALDG.4D [UR32], [UR54], desc[UR16] ;  /* 0x00001020360075b4 */ /* 0x0009e20008019000 */
[----:B------:R1:W-:Y:S01]  /*9430*/  UTMALDG.4D [UR56], [UR54], desc[UR16] ;  /* 0x00001038360075b4 */ /* 0x0003e20008019000 */
[----:B--2---:R-:W-:Y:S01]  /*9440*/  UMOV UR10, 0x40 ;  /* 0x00000040000a7882 */ /* 0x004fe20000000000 */
        /* <DEDUP_REMOVED lines=11> */
[----:B------:R-:W-:Y:S01]  /*9500*/  UIADD3 UR9, UR6, -0x2, URZ ;  /* 0xfffffffe06097890 */ /* 0x000fe2000fffe03f */
[----:B------:R-:W-:-:S05]  /*9510*/  IMAD.MOV.U32 R10, RZ, RZ, 0x1 ;  /* 0x00000001ff0a7424 */ /* 0x000fca00078e00ff */
[----:B------:R-:W-:-:S06]  /*9520*/  ISETP.NE.AND P1, PT, R4, UR9, PT ;  /* 0x0000000904007c0c */ /* 0x000fcc000bf25270 */
[----:B------:R-:W-:-:S04]  /*9530*/  ULOP3.LUT UR8, URZ, UR8, URZ, 0x33, !UPT ;  /* 0x000000083f087292 */ /* 0x000fc8000f8e333f */
[----:B------:R-:W-:-:S06]  /*9540*/  UIADD3 UR8, UR8, UR6, URZ ;  /* 0x0000000608087290 */ /* 0x000fcc000fffe03f */
[----:B------:R-:W-:-:S05]  /*9550*/  IMAD.U32 R0, RZ, RZ, UR8 ;  /* 0x00000008ff007e24 */ /* 0x000fca000f8e00ff */
[----:B------:R-:W-:Y:S01]  /*9560*/  LOP3.LUT R5, R0, 0x1, RZ, 0xc0, !PT ;  /* 0x0000000100057812 */ /* 0x000fe200078ec0ff */
[----:B------:R-:W-:-:S04]  /*9570*/  IMAD.MOV.U32 R0, RZ, RZ, R4 ;  /* 0x000000ffff007224 */ /* 0x000fc800078e0004 */
[----:B------:R1:W-:Y:S01]  /*9580*/  STL [R1+0x8], R5 ;  /* 0x0000080501007387 */ /* 0x0003e20000100800 */
[----:B------:R-:W-:Y:S05]  /*9590*/  @!P1 BRA `(.L_x_1636) ;  /* 0x0000000c00489947 */ /* 0x000fea0003800000 */
[----:B------:R-:W-:Y:S01]  /*95a0*/  R2UR UR9, R5 ;  /* 0x00000000050972ca */ /* 0x000fe200000e0000 */
[----:B------:R-:W-:Y:S02]  /*95b0*/  IMAD.MOV.U32 R0, RZ, RZ, R4 ;  /* 0x000000ffff007224 */ /* 0x000fe400078e0004 */
[----:B------:R-:W-:-:S10]  /*95c0*/  IMAD.MOV.U32 R10, RZ, RZ, 0x1 ;  /* 0x00000001ff0a7424 */ /* 0x000fd400078e00ff */
[----:B------:R-:W-:-:S06]  /*95d0*/  UIADD3 UR8, UR8, -UR9, URZ ;  /* 0x8000000908087290 */ /* 0x000fcc000fffe03f */
[----:B------:R-:W-:-:S07]  /*95e0*/  IMAD.U32 R17, RZ, RZ, UR8 ;  /* 0x00000008ff117e24 */ /* 0x000fce000f8e00ff */
.L_x_1645:
[----:B-123--:R-:W-:-:S04]  /*95f0*/  SHF.L.U32 R18, R10, 0x1f, RZ ;  /* 0x0000001f0a127819 */ /* 0x00efc800000006ff */
[----:B------:R-:W2:Y:S02]  /*9600*/  SYNCS.PHASECHK.TRANS64.TRYWAIT P1, [R15+URZ+0x26840], R18 ;  /* 0x026840120f0075a7 */ /* 0x000ea4000802017f */
[----:B--2---:R-:W-:Y:S05]  /*9610*/  @!P1 BRA `(.L_x_1637) ;  /* 0x0000001800dc9947 */ /* 0x004fea0003800000 */
.L_x_1662:
[----:B------:R-:W-:Y:S05]  /*9620*/  @P0 BRA `(.L_x_1638) ;  /* 0x00000000001c0947 */ /* 0x000fea0003800000 */
[----:B------:R-:W3:Y:S02]  /*9630*/  S2R R2, SR_TID.X ;  /* 0x0000000000027919 */ /* 0x000ee40000002100 */
[----:B---3--:R-:W-:Y:S01]  /*9640*/  LOP3.LUT R3, R2, 0x1f, RZ, 0xc0, !PT ;  /* 0x0000001f02037812 */ /* 0x008fe200078ec0ff */
[----:B------:R-:W-:-:S03]  /*9650*/  IMAD.MOV.U32 R2, RZ, RZ, 0x3100 ;  /* 0x00003100ff027424 */ /* 0x000fc600078e00ff */
[----:B------:R-:W-:Y:S01]  /*9660*/  ISETP.NE.AND P1, PT, R3, RZ, PT ;  /* 0x000000ff0300720c */ /* 0x000fe20003f25270 */
[----:B------:R3:W-:-:S12]  /*9670*/  SYNCS.ARRIVE.TRANS64 RZ, [R15+URZ+0x26830], R2 ;  /* 0x026830020fff79a7 */ /* 0x0007d8000800003f */
[----:B---3--:R-:W-:Y:S05]  /*9680*/  @!P1 BRA `(.L_x_1638) ;  /* 0x0000000000049947 */ /* 0x008fea0003800000 */
[----:B------:R-:W-:Y:S01]  /*9690*/  BPT.TRAP 0x1 ;  /* 0x000000040000795c */ /* 0x000fe20000300000 */
.L_x_1638:
        /* <DEDUP_REMOVED lines=8> */
[----:B-1----:R-:W1:Y:S01]  /*9720*/  LDC.64 R4, c[0x0][0x198] ;  /* 0x00006600ff047b82 */ /* 0x002e620000000a00 */
        /* <DEDUP_REMOVED lines=10> */
[----:B------:R-:W-:Y:S01]  /*97d0*/  UIADD3 UR19, UR19, UR7, URZ ;  /* 0x0000000713137290 */ /* 0x000fe2000fffe03f */
[C---:B---3--:R-:W-:Y:S01]  /*97e0*/  LEA R3, P2, R2.reuse, R12, 0x2 ;  /* 0x0000000c02037211 */ /* 0x048fe200078410ff */
[----:B------:R-:W-:Y:S01]  /*97f0*/  UIADD3 UR40, UR40, 0x1e200, URZ ;  /* 0x0001e20028287890 */ /* 0x000fe2000fffe03f */
[----:B------:R-:W-:Y:S02]  /*9800*/  UMOV UR33, UR17 ;  /* 0x0000001100217c82 */ /* 0x000fe40008000000 */
[----:B------:R-:W-:Y:S01]  /*9810*/  R2UR UR42, R3 ;  /* 0x00000000032a72ca */ /* 0x000fe200000e0000 */
[----:B------:R-:W-:Y:S01]  /*9820*/  UMOV UR25, UR17 ;  /* 0x0000001100197c82 */ /* 0x000fe20008000000 */
[----:B------:R-:W-:Y:S01]  /*9830*/  LEA.HI.X.SX32 R3, R19, R11, 0x1, P1 ;  /* 0x0000000b13037211 */ /* 0x000fe200008f0eff */
[----:B------:R-:W-:Y:S01]  /*9840*/  UMOV UR35, UR19 ;  /* 0x0000001300237c82 */ /* 0x000fe20008000000 */
[----:B-1----:R-:W-:Y:S01]  /*9850*/  IMAD.MOV.U32 R7, RZ, RZ, R4 ;  /* 0x000000ffff077224 */ /* 0x002fe200078e0004 */
[----:B------:R-:W-:Y:S01]  /*9860*/  UMOV UR27, UR19 ;  /* 0x00000013001b7c82 */ /* 0x000fe20008000000 */
[----:B------:R-:W-:Y:S01]  /*9870*/  IMAD.MOV.U32 R6, RZ, RZ, R5 ;  /* 0x000000ffff067224 */ /* 0x000fe200078e0005 */
[----:B------:R-:W-:Y:S01]  /*9880*/  LEA.HI.X R2, R2, R13, R3, 0x2, P2 ;  /* 0x0000000d02027211 */ /* 0x000fe200010f1403 */
[----:B------:R-:W-:Y:S01]  /*9890*/  UMOV UR10, 0x10 ;  /* 0x00000010000a7882 */ /* 0x000fe20000000000 */
[----:B------:R-:W-:Y:S01]  /*98a0*/  IADD3 R4, P1, R7, 0x1f0, RZ ;  /* 0x000001f007047810 */ /* 0x000fe20007f3e0ff */
[----:B------:R-:W-:Y:S01]  /*98b0*/  UMOV UR41, UR17 ;  /* 0x0000001100297c82 */ /* 0x000fe20008000000 */
[----:B------:R-:W-:-:S02]  /*98c0*/  R2UR UR43, R2 ;  /* 0x00000000022b72ca */ /* 0x000fc400000e0000 */
        /* <DEDUP_REMOVED lines=8> */
[----:B-1-3--:R-:W-:Y:S05]  /*9950*/  @!P1 BRA `(.L_x_1639) ;  /* 0x0000001800209947 */ /* 0x00afea0003800000 */
.L_x_1663:
        /* <DEDUP_REMOVED lines=8> */
.L_x_1640:
[----:B------:R-:W-:Y:S01]  /*99e0*/  VIADD R19, R19, 0x40 ;  /* 0x0000004013137836 */ /* 0x000fe20000000000 */
[----:B------:R-:W-:Y:S01]  /*99f0*/  ULDC.64 UR8, c[0x0][0x700] ;  /* 0x0001c00000087ab9 */ /* 0x000fe20000000a00 */
[----:B------:R-:W-:Y:S01]  /*9a00*/  R2UR UR40, R15 ;  /* 0x000000000f2872ca */ /* 0x000fe200000e0000 */
[----:B------:R-:W-:Y:S01]  /*9a10*/  IMAD.U32 R9, RZ, RZ, UR8 ;  /* 0x00000008ff097e24 */ /* 0x000fe2000f8e00ff */
[----:B------:R-:W-:Y:S01]  /*9a20*/  UMOV UR30, 0x0 ;  /* 0x00000000001e7882 */ /* 0x000fe20000000000 */
[C---:B------:R-:W-:Y:S01]  /*9a30*/  IADD3 R2, P1, R19.reuse, UR22, RZ ;  /* 0x0000001613027c10 */ /* 0x040fe2000ff3e0ff */
[----:B------:R-:W-:Y:S01]  /*9a40*/  IMAD.U32 R8, RZ, RZ, UR9 ;  /* 0x00000009ff087e24 */ /* 0x000fe2000f8e00ff */
[----:B------:R-:W-:Y:S01]  /*9a50*/  SHF.R.S32.HI R20, RZ, 0x1f, R19 ;  /* 0x0000001fff147819 */ /* 0x000fe20000011413 */
[----:B------:R-:W-:Y:S01]  /*9a60*/  VIADD R21, R19, UR7 ;  /* 0x0000000713157c36 */ /* 0x000fe20008000000 */
[----:B------:R-:W-:Y:S01]  /*9a70*/  LEA R3, P2, R2, R9, 0x2 ;  /* 0x0000000902037211 */ /* 0x000fe200078410ff */
[----:B------:R-:W-:Y:S01]  /*9a80*/  UMOV UR31, 0x14f00000 ;  /* 0x14f00000001f7882 */ /* 0x000fe20000000000 */
[----:B------:R-:W-:Y:S01]  /*9a90*/  UMOV UR34, URZ ;  /* 0x0000003f00227c82 */ /* 0x000fe20008000000 */
[----:B------:R-:W-:Y:S01]  /*9aa0*/  UMOV UR36, UR20 ;  /* 0x0000001400247c82 */ /* 0x000fe20008000000 */
[----:B------:R-:W-:Y:S01]  /*9ab0*/  R2UR UR42, R3 ;  /* 0x00000000032a72ca */ /* 0x000fe200000e0000 */
[----:B------:R-:W-:Y:S01]  /*9ac0*/  IMAD.X R3, R20, 0x1, R14, P1 ;  /* 0x0000000114037824 */ /* 0x000fe200008e060e */
[----:B------:R-:W-:Y:S01]  /*9ad0*/  R2UR UR35, R21 ;  /* 0x00000000152372ca */ /* 0x000fe200000e0000 */
[----:B------:R-:W-:-:S02]  /*9ae0*/  UIADD3 UR33, UR40, 0x26818, URZ ;  /* 0x0002681828217890 */ /* 0x000fc4000fffe03f */
[----:B------:R-:W-:Y:S01]  /*9af0*/  UIADD3 UR32, UR40, 0x15000, URZ ;  /* 0x0001500028207890 */ /* 0x000fe2000fffe03f */
        /* <DEDUP_REMOVED lines=26> */
.L_x_1664:
[----:B------:R-:W-:Y:S05]  /*9ca0*/  @P0 BRA `(.L_x_1642) ;  /* 0x00000000001c0947 */ /* 0x000fea0003800000 */
[----:B-123--:R-:W-:-:S04]  /*9cb0*/  IMAD.MOV.U32 R18, RZ, RZ, 0x3100 ;  /* 0x00003100ff127424 */ /* 0x00efc800078e00ff */
[----:B------:R1:W-:Y:S02]  /*9cc0*/  SYNCS.ARRIVE.TRANS64 RZ, [R15+URZ+0x26838], R18 ;  /* 0x026838120fff79a7 */ /* 0x0003e4000800003f */
[----:B-1----:R-:W1:Y:S02]  /*9cd0*/  S2R R18, SR_TID.X ;  /* 0x0000000000127919 */ /* 0x002e640000002100 */
[----:B-1----:R-:W-:-:S04]  /*9ce0*/  LOP3.LUT R18, R18, 0x1f, RZ, 0xc0, !PT ;  /* 0x0000001f12127812 */ /* 0x002fc800078ec0ff */
[----:B------:R-:W-:-:S13]  /*9cf0*/  ISETP.NE.AND P1, PT, R18, RZ, PT ;  /* 0x000000ff1200720c */ /* 0x000fda0003f25270 */
[----:B------:R-:W-:Y:S05]  /*9d00*/  @!P1 BRA `(.L_x_1642) ;  /* 0x0000000000049947 */ /* 0x000fea0003800000 */
[----:B------:R-:W-:Y:S01]  /*9d10*/  BPT.TRAP 0x1 ;  /* 0x000000040000795c */ /* 0x000fe20000300000 */
.L_x_1642:
        /* <DEDUP_REMOVED lines=37> */
[----:B----45:R-:W-:Y:S05]  /*9f70*/  @!P1 BRA `(.L_x_1643) ;  /* 0x0000001000c09947 */ /* 0x030fea0003800000 */
.L_x_1666:
[----:B------:R-:W-:Y:S05]  /*9f80*/  @P0 BRA `(.L_x_1644) ;  /* 0x00000000001c0947 */ /* 0x000fea0003800000 */
[----:B------:R-:W5:Y:S01]  /*9f90*/  S2R R5, SR_TID.X ;  /* 0x0000000000057919 */ /* 0x000f620000002100 */
[----:B----4-:R-:W-:-:S04]  /*9fa0*/  IMAD.MOV.U32 R4, RZ, RZ, 0x3100 ;  /* 0x00003100ff047424 */ /* 0x010fc800078e00ff */
[----:B------:R4:W-:Y:S01]  /*9fb0*/  SYNCS.ARRIVE.TRANS64 RZ, [R15+URZ+0x26810], R4 ;  /* 0x026810040fff79a7 */ /* 0x0009e2000800003f */
[----:B-----5:R-:W-:-:S04]  /*9fc0*/  LOP3.LUT R5, R5, 0x1f, RZ, 0xc0, !PT ;  /* 0x0000001f05057812 */ /* 0x020fc800078ec0ff */
[----:B------:R-:W-:-:S13]  /*9fd0*/  ISETP.NE.AND P1, PT, R5, RZ, PT ;  /* 0x000000ff0500720c */ /* 0x000fda0003f25270 */
[----:B----4-:R-:W-:Y:S05]  /*9fe0*/  @!P1 BRA `(.L_x_1644) ;  /* 0x0000000000049947 */ /* 0x010fea0003800000 */
[----:B------:R-:W-:Y:S01]  /*9ff0*/  BPT.TRAP 0x1 ;  /* 0x000000040000795c */ /* 0x000fe20000300000 */
.L_x_1644:
        /* <DEDUP_REMOVED lines=15> */
[----:B------:R-:W-:Y:S02]  /*a0f0*/  USHF.L.U32 UR35, UR10, 0x6, URZ ;  /* 0x000000060a237899 */ /* 0x000fe4000800063f */
[----:B------:R-:W-:Y:S02]  /*a100*/  UIADD3 UR33, UR40, 0x26810, URZ ;  /* 0x0002681028217890 */ /* 0x000fe4000fffe03f */
[----:B------:R-:W-:Y:S02]  /*a110*/  UIADD3 UR8, UP0, UR35, UR22, URZ ;  /* 0x0000001623087290 */ /* 0x000fe4000ff1e03f */
[----:B------:R-:W-:Y:S01]  /*a120*/  IMAD.U32 R5, RZ, RZ, UR35 ;  /* 0x00000023ff057e24 */ /* 0x000fe2000f8e00ff */
[----:B------:R-:W-:Y:S02]  /*a130*/  UIADD3 UR35, UR35, UR7, URZ ;  /* 0x0000000723237290 */ /* 0x000fe4000fffe03f */
[----:B------:R-:W-:Y:S01]  /*a140*/  UIADD3 UR24, UR40, 0x13000, URZ ;  /* 0x0001300028187890 */ /* 0x000fe2000fffe03f */
[----:B------:R-:W-:Y:S01]  /*a150*/  IMAD.U32 R0, RZ, RZ, UR8 ;  /* 0x00000008ff007e24 */ /* 0x000fe2000f8e00ff */
[----:B------:R-:W-:Y:S01]  /*a160*/  PLOP3.LUT P2, PT, PT, PT, UP0, 0x80, 0x0 ;  /* 0x000000000000781c */ /* 0x000fe20003f4f008 */
[----:B------:R-:W-:Y:S01]  /*a170*/  UIADD3 UR16, UR40, 0x14000, URZ ;  /* 0x0001400028107890 */ /* 0x000fe2000fffe03f */
[----:B------:R-:W-:Y:S01]  /*a180*/  R2UR UR8, R2 ;  /* 0x00000000020872ca */ /* 0x000fe200000e0000 */
[----:B------:R-:W-:Y:S01]  /*a190*/  UIADD3 UR40, UR40, 0x1e000, URZ ;  /* 0x0001e00028287890 */ /* 0x000fe2000fffe03f */
[----:B----4-:R-:W-:Y:S01]  /*a1a0*/  LEA R4, P1, R0, R9, 0x2 ;  /* 0x0000000900047211 */ /* 0x010fe200078210ff */
[----:B------:R-:W-:Y:S01]  /*a1b0*/  UMOV UR25, UR33 ;  /* 0x0000002100197c82 */ /* 0x000fe20008000000 */
[----:B------:R-:W-:Y:S01]  /*a1c0*/  LEA.HI.X.SX32 R5, R5, R14, 0x1, P2 ;  /* 0x0000000e05057211 */ /* 0x000fe200010f0eff */
[----:B------:R-:W-:Y:S01]  /*a1d0*/  UMOV UR27, UR35 ;  /* 0x00000023001b7c82 */ /* 0x000fe20008000000 */
[----:B------:R-:W-:Y:S01]  /*a1e0*/  R2UR UR42, R4 ;  /* 0x00000000042a72ca */ /* 0x000fe200000e0000 */
[----:B------:R-:W-:Y:S01]  /*a1f0*/  UMOV UR17, UR33 ;  /* 0x0000002100117c82 */ /* 0x000fe20008000000 */
[----:B------:R-:W-:Y:S01]  /*a200*/  LEA.HI.X R0, R0, R8, R5, 0x2, P1 ;  /* 0x0000000800007211 */ /* 0x000fe200008f1405 */
[----:B------:R-:W-:Y:S01]  /*a210*/  UMOV UR19, UR35 ;  /* 0x0000002300137c82 */ /* 0x000fe20008000000 */
[----:B------:R-:W-:Y:S01]  /*a220*/  ISETP.NE.AND P1, PT, R17, RZ, PT ;  /* 0x000000ff1100720c */ /* 0x000fe20003f25270 */
[----:B------:R-:W-:Y:S01]  /*a230*/  UMOV UR41, UR33 ;  /* 0x0000002100297c82 */ /* 0x000fe20008000000 */
[----:B------:R-:W-:Y:S01]  /*a240*/  R2UR UR43, R0 ;  /* 0x00000000002b72ca */ /* 0x000fe200000e0000 */
[----:B------:R4:W-:Y:S01]  /*a250*/  UTMALDG.4D [UR32], [UR8], desc[UR30] ;  /* 0x00001e20080075b4 */ /* 0x0009e20008019000 */
[----:B------:R-:W-:Y:S01]  /*a260*/  UMOV UR39, 0x10 ;  /* 0x0000001000277882 */ /* 0x000fe20000000000 */
[----:B------:R-:W-:Y:S01]  /*a270*/  IMAD.U32 R0, RZ, RZ, UR10 ;  /* 0x0000000aff007e24 */ /* 0x000fe2000f8e00ff */
[----:B------:R4:W-:Y:S01]  /*a280*/  UTMALDG.4D [UR24], [UR8], desc[UR30] ;  /* 0x00001e18080075b4 */ /* 0x0009e20008019000 */
[----:B------:R4:W-:Y:S08]  /*a290*/  UTMALDG.4D [UR16], [UR8], desc[UR30] ;  /* 0x00001e10080075b4 */ /* 0x0009f00008019000 */
[----:B------:R4:W-:Y:S02]  /*a2a0*/  UBLKCP.S.G [UR40], [UR42], UR39 ;  /* 0x000000282a0073ba */ /* 0x0009e40008000227 */
[----:B----4-:R-:W-:Y:S05]  /*a2b0*/  @P1 BRA `(.L_x_1645) ;  /* 0xfffffff000cc1947 */ /* 0x010fea000383ffff */
.L_x_1636:
[----:B------:R-:W4:Y:S02]  /*a2c0*/  LDL.LU R4, [R1+0x8] ;  /* 0x0000080001047983 */ /* 0x000f240000300800 */
[----:B----4-:R-:W-:Y:S02]  /*a2d0*/  ISETP.NE.AND P1, PT, R4, RZ, PT ;  /* 0x000000ff0400720c */ /* 0x010fe40003f25270 */
[----:B------:R4:W5:Y:S11]  /*a2e0*/  LDL R4, [R1+0x4] ;  /* 0x0000040001047983 */ /* 0x0009760000100800 */
[----:B----4-:R-:W-:Y:S05]  /*a2f0*/  @!P1 BRA `(.L_x_1635) ;  /* 0x0000000400949947 */ /* 0x010fea0003800000 */
[----:B------:R-:W-:-:S04]  /*a300*/  SHF.L.U32 R12, R10, 0x1f, RZ ;  /* 0x0000001f0a0c7819 */ /* 0x000fc800000006ff */
[----:B------:R-:W4:Y:S02]  /*a310*/  SYNCS.PHASECHK.TRANS64.TRYWAIT P1, [R15+URZ+0x26840], R12 ;  /* 0x0268400c0f0075a7 */ /* 0x000f24000802017f */
[----:B----4-:R-:W-:Y:S05]  /*a320*/  @!P1 BRA `(.L_x_1646) ;  /* 0x0000000c00ec9947 */ /* 0x010fea0003800000 */
.L_x_1667:
[----:B------:R-:W-:Y:S05]  /*a330*/  @P0 BRA `(.L_x_1647) ;  /* 0x00000000001c0947 */ /* 0x000fea0003800000 */
[----:B-----5:R-:W1:Y:S02]  /*a340*/  S2R R4, SR_TID.X ;  /* 0x0000000000047919 */ /* 0x020e640000002100 */
[----:B-1----:R-:W-:Y:S01]  /*a350*/  LOP3.LUT R5, R4, 0x1f, RZ, 0xc0, !PT ;  /* 0x0000001f04057812 */ /* 0x002fe200078ec0ff */
[----:B------:R-:W-:-:S03]  /*a360*/  IMAD.MOV.U32 R4, RZ, RZ, 0x3100 ;  /* 0x00003100ff047424 */ /* 0x000fc600078e00ff */
[----:B------:R-:W-:Y:S01]  /*a370*/  ISETP.NE.AND P1, PT, R5, RZ, PT ;  /* 0x000000ff0500720c */ /* 0x000fe20003f25270 */
[----:B------:R1:W-:-:S12]  /*a380*/  SYNCS.ARRIVE.TRANS64 RZ, [R15+URZ+0x26830], R4 ;  /* 0x026830040fff79a7 */ /* 0x0003d8000800003f */
[----:B-1----:R-:W-:Y:S05]  /*a390*/  @!P1 BRA `(.L_x_1647) ;  /* 0x0000000000049947 */ /* 0x002fea0003800000 */
[----:B------:R-:W-:Y:S01]  /*a3a0*/  BPT.TRAP 0x1 ;  /* 0x000000040000795c */ /* 0x000fe20000300000 */
.L_x_1647:
[----:B-1---5:R-:W1:Y:S01]  /*a3b0*/  LDC.64 R4, c[0x0][0x728] ;  /* 0x0001ca00ff047b82 */ /* 0x022e620000000a00 */
        /* <DEDUP_REMOVED lines=17> */
[----:B------:R-:W-:Y:S02]  /*a4d0*/  UIADD3 UR35, UR35, UR7, URZ ;  /* 0x0000000723237290 */ /* 0x000fe4000fffe03f */
[----:B------:R-:W-:Y:S01]  /*a4e0*/  UIADD3 UR24, UR16, 0x19000, URZ ;  /* 0x0001900010187890 */ /* 0x000fe2000fffe03f */
[C---:B-1----:R-:W-:Y:S01]  /*a4f0*/  LEA R4, P2, R13.reuse, R4, 0x2 ;  /* 0x000000040d047211 */ /* 0x042fe200078410ff */
[----:B------:R-:W-:Y:S01]  /*a500*/  UIADD3 UR16, UR16, 0x1a000, URZ ;  /* 0x0001a00010107890 */ /* 0x000fe2000fffe03f */
[----:B------:R-:W-:Y:S02]  /*a510*/  UMOV UR25, UR33 ;  /* 0x0000002100197c82 */ /* 0x000fe40008000000 */
[----:B------:R-:W-:Y:S01]  /*a520*/  R2UR UR40, R4 ;  /* 0x00000000042872ca */ /* 0x000fe200000e0000 */
[----:B------:R-:W-:Y:S01]  /*a530*/  UMOV UR27, UR35 ;  /* 0x00000023001b7c82 */ /* 0x000fe20008000000 */
[----:B------:R-:W-:Y:S01]  /*a540*/  LEA.HI.X.SX32 R4, R0, R11, 0x1, P1 ;  /* 0x0000000b00047211 */ /* 0x000fe200008f0eff */
[----:B------:R-:W-:Y:S01]  /*a550*/  UMOV UR17, UR33 ;  /* 0x0000002100117c82 */ /* 0x000fe20008000000 */
[----:B------:R-:W-:Y:S01]  /*a560*/  UMOV UR19, UR35 ;  /* 0x0000002300137c82 */ /* 0x000fe20008000000 */
[----:B------:R-:W-:Y:S01]  /*a570*/  UMOV UR43, UR33 ;  /* 0x00000021002b7c82 */ /* 0x000fe20008000000 */
        /* <DEDUP_REMOVED lines=10> */
[----:B------:R-:W2:Y:S02]  /*a620*/  SYNCS.PHASECHK.TRANS64.TRYWAIT P1, [R15+URZ+0x26828], R12 ;  /* 0x0268280c0f0075a7 */ /* 0x000ea4000802017f */
[----:B-12---:R-:W-:Y:S05]  /*a630*/  @!P1 BRA `(.L_x_1648) ;  /* 0x0000000c003c9947 */ /* 0x006fea0003800000 */
.L_x_1668:
[----:B------:R-:W-:Y:S05]  /*a640*/  @P0 BRA `(.L_x_1649) ;  /* 0x00000000001c0947 */ /* 0x000fea0003800000 */
[----:B------:R-:W2:Y:S02]  /*a650*/  S2R R4, SR_TID.X ;  /* 0x0000000000047919 */ /* 0x000ea40000002100 */
[----:B--2---:R-:W-:Y:S01]  /*a660*/  LOP3.LUT R5, R4, 0x1f, RZ, 0xc0, !PT ;  /* 0x0000001f04057812 */ /* 0x004fe200078ec0ff */
[----:B------:R-:W-:-:S03]  /*a670*/  IMAD.MOV.U32 R4, RZ, RZ, 0x3100 ;  /* 0x00003100ff047424 */ /* 0x000fc600078e00ff */
[----:B------:R-:W-:Y:S01]  /*a680*/  ISETP.NE.AND P0, PT, R5, RZ, PT ;  /* 0x000000ff0500720c */ /* 0x000fe20003f05270 */
[----:B------:R2:W-:-:S12]  /*a690*/  SYNCS.ARRIVE.TRANS64 RZ, [R15+URZ+0x26818], R4 ;  /* 0x026818040fff79a7 */ /* 0x0005d8000800003f */
[----:B--2---:R-:W-:Y:S05]  /*a6a0*/  @!P0 BRA `(.L_x_1649) ;  /* 0x0000000000048947 */ /* 0x004fea0003800000 */
[----:B------:R-:W-:Y:S01]  /*a6b0*/  BPT.TRAP 0x1 ;  /* 0x000000040000795c */ /* 0x000fe20000300000 */
.L_x_1649:
[----:B------:R2:W5:Y:S01]  /*a6c0*/  LDL.LU R4, [R1+0x4] ;  /* 0x0000040001047983 */ /* 0x0005620000300800 */
        /* <DEDUP_REMOVED lines=15> */
[----:B------:R-:W-:Y:S01]  /*a7c0*/  IMAD.U32 R3, RZ, RZ, UR35 ;  /* 0x00000023ff037e24 */ /* 0x000fe2000f8e00ff */
[----:B------:R-:W-:Y:S02]  /*a7d0*/  UIADD3 UR32, UR40, 0x15000, URZ ;  /* 0x0001500028207890 */ /* 0x000fe4000fffe03f */
[----:B------:R-:W-:Y:S01]  /*a7e0*/  UIADD3 UR33, UR40, 0x26818, URZ ;  /* 0x0002681828217890 */ /* 0x000fe2000fffe03f */
[----:B------:R-:W-:Y:S01]  /*a7f0*/  PLOP3.LUT P0, PT, PT, PT, UP0, 0x80, 0x0 ;  /* 0x000000000000781c */ /* 0x000fe20003f0f008 */
[----:B------:R-:W-:Y:S01]  /*a800*/  IMAD.U32 R0, RZ, RZ, UR10 ;  /* 0x0000000aff007e24 */ /* 0x000fe2000f8e00ff */
[----:B------:R-:W-:Y:S02]  /*a810*/  UIADD3 UR35, UR35, UR7, URZ ;  /* 0x0000000723237290 */ /* 0x000fe4000fffe03f */
[----:B------:R-:W-:Y:S01]  /*a820*/  LEA.HI.X.SX32 R3, R3, R14, 0x1, P0 ;  /* 0x0000000e03037211 */ /* 0x000fe200000f0eff */
[----:B------:R-:W-:Y:S01]  /*a830*/  UIADD3 UR24, UR40, 0x16000, URZ ;  /* 0x0001600028187890 */ /* 0x000fe2000fffe03f */
[----:B------:R-:W-:Y:S01]  /*a840*/  LEA R9, P0, R0, R9, 0x2 ;  /* 0x0000000900097211 */ /* 0x000fe200078010ff */
[----:B------:R-:W-:-:S02]  /*a850*/  UIADD3 UR16, UR40, 0x17000, URZ ;  /* 0x0001700028107890 */ /* 0x000fc4000fffe03f */
[----:B------:R-:W-:Y:S01]  /*a860*/  UIADD3 UR40, UR40, 0x1e100, URZ ;  /* 0x0001e10028287890 */ /* 0x000fe2000fffe03f */
[----:B------:R-:W-:Y:S01]  /*a870*/  LEA.HI.X R8, R0, R8, R3, 0x2, P0 ;  /* 0x0000000800087211 */ /* 0x000fe200000f1403 */
[----:B------:R-:W-:Y:S01]  /*a880*/  UMOV UR25, UR33 ;  /* 0x0000002100197c82 */ /* 0x000fe20008000000 */
[----:B------:R-:W-:Y:S01]  /*a890*/  R2UR UR42, R9 ;  /* 0x00000000092a72ca */ /* 0x000fe200000e0000 */
[----:B------:R-:W-:Y:S01]  /*a8a0*/  UMOV UR27, UR35 ;  /* 0x00000023001b7c82 */ /* 0x000fe20008000000 */
[----:B------:R-:W-:Y:S01]  /*a8b0*/  R2UR UR43, R8 ;  /* 0x00000000082b72ca */ /* 0x000fe200000e0000 */
[----:B------:R-:W-:Y:S01]  /*a8c0*/  UMOV UR17, UR33 ;  /* 0x0000002100117c82 */ /* 0x000fe20008000000 */
[----:B------:R2:W-:Y:S01]  /*a8d0*/  UTMALDG.4D [UR32], [UR8], desc[UR30] ;  /* 0x00001e20080075b4 */ /* 0x0005e20008019000 */
[----:B------:R-:W-:Y:S01]  /*a8e0*/  UMOV UR19, UR35 ;  /* 0x0000002300137c82 */ /* 0x000fe20008000000 */
[----:B------:R-:W-:Y:S01]  /*a8f0*/  UMOV UR41, UR33 ;  /* 0x0000002100297c82 */ /* 0x000fe20008000000 */
[----:B------:R-:W-:Y:S01]  /*a900*/  UMOV UR10, 0x10 ;  /* 0x00000010000a7882 */ /* 0x000fe20000000000 */
[----:B------:R2:W-:Y:S01]  /*a910*/  UTMALDG.4D [UR24], [UR8], desc[UR30] ;  /* 0x00001e18080075b4 */ /* 0x0005e20008019000 */
[----:B------:R2:W-:Y:S06]  /*a920*/  UTMALDG.4D [UR16], [UR8], desc[UR30] ;  /* 0x00001e10080075b4 */ /* 0x0005ec0008019000 */
[----:B------:R2:W-:Y:S02]  /*a930*/  UBLKCP.S.G [UR40], [UR42], UR10 ;  /* 0x000000282a0073ba */ /* 0x0005e4000800020a */
[----:B--2---:R-:W-:-:S07]  /*a940*/  IMAD.MOV.U32 R16, RZ, RZ, 0x1 ;  /* 0x00000001ff107424 */ /* 0x004fce00078e00ff */
.L_x_1635:
[----:B------:R-:W1:Y:S01]  /*a950*/  S2R R0, SR_TID.X ;  /* 0x0000000000007919 */ /* 0x000e620000002100 */
[----:B------:R-:W-:Y:S01]  /*a960*/  IMAD R3, R16, 0x8, R15 ;  /* 0x0000000810037824 */ /* 0x000fe200078e020f */
[----:B-1----:R-:W-:Y:S02]  /*a970*/  LOP3.LUT R2, R0, 0x7f, RZ, 0xc0, !PT ;  /* 0x0000007f00027812 */ /* 0x002fe400078ec0ff */
[----:B------:R-:W-:Y:S02]  /*a980*/  SHF.L.U32 R0, R10, 0x1f, RZ ;  /* 0x0000001f0a007819 */ /* 0x000fe400000006ff */
[----:B------:R-:W-:Y:S02]  /*a990*/  ISETP.NE.AND P1, PT, R2, RZ, PT ;  /* 0x000000ff0200720c */ /* 0x000fe40003f25270 */
[----:B------:R-:W1:Y:S02]  /*a9a0*/  SYNCS.PHASECHK.TRANS64.TRYWAIT P0, [R3+URZ+0x26840], R0 ;  /* 0x02684000030075a7 */ /* 0x000e64000800017f */
[----:B-1----:R-:W-:Y:S09]  /*a9b0*/  @!P0 BRA `(.L_x_1650) ;  /* 0x0000000800708947 */ /* 0x002ff20003800000 */
.L_x_1669:
[----:B------:R-:W-:Y:S05]  /*a9c0*/  @P1 BRA `(.L_x_1651) ;  /* 0x0000000000181947 */ /* 0x000fea0003800000 */
[----:B------:R-:W1:Y:S01]  /*a9d0*/  S2R R2, SR_TID.X ;  /* 0x0000000000027919 */ /* 0x000e620000002100 */
[----:B------:R-:W-:-:S04]  /*a9e0*/  IMAD.MOV.U32 R0, RZ, RZ, 0x3100 ;  /* 0x00003100ff007424 */ /* 0x000fc800078e00ff */
[----:B------:R1:W-:Y:S02]  /*a9f0*/  SYNCS.ARRIVE.TRANS64 RZ, [R3+URZ+0x26830], R0 ;  /* 0x0268300003ff79a7 */ /* 0x0003e4000800003f */
[----:B-1----:R-:W-:-:S13]  /*aa00*/  LOP3.LUT P0, RZ, R2, 0x1f, RZ, 0xc0, !PT ;  /* 0x0000001f02ff7812 */ /* 0x002fda000780c0ff */
[----:B------:R-:W-:Y:S05]  /*aa10*/  @!P0 BRA `(.L_x_1651) ;  /* 0x0000000000048947 */ /* 0x000fea0003800000 */
[----:B------:R-:W-:Y:S01]  /*aa20*/  BPT.TRAP 0x1 ;  /* 0x000000040000795c */ /* 0x000fe20000300000 */
.L_x_1651:
[----:B-----5:R-:W-:Y:S01]  /*aa30*/  R2UR UR35, R4 ;  /* 0x00000000042372ca */ /* 0x020fe200000e0000 */
[C-C-:B------:R-:W-:Y:S01]  /*aa40*/  IMAD R0, R16.reuse, 0x3000, R15.reuse ;  /* 0x0000300010007824 */ /* 0x140fe200078e020f */
[----:B------:R-:W-:Y:S01]  /*aa50*/  R2UR UR17, R11 ;  /* 0x000000000b1172ca */ /* 0x000fe200000e0000 */
[----:B--234-:R-:W-:Y:S01]  /*aa60*/  IMAD R15, R16, 0x100, R15 ;  /* 0x00000100100f7824 */ /* 0x01cfe200078e020f */
[----:B------:R-:W-:Y:S01]  /*aa70*/  IADD3 R7, P0, R7, 0x1f0, RZ ;  /* 0x000001f007077810 */ /* 0x000fe20007f1e0ff */
[----:B------:R-:W-:Y:S01]  /*aa80*/  ULDC.64 UR30, c[0x0][0x728] ;  /* 0x0001ca00001e7ab9 */ /* 0x000fe20000000a00 */
[----:B------:R-:W-:Y:S01]  /*aa90*/  R2UR UR33, R3 ;  /* 0x00000000032172ca */ /* 0x000fe200000e0000 */
[----:B------:R-:W-:Y:S01]  /*aaa0*/  UMOV UR40, 0x0 ;  /* 0x0000000000287882 */ /* 0x000fe20000000000 */
[----:B------:R-:W-:Y:S01]  /*aab0*/  R2UR UR16, R0 ;  /* 0x00000000001072ca */ /* 0x000fe200000e0000 */
[----:B------:R-:W-:Y:S01]  /*aac0*/  IMAD.X R6, RZ, RZ, R6, P0 ;  /* 0x000000ffff067224 */ /* 0x000fe200000e0606 */
        /* <DEDUP_REMOVED lines=10> */
[----:B------:R-:W-:Y:S02]  /*ab70*/  ULEA.HI.X.SX32 UR17, UR35, UR17, 0x1, UP0 ;  /* 0x0000001123117291 */ /* 0x000fe400080f0e3f */
[----:B------:R-:W-:Y:S01]  /*ab80*/  ULEA UR30, UP0, UR18, UR30, 0x2 ;  /* 0x0000001e121e7291 */ /* 0x000fe2000f80103f */
[C---:B------:R-:W-:Y:S01]  /*ab90*/  ISETP.NE.AND P0, PT, R0.reuse, 0x2, PT ;  /* 0x000000020000780c */ /* 0x040fe20003f05270 */
[----:B------:R-:W-:Y:S02]  /*aba0*/  UIADD3 UR35, UR35, UR7, URZ ;  /* 0x0000000723237290 */ /* 0x000fe4000fffe03f */
[----:B------:R-:W-:Y:S01]  /*abb0*/  UIADD3 UR32, UR16, 0x18000, URZ ;  /* 0x0001800010207890 */ /* 0x000fe2000fffe03f */
[----:B------:R-:W-:Y:S01]  /*abc0*/  SEL R3, RZ, 0x1, P0 ;  /* 0x00000001ff037807 */ /* 0x000fe20000000000 */
[----:B------:R-:W-:Y:S01]  /*abd0*/  UIADD3 UR24, UR16, 0x19000, URZ ;  /* 0x0001900010187890 */ /* 0x000fe2000fffe03f */
[----:B------:R-:W-:Y:S01]  /*abe0*/  SEL R0, R0, RZ, P0 ;  /* 0x000000ff00007207 */ /* 0x000fe20000000000 */
[----:B------:R-:W-:Y:S01]  /*abf0*/  UIADD3 UR16, UR16, 0x1a000, URZ ;  /* 0x0001a00010107890 */ /* 0x000fe2000fffe03f */
[----:B------:R-:W-:Y:S01]  /*ac00*/  LOP3.LUT R10, R10, R3, RZ, 0x3c, !PT ;  /* 0x000000030a0a7212 */ /* 0x000fe200078e3cff */
[----:B------:R-:W-:-:S02]  /*ac10*/  ULEA.HI.X UR31, UR18, UR31, UR17, 0x2, UP0 ;  /* 0x0000001f121f7291 */ /* 0x000fc400080f1411 */
        /* <DEDUP_REMOVED lines=17> */
.L_x_1632:
[----:B------:R-:W-:Y:S05]  /*ad30*/  BSYNC B0 ;  /* 0x0000000000007941 */ /* 0x000fea0003800000 */
.L_x_1627:
[----:B------:R-:W-:-:S03]  /*ad40*/  UMOV UR8, 0xffffffff ;  /* 0xffffffff00087882 */ /* 0x000fc60000000000 */
[----:B------:R-:W-:Y:S05]  /*ad50*/  BRA.DIV UR8, `(.L_x_1652) ;  /* 0x00000006089c7947 */ /* 0x000fea000b800000 */
[----:B------:R-:W-:-:S13]  /*ad60*/  ELECT P6, URZ, PT ;  /* 0x00000000003f782f */ /* 0x000fda00038c0000 */
.L_x_1672:
[----:B------:R-:W-:Y:S05]  /*ad70*/  @!P6 BRA `(.L_x_1554) ;  /* 0x000000000084e947 */ /* 0x000fea0003800000 */
[----:B------:R-:W-:-:S06]  /*ad80*/  ULOP3.LUT UR8, UR38, 0x2, URZ, 0xfc, !UPT ;  /* 0x0000000226087892 */ /* 0x000fcc000f8efc3f */
[----:B------:R-:W-:-:S05]  /*ad90*/  IMAD.U32 R2, RZ, RZ, UR8 ;  /* 0x00000008ff027e24 */ /* 0x000fca000f8e00ff */
[----:B------:R-:W-:-:S13]  /*ada0*/  ISETP.NE.AND P2, PT, R2, 0x3, PT ;  /* 0x000000030200780c */ /* 0x000fda0003f45270 */
[----:B------:R-:W-:Y:S05]  /*adb0*/  @!P2 BRA `(.L_x_1653) ;  /* 0x000000000004a947 */ /* 0x000fea0003800000 */
[----:B---3--:R-:W-:Y:S01]  /*adc0*/  BPT.TRAP 0x1 ;  /* 0x000000040000795c */ /* 0x008fe20000300000 */
.L_x_1653:
        /* <DEDUP_REMOVED lines=8> */
[----:B------:R-:W-:Y:S02]  /*ae50*/  SEL R5, RZ, 0x1, P1 ;  /* 0x00000001ff057807 */ /* 0x000fe40000800000 */
[----:B------:R-:W-:Y:S01]  /*ae60*/  SEL R6, R2, RZ, P1 ;  /* 0x000000ff02067207 */ /* 0x000fe20000800000 */
[----:B------:R-:W1:Y:S01]  /*ae70*/  SYNCS.PHASECHK.TRANS64.TRYWAIT P0, [R7+URZ], R4 ;  /* 0x00000004070075a7 */ /* 0x000e62000800017f */
[----:B------:R-:W-:-:S03]  /*ae80*/  LOP3.LUT R5, R10, R5, RZ, 0x3c, !PT ;  /* 0x000000050a057212 */ /* 0x000fc600078e3cff */
[----:B------:R-:W-:Y:S01]  /*ae90*/  IMAD R3, R6, 0x8, R3 ;  /* 0x0000000806037824 */ /* 0x000fe200078e0203 */
[----:B------:R-:W-:Y:S01]  /*aea0*/  SHF.L.U32 R2, R5, 0x1f, RZ ;  /* 0x0000001f05027819 */ /* 0x000fe200000006ff */
[----:B-1----:R-:W-:Y:S06]  /*aeb0*/  @!P0 BRA `(.L_x_1654) ;  /* 0x0000000400648947 */ /* 0x002fec0003800000 */
.L_x_1673:
[----:B------:R-:W2:Y:S02]  /*aec0*/  SYNCS.PHASECHK.TRANS64.TRYWAIT P0, [R3+URZ], R2 ;  /* 0x00000002030075a7 */ /* 0x000ea4000800017f */
[----:B--2---:R-:W-:Y:S05]  /*aed0*/  @!P0 BRA `(.L_x_1655) ;  /* 0x0000000400708947 */ /* 0x004fea0003800000 */
.L_x_1674:
[----:B------:R-:W-:Y:S05]  /*aee0*/  @!P2 BRA `(.L_x_1656) ;  /* 0x000000000004a947 */ /* 0x000fea0003800000 */
[----:B---3--:R-:W-:Y:S01]  /*aef0*/  BPT.TRAP 0x1 ;  /* 0x000000040000795c */ /* 0x008fe20000300000 */
.L_x_1656:
[----:B--2---:R-:W-:-:S04]  /*af00*/  VIADD R3, R8, 0x26840 ;  /* 0x0002684008037836 */ /* 0x004fc80000000000 */
[----:B------:R-:W-:-:S04]  /*af10*/  IMAD R5, R0, 0x8, R3 ;  /* 0x0000000800057824 */ /* 0x000fc800078e0203 */
[----:B------:R-:W2:Y:S02]  /*af20*/  SYNCS.PHASECHK.TRANS64.TRYWAIT P0, [R5+URZ], R4 ;  /* 0x00000004050075a7 */ /* 0x000ea4000800017f */
[----:B--2---:R-:W-:Y:S05]  /*af30*/  @!P0 BRA `(.L_x_1657) ;  /* 0x00000004006c8947 */ /* 0x004fea0003800000 */
.L_x_1675:
[----:B------:R-:W-:-:S07]  /*af40*/  IMAD R3, R6, 0x8, R3 ;  /* 0x0000000806037824 */ /* 0x000fce00078e0203 */
.L_x_1658:
[----:B----4-:R4:W1:Y:S02]  /*af50*/  SYNCS.PHASECHK.TRANS64.TRYWAIT P0, [R3+URZ], R2 ;  /* 0x00000002030075a7 */ /* 0x010864000800017f */
[----:B-1----:R-:W-:Y:S05]  /*af60*/  @!P0 NANOSLEEP.SYNCS 0x989680 ;  /* 0x009896800000895d */ /* 0x002fea0003900000 */
[----:B------:R-:W1:Y:S02]  /*af70*/  @!P0 SYNCS.PHASECHK.TRANS64 P0, [R3+URZ], R2 ;  /* 0x00000002030085a7 */ /* 0x000e64000800007f */
[----:B-1----:R-:W-:Y:S05]  /*af80*/  @!P0 BRA `(.L_x_1658) ;  /* 0xfffffffc00f08947 */ /* 0x002fea000383ffff */
.L_x_1554:
[----:B---3--:R-:W-:Y:S05]  /*af90*/  BSYNC B6 ;  /* 0x0000000000067941 */ /* 0x008fea0003800000 */
.L_x_1548:
[----:B------:R-:W-:Y:S05]  /*afa0*/  EXIT ;  /* 0x000000000000794d */ /* 0x000fea0003800000 */
.L_x_1565:
[----:B------:R-:W-:Y:S02]  /*afb0*/  IMAD.MOV.U32 R13, RZ, RZ, R17 ;  /* 0x000000ffff0d7224 */ /* 0x000fe400078e0011 */
[----:B------:R-:W-:Y:S02]  /*afc0*/  IMAD.MOV.U32 R12, RZ, RZ, RZ ;  /* 0x000000ffff0c7224 */ /* 0x000fe400078e00ff */
[----:B------:R-:W-:Y:S02]  /*afd0*/  IMAD.MOV.U32 R11, RZ, RZ, 0x1f ;  /* 0x0000001fff0b7424 */ /* 0x000fe400078e00ff */
[----:B------:R-:W-:-:S07]  /*afe0*/  IMAD.MOV.U32 R15, RZ, RZ, -0x1 ;  /* 0xffffffffff0f7424 */ /* 0x000fce00078e00ff */
[----:B------:R-:W-:Y:S05]  /*aff0*/  WARPSYNC.COLLECTIVE R15, `(.L_x_1659) ;  /* 0x000000000f087348 */ /* 0x000fea0003c00000 */
[----:B------:R1:W2:Y:S02]  /*b000*/  SHFL.IDX P6, R14, R13, R12, R11 ;  /* 0x0000000c0d0e7389 */ /* 0x0002a400000c000b */
[----:B-12---:R-:W-:Y:S01]  /*b010*/  ENDCOLLECTIVE ;  /* 0x000000000000791b */ /* 0x006fe20003800000 */
.L_x_1659:
[----:B------:R-:W-:Y:S05]  /*b020*/  BRA `(.L_x_1660) ;  /* 0xffffff64003c7947 */ /* 0x000fea000383ffff */
.L_x_1567:
[----:B--2---:R2:W3:Y:S02]  /*b030*/  SYNCS.PHASECHK.TRANS64.TRYWAIT P0, [R237+URZ+0x26800], R4 ;  /* 0x02680004ed0075a7 */ /* 0x0044e4000800017f */
[----:B---3--:R-:W-:Y:S05]  /*b040*/  @!P0 NANOSLEEP.SYNCS 0x989680 ;  /* 0x009896800000895d */ /* 0x008fea0003900000 */
[----:B------:R-:W3:Y:S02]  /*b050*/  @!P0 SYNCS.PHASECHK.TRANS64 P0, [R237+URZ+0x26800], R4 ;  /* 0x02680004ed0085a7 */ /* 0x000ee4000800007f */
[----:B---3--:R-:W-:Y:S05]  /*b060*/  @!P0 BRA `(.L_x_1567) ;  /* 0xfffffffc00f08947 */ /* 0x008fea000383ffff */
[----:B------:R-:W-:Y:S05]  /*b070*/  BRA `(.L_x_1566) ;  /* 0xffffff6400647947 */ /* 0x000fea000383ffff */
.L_x_1572:
[----:B--2---:R-:W-:-:S04]  /*b080*/  IMAD.U32 R5, RZ, RZ, UR7 ;  /* 0x00000007ff057e24 */ /* 0x004fc8000f8e00ff */
[----:B------:R2:W3:Y:S03]  /*b090*/  SYNCS.PHASECHK.TRANS64.TRYWAIT P0, [R5+URZ+0x26810], R120 ;  /* 0x02681078050075a7 */ /* 0x0004e6000800017f */
[----:B---3--:R-:W-:Y:S05]  /*b0a0*/  @!P0 NANOSLEEP.SYNCS 0x989680 ;  /* 0x009896800000895d */ /* 0x008fea0003900000 */
[----:B------:R-:W3:Y:S02]  /*b0b0*/  @!P0 SYNCS.PHASECHK.TRANS64 P0, [R5+URZ+0x26810], R120 ;  /* 0x02681078050085a7 */ /* 0x000ee4000800007f */
[----:B---3--:R-:W-:Y:S05]  /*b0c0*/  @!P0 BRA `(.L_x_1572) ;  /* 0xfffffffc00ec8947 */ /* 0x008fea000383ffff */
[----:B------:R-:W-:Y:S05]  /*b0d0*/  BRA `(.L_x_1571) ;  /* 0xffffff6c00c07947 */ /* 0x000fea000383ffff */
.L_x_1576:
[----:B------:R-:W-:-:S04]  /*b0e0*/  IMAD.U32 R121, RZ, RZ, UR7 ;  /* 0x00000007ff797e24 */ /* 0x000fc8000f8e00ff */
[----:B------:R1:W1:Y:S03]  /*b0f0*/  SYNCS.PHASECHK.TRANS64.TRYWAIT P0, [R121+URZ+0x26830], R120 ;  /* 0x02683078790075a7 */ /* 0x000266000800017f */
[----:B-1----:R-:W-:Y:S05]  /*b100*/  @!P0 NANOSLEEP.SYNCS 0x989680 ;  /* 0x009896800000895d */ /* 0x002fea0003900000 */
[----:B------:R-:W1:Y:S02]  /*b110*/  @!P0 SYNCS.PHASECHK.TRANS64 P0, [R121+URZ+0x26830], R120 ;  /* 0x02683078790085a7 */ /* 0x000e64000800007f */
[----:B-1----:R-:W-:Y:S05]  /*b120*/  @!P0 BRA `(.L_x_1576) ;  /* 0xfffffffc00ec8947 */ /* 0x002fea000383ffff */
[----:B------:R-:W-:Y:S05]  /*b130*/  BRA `(.L_x_1575) ;  /* 0xffffff7400847947 */ /* 0x000fea000383ffff */
.L_x_1633:
[----:B-1----:R1:W2:Y:S02]  /*b140*/  SYNCS.PHASECHK.TRANS64.TRYWAIT P0, [R15+URZ+0x26820], R0 ;  /* 0x026820000f0075a7 */ /* 0x0022a4000800017f */
[----:B--2---:R-:W-:Y:S05]  /*b150*/  @!P0 NANOSLEEP.SYNCS 0x989680 ;  /* 0x009896800000895d */ /* 0x004fea0003900000 */
[----:B------:R-:W2:Y:S02]  /*b160*/  @!P0 SYNCS.PHASECHK.TRANS64 P0, [R15+URZ+0x26820], R0 ;  /* 0x026820000f0085a7 */ /* 0x000ea4000800007f */
[----:B--2---:R-:W-:Y:S05]  /*b170*/  @!P0 BRA `(.L_x_1633) ;  /* 0xfffffffc00f08947 */ /* 0x004fea000383ffff */
[----:B------:R-:W-:Y:S05]  /*b180*/  BRA `(.L_x_1661) ;  /* 0xffffffd800e07947 */ /* 0x000fea000383ffff */
.L_x_1637:
[----:B--2---:R2:W3:Y:S02]  /*b190*/  SYNCS.PHASECHK.TRANS64.TRYWAIT P1, [R15+URZ+0x26840], R18 ;  /* 0x026840120f0075a7 */ /* 0x0044e4000802017f */
[----:B---3--:R-:W-:Y:S05]  /*b1a0*/  @!P1 NANOSLEEP.SYNCS 0x989680 ;  /* 0x009896800000995d */ /* 0x008fea0003900000 */
[----:B------:R-:W3:Y:S02]  /*b1b0*/  @!P1 SYNCS.PHASECHK.TRANS64 P1, [R15+URZ+0x26840], R18 ;  /* 0x026840120f0095a7 */ /* 0x000ee4000802007f */
[----:B---3--:R-:W-:Y:S05]  /*b1c0*/  @!P1 BRA `(.L_x_1637) ;  /* 0xfffffffc00f09947 */ /* 0x008fea000383ffff */
[----:B------:R-:W-:Y:S05]  /*b1d0*/  BRA `(.L_x_1662) ;  /* 0xffffffe400107947 */ /* 0x000fea000383ffff */
.L_x_1639:
[----:B-1----:R1:W3:Y:S02]  /*b1e0*/  SYNCS.PHASECHK.TRANS64.TRYWAIT P1, [R15+URZ+0x26828], R18 ;  /* 0x026828120f0075a7 */ /* 0x0022e4000802017f */
[----:B---3--:R-:W-:Y:S05]  /*b1f0*/  @!P1 NANOSLEEP.SYNCS 0x989680 ;  /* 0x009896800000995d */ /* 0x008fea0003900000 */
[----:B------:R-:W3:Y:S02]  /*b200*/  @!P1 SYNCS.PHASECHK.TRANS64 P1, [R15+URZ+0x26828], R18 ;  /* 0x026828120f0095a7 */ /* 0x000ee4000802007f */
[----:B---3--:R-:W-:Y:S05]  /*b210*/  @!P1 BRA `(.L_x_1639) ;  /* 0xfffffffc00f09947 */ /* 0x008fea000383ffff */
[----:B------:R-:W-:Y:S05]  /*b220*/  BRA `(.L_x_1663) ;  /* 0xffffffe400cc7947 */ /* 0x000fea000383ffff */
.L_x_1641:
[----:B---3--:R3:W4:Y:S02]  /*b230*/  SYNCS.PHASECHK.TRANS64.TRYWAIT P1, [R15+URZ+0x26848], R18 ;  /* 0x026848120f0075a7 */ /* 0x008724000802017f */
[----:B----4-:R-:W-:Y:S05]  /*b240*/  @!P1 NANOSLEEP.SYNCS 0x989680 ;  /* 0x009896800000995d */ /* 0x010fea0003900000 */
[----:B------:R-:W4:Y:S02]  /*b250*/  @!P1 SYNCS.PHASECHK.TRANS64 P1, [R15+URZ+0x26848], R18 ;  /* 0x026848120f0095a7 */ /* 0x000f24000802007f */
[----:B----4-:R-:W-:Y:S05]  /*b260*/  @!P1 BRA `(.L_x_1641) ;  /* 0xfffffffc00f09947 */ /* 0x010fea000383ffff */
[----:B------:R-:W-:Y:S05]  /*b270*/  BRA `(.L_x_1664) ;  /* 0xffffffe800887947 */ /* 0x000fea000383ffff */
.L_x_1643:
[----:B------:R-:W-:-:S07]  /*b280*/  SHF.L.U32 R4, R10, 0x1f, RZ ;  /* 0x0000001f0a047819 */ /* 0x000fce00000006ff */
.L_x_1665:
[----:B----4-:R4:W1:Y:S02]  /*b290*/  SYNCS.PHASECHK.TRANS64.TRYWAIT P1, [R15+URZ+0x26820], R4 ;  /* 0x026820040f0075a7 */ /* 0x010864000802017f */
[----:B-1----:R-:W-:Y:S05]  /*b2a0*/  @!P1 NANOSLEEP.SYNCS 0x989680 ;  /* 0x009896800000995d */ /* 0x002fea0003900000 */
[----:B------:R-:W1:Y:S02]  /*b2b0*/  @!P1 SYNCS.PHASECHK.TRANS64 P1, [R15+URZ+0x26820], R4 ;  /* 0x026820040f0095a7 */ /* 0x000e64000802007f */
[----:B-1----:R-:W-:Y:S05]  /*b2c0*/  @!P1 BRA `(.L_x_1665) ;  /* 0xfffffffc00f09947 */ /* 0x002fea000383ffff */
[----:B------:R-:W-:Y:S05]  /*b2d0*/  BRA `(.L_x_1666) ;  /* 0xffffffec00287947 */ /* 0x000fea000383ffff */
.L_x_1646:
[----:B----4-:R4:W1:Y:S02]  /*b2e0*/  SYNCS.PHASECHK.TRANS64.TRYWAIT P1, [R15+URZ+0x26840], R12 ;  /* 0x0268400c0f0075a7 */ /* 0x010864000802017f */
[----:B-1----:R-:W-:Y:S05]  /*b2f0*/  @!P1 NANOSLEEP.SYNCS 0x989680 ;  /* 0x009896800000995d */ /* 0x002fea0003900000 */
[----:B------:R-:W1:Y:S02]  /*b300*/  @!P1 SYNCS.PHASECHK.TRANS64 P1, [R15+URZ+0x26840], R12 ;  /* 0x0268400c0f0095a7 */ /* 0x000e64000802007f */
[----:B-1----:R-:W-:Y:S05]  /*b310*/  @!P1 BRA `(.L_x_1646) ;  /* 0xfffffffc00f09947 */ /* 0x002fea000383ffff */
[----:B------:R-:W-:Y:S05]  /*b320*/  BRA `(.L_x_1667) ;  /* 0xfffffff000007947 */ /* 0x000fea000383ffff */
.L_x_1648:
[----:B-1----:R1:W2:Y:S02]  /*b330*/  SYNCS.PHASECHK.TRANS64.TRYWAIT P1, [R15+URZ+0x26828], R12 ;  /* 0x0268280c0f0075a7 */ /* 0x0022a4000802017f */
[----:B--2---:R-:W-:Y:S05]  /*b340*/  @!P1 NANOSLEEP.SYNCS 0x989680 ;  /* 0x009896800000995d */ /* 0x004fea0003900000 */
[----:B------:R-:W2:Y:S02]  /*b350*/  @!P1 SYNCS.PHASECHK.TRANS64 P1, [R15+URZ+0x26828], R12 ;  /* 0x0268280c0f0095a7 */ /* 0x000ea4000802007f */
[----:B--2---:R-:W-:Y:S05]  /*b360*/  @!P1 BRA `(.L_x_1648) ;  /* 0xfffffffc00f09947 */ /* 0x004fea000383ffff */
[----:B------:R-:W-:Y:S05]  /*b370*/  BRA `(.L_x_1668) ;  /* 0xfffffff000b07947 */ /* 0x000fea000383ffff */
.L_x_1650:
[----:B------:R1:W1:Y:S02]  /*b380*/  SYNCS.PHASECHK.TRANS64.TRYWAIT P0, [R3+URZ+0x26840], R0 ;  /* 0x02684000030075a7 */ /* 0x000264000800017f */
[----:B-1----:R-:W-:Y:S05]  /*b390*/  @!P0 NANOSLEEP.SYNCS 0x989680 ;  /* 0x009896800000895d */ /* 0x002fea0003900000 */
[----:B------:R-:W1:Y:S02]  /*b3a0*/  @!P0 SYNCS.PHASECHK.TRANS64 P0, [R3+URZ+0x26840], R0 ;  /* 0x02684000030085a7 */ /* 0x000e64000800007f */
[----:B-1----:R-:W-:Y:S05]  /*b3b0*/  @!P0 BRA `(.L_x_1650) ;  /* 0xfffffffc00f08947 */ /* 0x002fea000383ffff */
[----:B------:R-:W-:Y:S05]  /*b3c0*/  BRA `(.L_x_1669) ;  /* 0xfffffff4007c7947 */ /* 0x000fea000383ffff */
.L_x_1652:
[----:B------:R-:W-:Y:S01]  /*b3d0*/  BSSY B0, `(.L_x_1670) ;  /* 0x0000006000007945 */ /* 0x000fe20003800000 */
[----:B------:R-:W-:-:S07]  /*b3e0*/  IMAD.MOV.U32 R15, RZ, RZ, -0x1 ;  /* 0xffffffffff0f7424 */ /* 0x000fce00078e00ff */
[----:B---3--:R-:W-:Y:S05]  /*b3f0*/  WARPSYNC.COLLECTIVE R15, `(.L_x_1671) ;  /* 0x000000000f0c7348 */ /* 0x008fea0003c00000 */
[----:B------:R-:W-:Y:S02]  /*b400*/  ELECT P6, UR62, PT ;  /* 0x00000000003e782f */ /* 0x000fe400038c0000 */
[----:B------:R-:W-:Y:S01]  /*b410*/  MOV R14, UR62 ;  /* 0x0000003e000e7c02 */ /* 0x000fe20008000f00 */
[----:B---3--:R-:W-:Y:S10]  /*b420*/  ENDCOLLECTIVE ;  /* 0x000000000000791b */ /* 0x008ff40003800000 */
.L_x_1671:
[----:B------:R-:W-:Y:S05]  /*b430*/  BSYNC B0 ;  /* 0x0000000000007941 */ /* 0x000fea0003800000 */
.L_x_1670:
[----:B------:R-:W-:Y:S05]  /*b440*/  BRA `(.L_x_1672) ;  /* 0xfffffff800487947 */ /* 0x000fea000383ffff */
.L_x_1654:
[----:B-1----:R1:W2:Y:S02]  /*b450*/  SYNCS.PHASECHK.TRANS64.TRYWAIT P0, [R7+URZ], R4 ;  /* 0x00000004070075a7 */ /* 0x0022a4000800017f */
[----:B--2---:R-:W-:Y:S05]  /*b460*/  @!P0 NANOSLEEP.SYNCS 0x989680 ;  /* 0x009896800000895d */ /* 0x004fea0003900000 */
[----:B------:R-:W2:Y:S02]  /*b470*/  @!P0 SYNCS.PHASECHK.TRANS64 P0, [R7+URZ], R4 ;  /* 0x00000004070085a7 */ /* 0x000ea4000800007f */
[----:B--2---:R-:W-:Y:S05]  /*b480*/  @!P0 BRA `(.L_x_1654) ;  /* 0xfffffffc00f08947 */ /* 0x004fea000383ffff */
[----:B------:R-:W-:Y:S05]  /*b490*/  BRA `(.L_x_1673) ;  /* 0xfffffff800887947 */ /* 0x000fea000383ffff */
.L_x_1655:
[----:B--2---:R2:W4:Y:S02]  /*b4a0*/  SYNCS.PHASECHK.TRANS64.TRYWAIT P0, [R3+URZ], R2 ;  /* 0x00000002030075a7 */ /* 0x004524000800017f */
[----:B----4-:R-:W-:Y:S05]  /*b4b0*/  @!P0 NANOSLEEP.SYNCS 0x989680 ;  /* 0x009896800000895d */ /* 0x010fea0003900000 */
[----:B------:R-:W4:Y:S02]  /*b4c0*/  @!P0 SYNCS.PHASECHK.TRANS64 P0, [R3+URZ], R2 ;  /* 0x00000002030085a7 */ /* 0x000f24000800007f */
[----:B----4-:R-:W-:Y:S05]  /*b4d0*/  @!P0 BRA `(.L_x_1655) ;  /* 0xfffffffc00f08947 */ /* 0x010fea000383ffff */
[----:B------:R-:W-:Y:S05]  /*b4e0*/  BRA `(.L_x_1674) ;  /* 0xfffffff8007c7947 */ /* 0x000fea000383ffff */
.L_x_1657:
[----:B--2---:R2:W4:Y:S02]  /*b4f0*/  SYNCS.PHASECHK.TRANS64.TRYWAIT P0, [R5+URZ], R4 ;  /* 0x00000004050075a7 */ /* 0x004524000800017f */
[----:B----4-:R-:W-:Y:S05]  /*b500*/  @!P0 NANOSLEEP.SYNCS 0x989680 ;  /* 0x009896800000895d */ /* 0x010fea0003900000 */
[----:B------:R-:W4:Y:S02]  /*b510*/  @!P0 SYNCS.PHASECHK.TRANS64 P0, [R5+URZ], R4 ;  /* 0x00000004050085a7 */ /* 0x000f24000800007f */
[----:B----4-:R-:W-:Y:S05]  /*b520*/  @!P0 BRA `(.L_x_1657) ;  /* 0xfffffffc00f08947 */ /* 0x010fea000383ffff */
[----:B------:R-:W-:Y:S05]  /*b530*/  BRA `(.L_x_1675) ;  /* 0xfffffff800807947 */ /* 0x000fea000383ffff */
.L_x_1676:
        /* <DEDUP_REMOVED lines=12> */
.L_x_3305:


//--------------------- .text._ZN7cutlass13device_kernelIN5flash11enable_sm90INS1_16FlashAttnBwdSm90INS1_25CollectiveMainloopBwdSm90ILi2ELi2ELi2EN4cute5tupleIJNS5_1CILi1EEES8_S8_EEENS6_IJNS7_ILi64EEENS7_ILi128EEENS7_ILi96EEEEEENS_10bfloat16_tEfNS_4arch4Sm90ELb0ELb1ELb1ELb1ELb1ELb1ELb0ELb0ELi2ELi1ELi2ELi1ELb1EEENS1_21CollectiveEpilogueBwdISD_SE_SG_Li256ELb1ELb0ELi1EEENS1_19SingleTileSchedulerILb1ELb0ELb0ELi128EEEEEEEEEvNT_6ParamsE --------------------------
	.section	.text._ZN7cutlass13device_kernelIN5flash11enable_sm90INS1_16FlashAttnBwdSm90INS1_25CollectiveMainloopBwdSm90ILi2ELi2ELi2EN4cute5tupleIJNS5_1CILi1EEES8_S8_EEENS6_IJNS7_ILi64EEENS7_ILi128EEENS7_ILi96EEEEEENS_10bfloat16_tEfNS_4arch4Sm90ELb0ELb1ELb1ELb1ELb1ELb1ELb0ELb0ELi2ELi1ELi2ELi1ELb1EEENS1_21CollectiveEpilogueBwdISD_SE_SG_Li256ELb1ELb0ELi1EEENS1_19SingleTileSchedulerILb1ELb0ELb0ELi128EEEEEEEEEvNT_6ParamsE,"ax",@progbits
	.align	128
.text._ZN7cutlass13device_kernelIN5flash11enable_sm90INS1_16FlashAttnBwdSm90INS1_25CollectiveMainloopBwdSm90ILi2ELi2ELi2EN4cute5tupleIJNS5_1CILi1EEES8_S8_EEENS6_IJNS7_ILi64EEENS7_ILi128EEENS7_ILi96EEEEEENS_10bfloat16_tEfNS_4arch4Sm90ELb0ELb1ELb1ELb1ELb1ELb1ELb0ELb0ELi2ELi1ELi2ELi1ELb1EEENS1_21CollectiveEpilogueBwdISD_SE_SG_Li256ELb1ELb0ELi1EEENS1_19SingleTileSchedulerILb1ELb0ELb0ELi128EEEEEEEEEvNT_6ParamsE:
        .type           _ZN7cutlass13device_kernelIN5flash11enable_sm90INS1_16FlashAttnBwdSm90INS1_25CollectiveMainloopBwdSm90ILi2ELi2ELi2EN4cute5tupleIJNS5_1CILi1EEES8_S8_EEENS6_IJNS7_ILi64EEENS7_ILi128EEENS7_ILi96EEEEEENS_10bfloat16_tEfNS_4arch4Sm90ELb0ELb1ELb1ELb1ELb1ELb1ELb0ELb0ELi2ELi1ELi2ELi1ELb1EEENS1_21CollectiveEpilogueBwdISD_SE_SG_Li256ELb1ELb0ELi1EEENS1_19SingleTileSchedulerILb1ELb0ELb0ELi128EEEEEEEEEvNT_6ParamsE,@function
        .size           _ZN7cutlass13device_kernelIN5flash11enable_sm90INS1_16FlashAttnBwdSm90INS1_25CollectiveMainloopBwdSm90ILi2ELi2ELi2EN4cute5tupleIJNS5_1CILi1EEES8_S8_EEENS6_IJNS7_ILi64EEENS7_ILi128EEENS7_ILi96EEEEEENS_10bfloat16_tEfNS_4arch4Sm90ELb0ELb1ELb1ELb1ELb1ELb1ELb0ELb0ELi2ELi1ELi2ELi1ELb1EEENS1_21CollectiveEpilogueBwdISD_SE_SG_Li256ELb1ELb0ELi1EEENS1_19SingleTileSchedulerILb1ELb0ELb0ELi128EEEEEEEEEvNT_6ParamsE,(.L_x_3306 - _ZN7cutlass13device_kernelIN5flash11enable_sm90INS1_16FlashAttnBwdSm90INS1_25CollectiveMainloopBwdSm90ILi2ELi2ELi2EN4cute5tupleIJNS5_1CILi1EEES8_S8_EEENS6_IJNS7_ILi64EEENS7_ILi128EEENS7_ILi96EEEEEENS_10bfloat16_tEfNS_4arch4Sm90ELb0ELb1ELb1ELb1ELb1ELb1ELb0ELb0ELi2ELi1ELi2ELi1ELb1EEENS1_21CollectiveEpilogueBwdISD_SE_SG_Li256ELb1ELb0ELi1EEENS1_19SingleTileSchedulerILb1ELb0ELb0ELi128EEEEEEEEEvNT_6ParamsE)
        .other          _ZN7cutlass13device_kernelIN5flash11enable_sm90INS1_16FlashAttnBwdSm90INS1_25CollectiveMainloopBwdSm90ILi2ELi2ELi2EN4cute5tupleIJNS5_1CILi1EEES8_S8_EEENS6_IJNS7_ILi64EEENS7_ILi128EEENS7_ILi96EEEEEENS_10bfloat16_tEfNS_4arch4Sm90ELb0ELb1ELb1ELb1ELb1ELb1ELb0ELb0ELi2ELi1ELi2ELi1ELb1EEENS1_21CollectiveEpilogueBwdISD_SE_SG_Li256ELb1ELb0ELi1EEENS1_19SingleTileSchedulerILb1ELb0ELb0ELi128EEEEEEEEEvNT_6ParamsE,@"STO_CUDA_ENTRY STV_DEFAULT"
_ZN7cutlass13device_kernelIN5flash11enable_sm90INS1_16FlashAttnBwdSm90INS1_25CollectiveMainloopBwdSm90ILi2ELi2ELi2EN4cute5tupleIJNS5_1CILi1EEES8_S8_EEENS6_IJNS7_ILi64EEENS7_ILi128EEENS7_ILi96EEEEEENS_10bfloat16_tEfNS_4arch4Sm90ELb0ELb1ELb1ELb1ELb1ELb1ELb0ELb0ELi2ELi1ELi2ELi1ELb1EEENS1_21CollectiveEpilogueBwdISD_SE_SG_Li256ELb1ELb0ELi1EEENS1_19SingleTileSchedulerILb1ELb0ELb0ELi128EEEEEEEEEvNT_6ParamsE:
        /* <DEDUP_REMOVED lines=24> */
.L_x_1678:
[----:B------:R-:W-:Y:S05]  /*0180*/  BSYNC B0 ;  /* 0x0000000000007941 */ /* 0x000fea0003800000 */
.L_x_1677:
        /* <DEDUP_REMOVED lines=37> */
.L_x_1679:
        /* <DEDUP_REMOVED lines=22> */
.L_x_1680:
[----:B------:R-:W-:Y:S01]  /*0540*/  PLOP3.LUT P0, PT, PT, PT, UP0, 0x80, 0x0 ;  /* 0x000000000000781c */ /* 0x000fe20003f0f008 */
[----:B------:R-:W-:Y:S01]  /*0550*/  NOP ;  /* 0x0000000000007918 */ /* 0x000fe20000000000 */
[----:B------:R-:W-:Y:S01]  /*0560*/  ULDC.64 UR46, c[0x0][0x208] ;  /* 0x00008200002e7ab9 */ /* 0x000fe20000000a00 */
[----:B------:R-:W-:Y:S01]  /*0570*/  BSSY B6, `(.L_x_1681) ;  /* 0x0000b96000067945 */ /* 0x000fe20003800000 */
[----:B-12-4-:R-:W-:Y:S09]  /*0580*/  BAR.SYNC.DEFER_BLOCKING 0x0 ;  /* 0x0000000000007b1d */ /* 0x016ff20000010000 */
[----:B------:R-:W-:Y:S05]  /*0590*/  @!P0 BRA `(.L_x_1682) ;  /* 0x0000006800688947 */ /* 0x000fea0003800000 */
.L_x_1683:
        /* <DEDUP_REMOVED lines=24> */
.L_x_1684:
        /* <DEDUP_REMOVED lines=14> */
.L_x_1686:
[----:B------:R-:W-:-:S05]  /*0800*/  ULDC UR4, c[0x0][0x8bc] ;  /* 0x00022f0000047ab9 */ /* 0x000fca0000000800 */
.L_x_1685:
        /* <DEDUP_REMOVED lines=19> */
.L_x_1688:
        /* <DEDUP_REMOVED lines=14> */
.L_x_1689:
        /* <DEDUP_REMOVED lines=11> */
.L_x_1690:
        /* <DEDUP_REMOVED lines=13> */
.L_x_1691:
        /* <DEDUP_REMOVED lines=66> */
.L_x_1692:
        /* <DEDUP_REMOVED lines=28> */
.L_x_1695:
        /* <DEDUP_REMOVED lines=15> */
.L_x_1694:
        /* <DEDUP_REMOVED lines=22> */
.L_x_1697:
        /* <DEDUP_REMOVED lines=15> */
.L_x_1696:
[----:B------:R-:W-:Y:S01]  /*14c0*/  SHF.R.S32.HI R19, RZ, 0x1f, R18 ;  /* 0x0000001fff137819 */ /* 0x000fe20000011412 */
[----:B------:R-:W-:-:S03]  /*14d0*/  UMOV UR4, 0xffffffff ;  /* 0xffffffff00047882 */ /* 0x000fc60000000000 */
[----:B------:R-:W-:-:S04]  /*14e0*/  LEA.HI R0, R19, R18, RZ, 0x7 ;  /* 0x0000001213007211 */ /* 0x000fc800078f38ff */
[----:B------:R-:W-:Y:S01]  /*14f0*/  SHF.R.S32.HI R17, RZ, 0x7, R0 ;  /* 0x00000007ff117819 */ /* 0x000fe20000011400 */
[----:B------:R-:W-:Y:S06]  /*1500*/  BRA.DIV UR4, `(.L_x_1698) ;  /* 0x000000aa04787947 */ /* 0x000fec000b800000 */
[----:B------:R1:W2:Y:S02]  /*1510*/  SHFL.IDX PT, R14, R17, RZ, 0x1f ;  /* 0x00001fff110e7589 */ /* 0x0002a400000e0000 */
.L_x_1821:
        /* <DEDUP_REMOVED lines=15> */
.L_x_1699:
        /* <DEDUP_REMOVED lines=19> */
.L_x_1701:
        /* <DEDUP_REMOVED lines=124> */
.L_x_1712:
[----:B------:R-:W-:-:S06]  /*1f00*/  UISETP.NE.AND UP0, UPT, UR11, 0x3, UPT ;  /* 0x000000030b00788c */ /* 0x000fcc000bf05270 */
[----:B------:R-:W-:-:S13]  /*1f10*/  PLOP3.LUT P6, PT, PT, PT, UP0, 0x80, 0x0 ;  /* 0x000000000000781c */ /* 0x000fda0003fcf008 */
[----:B-1----:R-:W-:Y:S05]  /*1f20*/  @!P6 BRA `(.L_x_1702) ;  /* 0x000000000004e947 */ /* 0x002fea0003800000 */
[----:B------:R-:W-:Y:S01]  /*1f30*/  BPT.TRAP 0x1 ;  /* 0x000000040000795c */ /* 0x000fe20000300000 */
.L_x_1702:
[----:B------:R-:W-:Y:S01]  /*1f40*/  R2UR UR7, R237 ;  /* 0x00000000ed0772ca */ /* 0x000fe200000e0000 */
[----:B------:R-:W-:-:S05]  /*1f50*/  IMAD.U32 R120, RZ, RZ, UR9 ;  /* 0x00000009ff787e24 */ /* 0x000fca000f8e00ff */
[----:B------:R-:W-:-:S07]  /*1f60*/  SHF.L.U32 R120, R120, 0x1f, RZ ;  /* 0x0000001f78787819 */ /* 0x000fce00000006ff */
[----:B------:R-:W-:-:S09]  /*1f70*/  ULEA UR7, UR4, UR7, 0x3 ;  /* 0x0000000704077291 */ /* 0x000fd2000f8e183f */
[----:B------:R1:W2:Y:S01]  /*1f80*/  SYNCS.PHASECHK.TRANS64.TRYWAIT P0, [UR7+0x26810], R120 ;  /* 0x02681078ff0075a7 */ /* 0x0002a20008000147 */
[----:B------:R-:W-:Y:S05]  /*1f90*/  @!P6 BRA `(.L_x_1703) ;  /* 0x000000000004e947 */ /* 0x000fea0003800000 */
[----:B------:R-:W-:Y:S01]  /*1fa0*/  BPT.TRAP 0x1 ;  /* 0x000000040000795c */ /* 0x000fe20000300000 */
.L_x_1703:
[----:B--2---:R-:W-:Y:S05]  /*1fb0*/  @P0 BRA `(.L_x_1704) ;  /* 0x0000000000080947 */ /* 0x004fea0003800000 */
[----:B------:R-:W2:Y:S02]  /*1fc0*/  SYNCS.PHASECHK.TRANS64.TRYWAIT P0, [UR7+0x26810], R120 ;  /* 0x02681078ff0075a7 */ /* 0x000ea40008000147 */
[----:B--2---:R-:W-:Y:S05]  /*1fd0*/  @!P0 BRA `(.L_x_1705) ;  /* 0x0000009c00f88947 */ /* 0x004fea0003800000 */
.L_x_1704:
        /* <DEDUP_REMOVED lines=66> */
.L_x_1706:
[----:B------:R1:W1:Y:S01]  /*2400*/  SYNCS.PHASECHK.TRANS64.TRYWAIT P0, [UR7+0x26830], R120 ;  /* 0x02683078ff0075a7 */ /* 0x0002620008000147 */
[----:B------:R-:W-:Y:S05]  /*2410*/  @!P6 BRA `(.L_x_1707) ;  /* 0x000000000004e947 */ /* 0x000fea0003800000 */
[----:B------:R-:W-:Y:S01]  /*2420*/  BPT.TRAP 0x1 ;  /* 0x000000040000795c */ /* 0x000fe20000300000 */
.L_x_1707:
        /* <DEDUP_REMOVED lines=50> */
.L_x_1708:
        /* <DEDUP_REMOVED lines=598> */
.L_x_1710:
        /* <DEDUP_REMOVED lines=48> */
.L_x_1711:
        /* <DEDUP_REMOVED lines=62> */
.L_x_1693:
        /* <DEDUP_REMOVED lines=150> */
.L_x_1714:
        /* <DEDUP_REMOVED lines=60> */
.L_x_1716:
[----:B------:R-:W-:Y:S05]  /*60b0*/  BSYNC B0 ;  /* 0x0000000000007941 */ /* 0x000fea0003800000 */
.L_x_1715:
        /* <DEDUP_REMOVED lines=22> */
.L_x_1718:
[----:B------:R-:W-:Y:S05]  /*6220*/  BSYNC B0 ;  /* 0x0000000000007941 */ /* 0x000fea0003800000 */
.L_x_1717:
        /* <DEDUP_REMOVED lines=26> */
.L_x_1720:
[----:B------:R-:W-:Y:S05]  /*63d0*/  BSYNC B0 ;  /* 0x0000000000007941 */ /* 0x000fea0003800000 */
.L_x_1719:
        /* <DEDUP_REMOVED lines=23> */
.L_x_1713:
        /* <DEDUP_REMOVED lines=41> */
.L_x_1721:
        /* <DEDUP_REMOVED lines=47> */
.L_x_1723:
[----:B------:R-:W-:Y:S05]  /*6ad0*/  BSYNC B0 ;  /* 0x0000000000007941 */ /* 0x000fea0003800000 */
.L_x_1722:
        /* <DEDUP_REMOVED lines=21> */
.L_x_1725:
[----:B------:R-:W-:Y:S05]  /*6c30*/  BSYNC B0 ;  /* 0x0000000000007941 */ /* 0x000fea0003800000 */
.L_x_1724:
        /* <DEDUP_REMOVED lines=25> */
.L_x_1727:
[----:B------:R-:W-:Y:S05]  /*6dd0*/  BSYNC B0 ;  /* 0x0000000000007941 */ /* 0x000fea0003800000 */
.L_x_1726:
        /* <DEDUP_REMOVED lines=22> */
.L_x_1682:
        /* <DEDUP_REMOVED lines=21> */
.L_x_1729:
        /* <DEDUP_REMOVED lines=13> */
.L_x_1731:
[----:B------:R-:W-:-:S05]  /*7160*/  ULDC UR4, c[0x0][0x8bc] ;  /* 0x00022f0000047ab9 */ /* 0x000fca0000000800 */
.L_x_1730:
        /* <DEDUP_REMOVED lines=26> */
[----:B------:R-:W-:Y:S01]  /*7310*/  ULDC UR10, c[0x0][0x280] ;  /* 0x0000a000000a7ab9 */ /* 0x000fe20000000800 */
[----:B-1----:R-:W-:-:S11]  /*7320*/  USHF.R.S32.HI UR15, URZ, 0x1f, UR7 ;  /* 0x0000001f3f0f7899 */ /* 0x002fd60008011407 */
[----:B--2---:R-:W-:Y:S02]  /*7330*/  @P0 R2UR UR4, R0 ;  /* 0x00000000000402ca */ /* 0x004fe400000e0000 */
[----:B------:R-:W-:-:S04]  /*7340*/  ISETP.NE.U32.AND P0, PT, RZ, UR8, PT ;  /* 0x00000008ff007c0c */ /* 0x000fc8000bf05070 */
        /* <DEDUP_REMOVED lines=14> */
.L_x_1732:
        /* <DEDUP_REMOVED lines=13> */
.L_x_1733:
        /* <DEDUP_REMOVED lines=12> */
.L_x_1734:
[----:B------:R-:W-:Y:S01]  /*75c0*/  UIADD3 UR8, -UR12, UR10, UR6 ;  /* 0x0000000a0c087290 */ /* 0x000fe2000fffe106 */
[----:B------:R-:W-:Y:S01]  /*75d0*/  ISETP.LE.AND P0, PT, RZ, UR22, PT ;  /* 0x00000016ff007c0c */ /* 0x000fe2000bf03270 */
[----:B------:R-:W-:Y:S01]  /*75e0*/  ULDC UR9, c[0x0][0x74c] ;  /* 0x0001d30000097ab9 */ /* 0x000fe20000000800 */
[----:B------:R-:W-:Y:S01]  /*75f0*/  ULDC UR20, c[0x0][0x288] ;  /* 0x0000a20000147ab9 */ /* 0x000fe20000000800 */
[----:B------:R-:W-:Y:S02]  /*7600*/  UIADD3 UR9, UR8, -UR9, URZ ;  /* 0x8000000908097290 */ /* 0x000fe4000fffe03f */
[----:B------:R-:W-:Y:S02]  /*7610*/  UIADD3 UR8, UR10, 0x3f, URZ ;  /* 0x0000003f0a087890 */ /* 0x000fe4000fffe03f */
[----:B------:R-:W-:Y:S02]  /*7620*/  USHF.R.S32.HI UR11, URZ, 0x1f, UR9 ;  /* 0x0000001f3f0b7899 */ /* 0x000fe40008011409 */
[----:B------:R-:W-:-:S02]  /*7630*/  USHF.R.S32.HI UR14, URZ, 0x1f, UR13 ;  /* 0x0000001f3f0e7899 */ /* 0x000fc4000801140d */
[----:B------:R-:W-:Y:S02]  /*7640*/  ULEA.HI UR11, UR11, UR9, URZ, 0x6 ;  /* 0x000000090b0b7291 */ /* 0x000fe4000f8f303f */
[----:B------:R-:W-:Y:S02]  /*7650*/  USHF.R.S32.HI UR9, URZ, 0x1f, UR8 ;  /* 0x0000001f3f097899 */ /* 0x000fe40008011408 */
[----:B------:R-:W-:Y:S02]  /*7660*/  USHF.R.S32.HI UR11, URZ, 0x6, UR11 ;  /* 0x000000063f0b7899 */ /* 0x000fe4000801140b */
[----:B------:R-:W-:Y:S02]  /*7670*/  ULEA.HI UR8, UR9, UR8, URZ, 0x6 ;  /* 0x0000000809087291 */ /* 0x000fe4000f8f303f */
[----:B------:R-:W-:Y:S02]  /*7680*/  UISETP.LT.AND UP1, UPT, URZ, UR11, UPT ;  /* 0x0000000b3f00728c */ /* 0x000fe4000bf21270 */
[----:B------:R-:W-:-:S02]  /*7690*/  USHF.R.S32.HI UR8, URZ, 0x6, UR8 ;  /* 0x000000063f087899 */ /* 0x000fc40008011408 */
[----:B------:R-:W-:Y:S02]  /*76a0*/  USEL UR16, UR13, URZ, !UP0 ;  /* 0x0000003f0d107287 */ /* 0x000fe4000c000000 */
[----:B------:R-:W-:Y:S02]  /*76b0*/  USEL UR9, URZ, UR11, !UP1 ;  /* 0x0000000b3f097287 */ /* 0x000fe4000c800000 */
[----:B------:R-:W-:Y:S01]  /*76c0*/  UIMAD UR13, UR13, UR20, URZ ;  /* 0x000000140d0d72a4 */ /* 0x000fe2000f8e023f */
[----:B------:R-:W-:Y:S01]  /*76d0*/  UMOV UR11, UR8 ;  /* 0x00000008000b7c82 */ /* 0x000fe20008000000 */
[----:B------:R-:W-:Y:S10]  /*76e0*/  @!P0 BRA `(.L_x_1735) ;  /* 0x0000000000208947 */ /* 0x000ff40003800000 */
[----:B------:R-:W-:-:S03]  /*76f0*/  UIADD3 UR6, UR6, 0xbf, UR10 ;  /* 0x000000bf06067890 */ /* 0x000fc6000fffe00a */
[----:B------:R-:W-:Y:S02]  /*7700*/  ULDC UR10, c[0x0][0x748] ;  /* 0x0001d200000a7ab9 */ /* 0x000fe40000000800 */
[----:B------:R-:W-:-:S04]  /*7710*/  UIADD3 UR6, UR6, UR10, -UR12 ;  /* 0x0000000a06067290 */ /* 0x000fc8000fffe80c */
[----:B------:R-:W-:-:S04]  /*7720*/  USHF.R.S32.HI UR10, URZ, 0x1f, UR6 ;  /* 0x0000001f3f0a7899 */ /* 0x000fc80008011406 */
[----:B------:R-:W-:-:S04]  /*7730*/  ULEA.HI UR10, UR10, UR6, URZ, 0x6 ;  /* 0x000000060a0a7291 */ /* 0x000fc8000f8f303f */
[----:B------:R-:W-:-:S04]  /*7740*/  USHF.R.S32.HI UR10, URZ, 0x6, UR10 ;  /* 0x000000063f0a7899 */ /* 0x000fc8000801140a */
[----:B------:R-:W-:-:S04]  /*7750*/  UISETP.LT.AND UP1, UPT, UR8, UR10, UPT ;  /* 0x0000000a0800728c */ /* 0x000fc8000bf21270 */
[----:B------:R-:W-:-:S12]  /*7760*/  USEL UR11, UR8, UR10, UP1 ;  /* 0x0000000a080b7287 */ /* 0x000fd80008800000 */
.L_x_1735:
[----:B------:R-:W-:Y:S02]  /*7770*/  UISETP.GT.AND UP1, UPT, UR11, UR9, UPT ;  /* 0x000000090b00728c */ /* 0x000fe4000bf24270 */
[----:B------:R-:W-:Y:S02]  /*7780*/  USEL UR21, UR14, URZ, !UP0 ;  /* 0x0000003f0e157287 */ /* 0x000fe4000c000000 */
[----:B------:R-:W-:Y:S02]  /*7790*/  UIADD3 UR23, UP0, UR13, UR7, URZ ;  /* 0x000000070d177290 */ /* 0x000fe4000ff1e03f */
[----:B------:R-:W-:Y:S02]  /*77a0*/  PLOP3.LUT P1, PT, PT, PT, UP1, 0x80, 0x0 ;  /* 0x000000000000781c */ /* 0x000fe40003f2f018 */
[----:B------:R-:W-:Y:S01]  /*77b0*/  ELECT P0, URZ, PT ;  /* 0x00000000003f782f */ /* 0x000fe20003800000 */
[----:B------:R-:W-:-:S10]  /*77c0*/  ULEA.HI.X.SX32 UR10, UR13, UR15, 0x1, UP0 ;  /* 0x0000000f0d0a7291 */ /* 0x000fd400080f0e3f */
[----:B------:R-:W-:Y:S05]  /*77d0*/  @!P1 BRA `(.L_x_1736) ;  /* 0x0000001000909947 */ /* 0x000fea0003800000 */
[----:B------:R-:W-:Y:S01]  /*77e0*/  ULDC.64 UR18, c[0x0][0x2d8] ;  /* 0x0000b60000127ab9 */ /* 0x000fe20000000a00 */
[----:B------:R-:W1:Y:S01]  /*77f0*/  S2R R0, SR_TID.X ;  /* 0x0000000000007919 */ /* 0x000e620000002100 */
[----:B------:R-:W-:Y:S02]  /*7800*/  UIMAD UR6, UR15, UR18, URZ ;  /* 0x000000120f0672a4 */ /* 0x000fe4000f8e023f */
[----:B------:R-:W-:Y:S02]  /*7810*/  UIMAD.WIDE.U32 UR12, UR7, UR18, URZ ;  /* 0x00000012070c72a5 */ /* 0x000fe4000f8e003f */
[----:B------:R-:W-:Y:S02]  /*7820*/  UIMAD UR19, UR7, UR19, UR6 ;  /* 0x00000013071372a4 */ /* 0x000fe4000f8e0206 */
[----:B------:R-:W-:Y:S02]  /*7830*/  UIADD3 UR7, -UR9, UR11, URZ ;  /* 0x0000000b09077290 */ /* 0x000fe4000fffe13f */
[----:B------:R-:W-:-:S02]  /*7840*/  UIADD3 UR6, UP0, UR4, UR12, URZ ;  /* 0x0000000c04067290 */ /* 0x000fc4000ff1e03f */
[----:B------:R-:W-:Y:S02]  /*7850*/  UIADD3 UR19, UR13, UR19, URZ ;  /* 0x000000130d137290 */ /* 0x000fe4000fffe03f */
[----:B------:R-:W-:Y:S02]  /*7860*/  ULOP3.LUT UR17, UR7, 0x1, URZ, 0xc0, !UPT ;  /* 0x0000000107117892 */ /* 0x000fe4000f8ec03f */
[----:B------:R-:W-:Y:S02]  /*7870*/  UIADD3.X UR7, UR5, UR19, URZ, UP0, !UPT ;  /* 0x0000001305077290 */ /* 0x000fe400087fe43f */
[----:B------:R-:W-:Y:S01]  /*7880*/  UISETP.NE.U32.AND UP0, UPT, UR17, 0x1, UPT ;  /* 0x000000011100788c */ /* 0x000fe2000bf05070 */
[----:B------:R-:W-:Y:S02]  /*7890*/  ULDC.64 UR14, c[0x0][0x2e0] ;  /* 0x0000b800000e7ab9 */ /* 0x000fe40000000a00 */
[----:B------:R-:W-:-:S03]  /*78a0*/  UIMAD UR18, UR21, UR14, URZ ;  /* 0x0000000e151272a4 */ /* 0x000fc6000f8e023f */
[----:B------:R-:W-:Y:S01]  /*78b0*/  PLOP3.LUT P1, PT, PT, PT, UP0, 0x80, 0x0 ;  /* 0x000000000000781c */ /* 0x000fe20003f2f008 */
[----:B------:R-:W-:Y:S02]  /*78c0*/  UIMAD.WIDE.U32 UR6, UR16, UR14, UR6 ;  /* 0x0000000e100672a5 */ /* 0x000fe4000f8e0006 */
[----:B------:R-:W-:Y:S01]  /*78d0*/  UIMAD UR18, UR16, UR15, UR18 ;  /* 0x0000000f101272a4 */ /* 0x000fe2000f8e0212 */
[----:B------:R-:W-:Y:S02]  /*78e0*/  ULDC UR21, c[0x0][0x760] ;  /* 0x0001d80000157ab9 */ /* 0x000fe40000000800 */
[----:B------:R-:W-:Y:S02]  /*78f0*/  UIMAD UR15, UR20, UR21, URZ ;  /* 0x00000015140f72a4 */ /* 0x000fe4000f8e023f */
[----:B------:R-:W-:Y:S01]  /*7900*/  UIADD3 UR24, UR7, UR18, URZ ;  /* 0x0000001207187290 */ /* 0x000fe2000fffe03f */
[----:B-1----:R-:W-:-:S04]  /*7910*/  LOP3.LUT R9, R0, 0x1f, RZ, 0xc0, !PT ;  /* 0x0000001f00097812 */ /* 0x002fc800078ec0ff */
[----:B------:R-:W-:Y:S07]  /*7920*/  @P1 BRA `(.L_x_1737) ;  /* 0x00000004006c1947 */ /* 0x000fee0003800000 */
        /* <DEDUP_REMOVED lines=11> */
.L_x_1740:
[----:B------:R-:W2:Y:S04]  /*79e0*/  LDG.E.STRONG.GPU R0, desc[UR46][R2.64] ;  /* 0x0000002e02007981 */ /* 0x000ea8000c1ef900 */
[----:B--2---:R-:W-:Y:S01]  /*79f0*/  CCTL.IVALL ;  /* 0x00000000ff00798f */ /* 0x004fe20002000000 */
[----:B------:R-:W-:Y:S05]  /*7a00*/  YIELD ;  /* 0x0000000000007946 */ /* 0x000fea0003800000 */
[----:B------:R-:W-:-:S13]  /*7a10*/  ISETP.NE.AND P1, PT, R0, UR22, PT ;  /* 0x0000001600007c0c */ /* 0x000fda000bf25270 */
[----:B------:R-:W-:Y:S05]  /*7a20*/  @P1 BRA `(.L_x_1740) ;  /* 0xfffffffc00ec1947 */ /* 0x000fea000383ffff */
.L_x_1739:
[----:B------:R-:W-:Y:S05]  /*7a30*/  BSYNC B0 ;  /* 0x0000000000007941 */ /* 0x000fea0003800000 */
.L_x_1738:
[----:B------:R-:W-:-:S03]  /*7a40*/  UMOV UR17, 0xffffffff ;  /* 0xffffffff00117882 */ /* 0x000fc60000000000 */
[----:B------:R-:W-:Y:S05]  /*7a50*/  BRA.DIV UR17, `(.L_x_1741) ;  /* 0x0000004611887947 */ /* 0x000fea000b800000 */
[----:B------:R-:W-:Y:S01]  /*7a60*/  NOP ;  /* 0x0000000000007918 */ /* 0x000fe20000000000 */
.L_x_1824:
        /* <DEDUP_REMOVED lines=22> */
.L_x_1743:
[----:B------:R-:W-:Y:S05]  /*7bd0*/  BSYNC B0 ;  /* 0x0000000000007941 */ /* 0x000fea0003800000 */
.L_x_1742:
        /* <DEDUP_REMOVED lines=20> */
.L_x_1745:
[----:B------:R-:W-:Y:S05]  /*7d20*/  BSYNC B0 ;  /* 0x0000000000007941 */ /* 0x000fea0003800000 */
.L_x_1744:
[----:B------:R-:W-:Y:S06]  /*7d30*/  BAR.ARV 0xa, 0xa0 ;  /* 0x0282800000007b1d */ /* 0x000fec0000002000 */
[----:B------:R-:W-:Y:S04]  /*7d40*/  BSSY B0, `(.L_x_1746) ;  /* 0x0000003000007945 */ /* 0x000fe80003800000 */
[----:B------:R-:W-:Y:S05]  /*7d50*/  @!P0 BRA `(.L_x_1747) ;  /* 0x0000000000048947 */ /* 0x000fea0003800000 */
[----:B------:R-:W-:-:S04]  /*7d60*/  DEPBAR.LE SB0, 0x0 ;  /* 0x000080000000791a */ /* 0x000fc80000000000 */
.L_x_1747:
[----:B------:R-:W-:Y:S05]  /*7d70*/  BSYNC B0 ;  /* 0x0000000000007941 */ /* 0x000fea0003800000 */
.L_x_1746:
        /* <DEDUP_REMOVED lines=19> */
.L_x_1749:
[----:B------:R-:W-:Y:S05]  /*7eb0*/  BSYNC B0 ;  /* 0x0000000000007941 */ /* 0x000fea0003800000 */
.L_x_1748:
[----:B------:R-:W-:Y:S01]  /*7ec0*/  UIADD3 UR17, UR9, 0x1, URZ ;  /* 0x0000000109117890 */ /* 0x000fe2000fffe03f */
[----:B------:R-:W-:Y:S11]  /*7ed0*/  BRA `(.L_x_1750) ;  /* 0x0000000000047947 */ /* 0x000ff60003800000 */
.L_x_1737:
[----:B------:R-:W-:-:S05]  /*7ee0*/  UMOV UR17, UR9 ;  /* 0x0000000900117c82 */ /* 0x000fca0008000000 */
.L_x_1750:
[----:B------:R-:W-:-:S04]  /*7ef0*/  UIADD3 UR9, UR9, 0x1, URZ ;  /* 0x0000000109097890 */ /* 0x000fc8000fffe03f */
[----:B------:R-:W-:-:S03]  /*7f00*/  UISETP.NE.AND UP0, UPT, UR11, UR9, UPT ;  /* 0x000000090b00728c */ /* 0x000fc6000bf05270 */
[----:B------:R-:W-:-:S03]  /*7f10*/  UMOV UR9, UR17 ;  /* 0x0000001100097c82 */ /* 0x000fc60008000000 */
[----:B------:R-:W-:-:S13]  /*7f20*/  PLOP3.LUT P1, PT, PT, PT, UP0, 0x80, 0x0 ;  /* 0x000000000000781c */ /* 0x000fda0003f2f008 */
[----:B------:R-:W-:Y:S05]  /*7f30*/  @!P1 BRA `(.L_x_1736) ;  /* 0x0000000800b89947 */ /* 0x000fea0003800000 */
[----:B------:R-:W-:Y:S01]  /*7f40*/  UMOV UR13, UR19 ;  /* 0x00000013000d7c82 */ /* 0x000fe20008000000 */
[----:B------:R-:W-:Y:S01]  /*7f50*/  ULDC.64 UR20, c[0x0][0x2c0] ;  /* 0x0000b00000147ab9 */ /* 0x000fe20000000a00 */
[----:B------:R-:W-:Y:S01]  /*7f60*/  UIMAD.WIDE.U32 UR12, UR16, UR14, UR12 ;  /* 0x0000000e100c72a5 */ /* 0x000fe2000f8e000c */
[----:B------:R-:W-:-:S03]  /*7f70*/  UMOV UR9, UR17 ;  /* 0x0000001100097c82 */ /* 0x000fc60008000000 */
[----:B------:R-:W-:-:S04]  /*7f80*/  UIADD3 UR4, UP0, UR4, UR12, URZ ;  /* 0x0000000c04047290 */ /* 0x000fc8000ff1e03f */
[----:B------:R-:W-:Y:S02]  /*7f90*/  UIADD3.X UR5, UR5, UR18, UR13, UP0, !UPT ;  /* 0x0000001205057290 */ /* 0x000fe400087fe40d */
[----:B------:R-:W-:-:S04]  /*7fa0*/  ULEA UR14, UP0, UR4, UR20, 0x2 ;  /* 0x00000014040e7291 */ /* 0x000fc8000f80103f */
[----:B------:R-:W-:Y:S02]  /*7fb0*/  ULEA.HI.X UR5, UR4, UR21, UR5, 0x2, UP0 ;  /* 0x0000001504057291 */ /* 0x000fe400080f1405 */
[----:B------:R-:W-:Y:S01]  /*7fc0*/  UIADD3 UR14, UP0, UR14, 0x3000, URZ ;  /* 0x000030000e0e7890 */ /* 0x000fe2000ff1e03f */
[----:B------:R-:W-:-:S03]  /*7fd0*/  UMOV UR4, URZ ;  /* 0x0000003f00047c82 */ /* 0x000fc60008000000 */
[----:B------:R-:W-:-:S12]  /*7fe0*/  UIADD3.X UR5, URZ, UR5, URZ, UP0, !UPT ;  /* 0x000000053f057290 */ /* 0x000fd800087fe43f */
.L_x_1775:
        /* <DEDUP_REMOVED lines=11> */
.L_x_1753:
[----:B------:R-:W2:Y:S04]  /*80a0*/  LDG.E.STRONG.GPU R0, desc[UR46][R2.64] ;  /* 0x0000002e02007981 */ /* 0x000ea8000c1ef900 */
[----:B--2---:R-:W-:Y:S01]  /*80b0*/  CCTL.IVALL ;  /* 0x00000000ff00798f */ /* 0x004fe20002000000 */
[----:B------:R-:W-:Y:S05]  /*80c0*/  YIELD ;  /* 0x0000000000007946 */ /* 0x000fea0003800000 */
[----:B------:R-:W-:-:S13]  /*80d0*/  ISETP.NE.AND P1, PT, R0, UR22, PT ;  /* 0x0000001600007c0c */ /* 0x000fda000bf25270 */
[----:B------:R-:W-:Y:S05]  /*80e0*/  @P1 BRA `(.L_x_1753) ;  /* 0xfffffffc00ec1947 */ /* 0x000fea000383ffff */
.L_x_1752:
[----:B------:R-:W-:Y:S05]  /*80f0*/  BSYNC B0 ;  /* 0x0000000000007941 */ /* 0x000fea0003800000 */
.L_x_1751:
[----:B------:R-:W-:-:S03]  /*8100*/  UMOV UR16, 0xffffffff ;  /* 0xffffffff00107882 */ /* 0x000fc60000000000 */
[----:B------:R-:W-:Y:S05]  /*8110*/  BRA.DIV UR16, `(.L_x_1754) ;  /* 0x0000003e10f47947 */ /* 0x000fea000b800000 */
[----:B------:R-:W-:Y:S01]  /*8120*/  NOP ;  /* 0x0000000000007918 */ /* 0x000fe20000000000 */
.L_x_1827:
        /* <DEDUP_REMOVED lines=9> */
[----:B------:R-:W-:-:S03]  /*81c0*/  UMOV UR27, 0x14f00000 ;  /* 0x14f00000001b7882 */ /* 0x000fc60000000000 */
[----:B------:R-:W-:Y:S02]  /*81d0*/  ULEA.HI.X.SX32 UR16, UR16, UR24, 0x1, UP0 ;  /* 0x0000001810107291 */ /* 0x000fe400080f0e3f */
[----:B------:R-:W-:-:S04]  /*81e0*/  ULEA UR18, UP0, UR26, UR18, 0x2 ;  /* 0x000000121a127291 */ /* 0x000fc8000f80103f */
[----:B------:R-:W-:-:S03]  /*81f0*/  ULEA.HI.X UR19, UR26, UR19, UR16, 0x2, UP0 ;  /* 0x000000131a137291 */ /* 0x000fc600080f1410 */
[----:B------:R-:W-:Y:S01]  /*8200*/  UMOV UR16, 0x300 ;  /* 0x0000030000107882 */ /* 0x000fe20000000000 */
[----:B------:R-:W-:Y:S01]  /*8210*/  UMOV UR26, 0x0 ;  /* 0x00000000001a7882 */ /* 0x000fe20000000000 */
[----:B-1----:R-:W-:-:S04]  /*8220*/  ULEA UR21, UR25, UR21, 0x18 ;  /* 0x0000001519157291 */ /* 0x002fc8000f8ec03f */
[----:B------:R-:W-:-:S09]  /*8230*/  UIADD3 UR21, UR21, 0xc000, URZ ;  /* 0x0000c00015157890 */ /* 0x000fd2000fffe03f */
[----:B------:R1:W-:Y:S02]  /*8240*/  UBLKRED.G.S.ADD.F32.RN [UR18], [UR21], UR16, desc[UR26] ;  /* 0x00001a12150073bb */ /* 0x0003e400080a1410 */
[----:B-1----:R0:W-:Y:S02]  /*8250*/  UTMACMDFLUSH ;  /* 0x00000000000079b7 */ /* 0x0021e40000000000 */
.L_x_1756:
[----:B------:R-:W-:Y:S05]  /*8260*/  BSYNC B0 ;  /* 0x0000000000007941 */ /* 0x000fea0003800000 */
.L_x_1755:
[----:B------:R-:W-:Y:S01]  /*8270*/  UIMAD UR16, UR17, 0x1800, UR4 ;  /* 0x00001800111078a4 */ /* 0x000fe2000f8e0204 */
[----:B------:R-:W-:Y:S06]  /*8280*/  BAR.SYNC.DEFER_BLOCKING 0xe, 0xa0 ;  /* 0x0382800000007b1d */ /* 0x000fec0000010000 */
[----:B------:R-:W-:Y:S01]  /*8290*/  UMOV UR18, UR14 ;  /* 0x0000000e00127c82 */ /* 0x000fe20008000000 */
[----:B------:R-:W-:Y:S01]  /*82a0*/  UMOV UR19, UR5 ;  /* 0x0000000500137c82 */ /* 0x000fe20008000000 */
[----:B------:R-:W-:Y:S01]  /*82b0*/  BSSY B0, `(.L_x_1757) ;  /* 0x000000d000007945 */ /* 0x000fe20003800000 */
[----:B------:R-:W-:-:S03]  /*82c0*/  UIMAD.WIDE UR18, UR16, 0x4, UR18 ;  /* 0x00000004101278a5 */ /* 0x000fc6000f8e0212 */
[----:B------:R-:W-:Y:S09]  /*82d0*/  @!P0 BRA `(.L_x_1758) ;  /* 0x0000000000288947 */ /* 0x000ff20003800000 */
        /* <DEDUP_REMOVED lines=10> */
.L_x_1758:
[----:B------:R-:W-:Y:S05]  /*8380*/  BSYNC B0 ;  /* 0x0000000000007941 */ /* 0x000fea0003800000 */
.L_x_1757:
[----:B------:R-:W-:Y:S06]  /*8390*/  BAR.ARV 0xa, 0xa0 ;  /* 0x0282800000007b1d */ /* 0x000fec0000002000 */
[----:B------:R-:W-:Y:S04]  /*83a0*/  BSSY B0, `(.L_x_1759) ;  /* 0x0000003000007945 */ /* 0x000fe80003800000 */
[----:B------:R-:W-:Y:S05]  /*83b0*/  @!P0 BRA `(.L_x_1760) ;  /* 0x0000000000048947 */ /* 0x000fea0003800000 */
[----:B------:R-:W-:-:S04]  /*83c0*/  DEPBAR.LE SB0, 0x0 ;  /* 0x000080000000791a */ /* 0x000fc80000000000 */
.L_x_1760:
[----:B------:R-:W-:Y:S05]  /*83d0*/  BSYNC B0 ;  /* 0x0000000000007941 */ /* 0x000fea0003800000 */
.L_x_1759:
        /* <DEDUP_REMOVED lines=19> */
.L_x_1762:
[----:B------:R-:W-:Y:S05]  /*8510*/  BSYNC B0 ;  /* 0x0000000000007941 */ /* 0x000fea0003800000 */
.L_x_1761:
        /* <DEDUP_REMOVED lines=9> */
.L_x_1765:
[----:B------:R-:W2:Y:S04]  /*85b0*/  LDG.E.STRONG.GPU R0, desc[UR46][R2.64] ;  /* 0x0000002e02007981 */ /* 0x000ea8000c1ef900 */
[----:B--2---:R-:W-:Y:S01]  /*85c0*/  CCTL.IVALL ;  /* 0x00000000ff00798f */ /* 0x004fe20002000000 */
[----:B------:R-:W-:Y:S05]  /*85d0*/  YIELD ;  /* 0x0000000000007946 */ /* 0x000fea0003800000 */
[----:B------:R-:W-:-:S13]  /*85e0*/  ISETP.NE.AND P1, PT, R0, UR22, PT ;  /* 0x0000001600007c0c */ /* 0x000fda000bf25270 */
[----:B------:R-:W-:Y:S05]  /*85f0*/  @P1 BRA `(.L_x_1765) ;  /* 0xfffffffc00ec1947 */ /* 0x000fea000383ffff */
.L_x_1764:
[----:B------:R-:W-:Y:S05]  /*8600*/  BSYNC B0 ;  /* 0x0000000000007941 */ /* 0x000fea0003800000 */
.L_x_1763:
[----:B------:R-:W-:-:S03]  /*8610*/  UMOV UR12, 0xffffffff ;  /* 0xffffffff000c7882 */ /* 0x000fc60000000000 */
[----:B------:R-:W-:Y:S05]  /*8620*/  BRA.DIV UR12, `(.L_x_1766) ;  /* 0x0000003a0ccc7947 */ /* 0x000fea000b800000 */
[----:B------:R-:W-:Y:S01]  /*8630*/  NOP ;  /* 0x0000000000007918 */ /* 0x000fe20000000000 */
.L_x_1830:
        /* <DEDUP_REMOVED lines=15> */
.L_x_1768:
[----:B------:R-:W-:Y:S05]  /*8730*/  BSYNC B0 ;  /* 0x0000000000007941 */ /* 0x000fea0003800000 */
.L_x_1767:
        /* <DEDUP_REMOVED lines=15> */
.L_x_1770:
[----:B------:R-:W-:Y:S05]  /*8830*/  BSYNC B0 ;  /* 0x0000000000007941 */ /* 0x000fea0003800000 */
.L_x_1769:
[----:B------:R-:W-:Y:S06]  /*8840*/  BAR.ARV 0xa, 0xa0 ;  /* 0x0282800000007b1d */ /* 0x000fec0000002000 */
[----:B------:R-:W-:Y:S04]  /*8850*/  BSSY B0, `(.L_x_1771) ;  /* 0x0000003000007945 */ /* 0x000fe80003800000 */
[----:B------:R-:W-:Y:S05]  /*8860*/  @!P0 BRA `(.L_x_1772) ;  /* 0x0000000000048947 */ /* 0x000fea0003800000 */
[----:B------:R-:W-:-:S04]  /*8870*/  DEPBAR.LE SB0, 0x0 ;  /* 0x000080000000791a */ /* 0x000fc80000000000 */
.L_x_1772:
[----:B------:R-:W-:Y:S05]  /*8880*/  BSYNC B0 ;  /* 0x0000000000007941 */ /* 0x000fea0003800000 */
.L_x_1771:
        /* <DEDUP_REMOVED lines=19> */
.L_x_1774:
[----:B------:R-:W-:Y:S05]  /*89c0*/  BSYNC B0 ;  /* 0x0000000000007941 */ /* 0x000fea0003800000 */
.L_x_1773:
[----:B------:R-:W-:Y:S02]  /*89d0*/  UIADD3 UR9, UR9, 0x2, URZ ;  /* 0x0000000209097890 */ /* 0x000fe4000fffe03f */
[----:B------:R-:W-:Y:S02]  /*89e0*/  UIADD3 UR4, UR4, 0x3000, URZ ;  /* 0x0000300004047890 */ /* 0x000fe4000fffe03f */
[----:B------:R-:W-:-:S06]  /*89f0*/  UISETP.GE.AND UP0, UPT, UR9, UR11, UPT ;  /* 0x0000000b0900728c */ /* 0x000fcc000bf06270 */
[----:B------:R-:W-:-:S13]  /*8a00*/  PLOP3.LUT P1, PT, PT, PT, UP0, 0x80, 0x0 ;  /* 0x000000000000781c */ /* 0x000fda0003f2f008 */
[----:B------:R-:W-:Y:S05]  /*8a10*/  @!P1 BRA `(.L_x_1775) ;  /* 0xfffffff400749947 */ /* 0x000fea000383ffff */
.L_x_1736:
        /* <DEDUP_REMOVED lines=41> */
.L_x_1778:
[----:B------:R-:W-:Y:S05]  /*8cb0*/  BSYNC B0 ;  /* 0x0000000000007941 */ /* 0x000fea0003800000 */
.L_x_1777:
[----:B------:R-:W-:Y:S05]  /*8cc0*/  BRA `(.L_x_1779) ;  /* 0x0000000000047947 */ /* 0x000fea0003800000 */
.L_x_1776:
[----:B------:R-:W-:-:S05]  /*8cd0*/  UMOV UR4, UR9 ;  /* 0x0000000900047c82 */ /* 0x000fca0008000000 */
.L_x_1779:
        /* <DEDUP_REMOVED lines=11> */
.L_x_1784:
        /* <DEDUP_REMOVED lines=24> */
.L_x_1781:
[----:B------:R-:W-:Y:S05]  /*8f10*/  BSYNC B0 ;  /* 0x0000000000007941 */ /* 0x000fea0003800000 */
.L_x_1780:
        /* <DEDUP_REMOVED lines=24> */
.L_x_1783:
[----:B------:R-:W-:Y:S05]  /*90a0*/  BSYNC B0 ;  /* 0x0000000000007941 */ /* 0x000fea0003800000 */
.L_x_1782:
[----:B------:R-:W-:Y:S02]  /*90b0*/  UIADD3 UR7, UR7, 0x2, URZ ;  /* 0x0000000207077890 */ /* 0x000fe4000fffe03f */
[----:B------:R-:W-:Y:S02]  /*90c0*/  ULEA UR5, UR19, UR5, 0x1 ;  /* 0x0000000513057291 */ /* 0x000fe4000f8e083f */
[----:B------:R-:W-:Y:S02]  /*90d0*/  ULEA UR6, UR19, UR6, 0x1 ;  /* 0x0000000613067291 */ /* 0x000fe4000f8e083f */
[----:B------:R-:W-:-:S13]  /*90e0*/  ISETP.NE.AND P0, PT, RZ, UR7, PT ;  /* 0x00000007ff007c0c */ /* 0x000fda000bf05270 */
[----:B------:R-:W-:Y:S05]  /*90f0*/  @!P0 BRA `(.L_x_1687) ;  /* 0x0000002c00748947 */ /* 0x000fea0003800000 */
[----:B------:R-:W-:Y:S05]  /*9100*/  BRA `(.L_x_1784) ;  /* 0xfffffffc00207947 */ /* 0x000fea000383ffff */
.L_x_1728:
        /* <DEDUP_REMOVED lines=14> */
.L_x_1785:
        /* <DEDUP_REMOVED lines=14> */
.L_x_1787:
[----:B------:R-:W-:-:S05]  /*92d0*/  ULDC UR4, c[0x0][0x8bc] ;  /* 0x00022f0000047ab9 */ /* 0x000fca0000000800 */
.L_x_1786:
        /* <DEDUP_REMOVED lines=59> */
.L_x_1789:
        /* <DEDUP_REMOVED lines=13> */
.L_x_1790:
        /* <DEDUP_REMOVED lines=8> */
.L_x_1791:
        /* <DEDUP_REMOVED lines=21> */
.L_x_1792:
        /* <DEDUP_REMOVED lines=50> */
.L_x_1831:
        /* <DEDUP_REMOVED lines=15> */
.L_x_1795:
        /* <DEDUP_REMOVED lines=127> */
.L_x_1806:
[----:B-123--:R-:W-:-:S04]  /*a530*/  SHF.L.U32 R18, R10, 0x1f, RZ ;  /* 0x0000001f0a127819 */ /* 0x00efc800000006ff */
[----:B------:R-:W2:Y:S02]  /*a540*/  SYNCS.PHASECHK.TRANS64.TRYWAIT P1, [R15+URZ+0x26840], R18 ;  /* 0x026840120f0075a7 */ /* 0x000ea4000802017f */
[----:B--2---:R-:W-:Y:S05]  /*a550*/  @!P1 BRA `(.L_x_1798) ;  /* 0x0000001c00309947 */ /* 0x004fea0003800000 */
.L_x_1832:
        /* <DEDUP_REMOVED lines=8> */
.L_x_1799:
        /* <DEDUP_REMOVED lines=44> */
.L_x_1833:
        /* <DEDUP_REMOVED lines=8> */
.L_x_1801:
        /* <DEDUP_REMOVED lines=44> */
.L_x_1834:
        /* <DEDUP_REMOVED lines=8> */
.L_x_1803:
        /* <DEDUP_REMOVED lines=38> */
.L_x_1836:
        /* <DEDUP_REMOVED lines=8> */
.L_x_1805:
        /* <DEDUP_REMOVED lines=44> */
.L_x_1797:
[----:B------:R-:W4:Y:S02]  /*b200*/  LDL.LU R4, [R1+0x8] ;  /* 0x0000080001047983 */ /* 0x000f240000300800 */
[----:B----4-:R-:W-:Y:S02]  /*b210*/  ISETP.NE.AND P1, PT, R4, RZ, PT ;  /* 0x000000ff0400720c */ /* 0x010fe40003f25270 */
[----:B------:R4:W5:Y:S11]  /*b220*/  LDL R4, [R1+0x4] ;  /* 0x0000040001047983 */ /* 0x0009760000100800 */
[----:B----4-:R-:W-:Y:S05]  /*b230*/  @!P1 BRA `(.L_x_1796) ;  /* 0x0000000400949947 */ /* 0x010fea0003800000 */
[----:B------:R-:W-:-:S04]  /*b240*/  SHF.L.U32 R12, R10, 0x1f, RZ ;  /* 0x0000001f0a0c7819 */ /* 0x000fc800000006ff */
[----:B------:R-:W4:Y:S02]  /*b250*/  SYNCS.PHASECHK.TRANS64.TRYWAIT P1, [R15+URZ+0x26840], R12 ;  /* 0x0268400c0f0075a7 */ /* 0x000f24000802017f */
[----:B----4-:R-:W-:Y:S05]  /*b260*/  @!P1 BRA `(.L_x_1807) ;  /* 0x0000001000409947 */ /* 0x010fea0003800000 */
.L_x_1837:
        /* <DEDUP_REMOVED lines=8> */
.L_x_1808:
        /* <DEDUP_REMOVED lines=41> */
.L_x_1838:
        /* <DEDUP_REMOVED lines=8> */
.L_x_1810:
        /* <DEDUP_REMOVED lines=41> */
.L_x_1796:
[----:B------:R-:W1:Y:S01]  /*b890*/  S2R R0, SR_TID.X ;  /* 0x0000000000007919 */ /* 0x000e620000002100 */
[----:B------:R-:W-:Y:S01]  /*b8a0*/  IMAD R3, R16, 0x8, R15 ;  /* 0x0000000810037824 */ /* 0x000fe200078e020f */
[----:B-1----:R-:W-:Y:S02]  /*b8b0*/  LOP3.LUT R2, R0, 0x7f, RZ, 0xc0, !PT ;  /* 0x0000007f00027812 */ /* 0x002fe400078ec0ff */
[----:B------:R-:W-:Y:S02]  /*b8c0*/  SHF.L.U32 R0, R10, 0x1f, RZ ;  /* 0x0000001f0a007819 */ /* 0x000fe400000006ff */
[----:B------:R-:W-:Y:S02]  /*b8d0*/  ISETP.NE.AND P1, PT, R2, RZ, PT ;  /* 0x000000ff0200720c */ /* 0x000fe40003f25270 */
[----:B------:R-:W1:Y:S02]  /*b8e0*/  SYNCS.PHASECHK.TRANS64.TRYWAIT P0, [R3+URZ+0x26840], R0 ;  /* 0x02684000030075a7 */ /* 0x000e64000800017f */
[----:B-1----:R-:W-:Y:S09]  /*b8f0*/  @!P0 BRA `(.L_x_1811) ;  /* 0x0000000800c48947 */ /* 0x002ff20003800000 */
.L_x_1839:
[----:B------:R-:W-:Y:S05]  /*b900*/  @P1 BRA `(.L_x_1812) ;  /* 0x0000000000181947 */ /* 0x000fea0003800000 */
[----:B------:R-:W1:Y:S01]  /*b910*/  S2R R2, SR_TID.X ;  /* 0x0000000000027919 */ /* 0x000e620000002100 */
[----:B------:R-:W-:-:S04]  /*b920*/  IMAD.MOV.U32 R0, RZ, RZ, 0x3100 ;  /* 0x00003100ff007424 */ /* 0x000fc800078e00ff */
[----:B------:R1:W-:Y:S02]  /*b930*/  SYNCS.ARRIVE.TRANS64 RZ, [R3+URZ+0x26830], R0 ;  /* 0x0268300003ff79a7 */ /* 0x0003e4000800003f */
[----:B-1----:R-:W-:-:S13]  /*b940*/  LOP3.LUT P0, RZ, R2, 0x1f, RZ, 0xc0, !PT ;  /* 0x0000001f02ff7812 */ /* 0x002fda000780c0ff */
[----:B------:R-:W-:Y:S05]  /*b950*/  @!P0 BRA `(.L_x_1812) ;  /* 0x0000000000048947 */ /* 0x000fea0003800000 */
[----:B------:R-:W-:Y:S01]  /*b960*/  BPT.TRAP 0x1 ;  /* 0x000000040000795c */ /* 0x000fe20000300000 */
.L_x_1812:
        /* <DEDUP_REMOVED lines=48> */
.L_x_1793:
[----:B------:R-:W-:Y:S05]  /*bc70*/  BSYNC B0 ;  /* 0x0000000000007941 */ /* 0x000fea0003800000 */
.L_x_1788:
[----:B------:R-:W-:-:S03]  /*bc80*/  UMOV UR8, 0xffffffff ;  /* 0xffffffff00087882 */ /* 0x000fc60000000000 */
[----:B------:R-:W-:Y:S05]  /*bc90*/  BRA.DIV UR8, `(.L_x_1813) ;  /* 0x0000000608f07947 */ /* 0x000fea000b800000 */
[----:B------:R-:W-:-:S13]  /*bca0*/  ELECT P6, URZ, PT ;  /* 0x00000000003f782f */ /* 0x000fda00038c0000 */
.L_x_1842:
[----:B------:R-:W-:Y:S05]  /*bcb0*/  @!P6 BRA `(.L_x_1687) ;  /* 0x000000000084e947 */ /* 0x000fea0003800000 */
[----:B------:R-:W-:-:S06]  /*bcc0*/  ULOP3.LUT UR8, UR38, 0x2, URZ, 0xfc, !UPT ;  /* 0x0000000226087892 */ /* 0x000fcc000f8efc3f */
[----:B------:R-:W-:-:S05]  /*bcd0*/  IMAD.U32 R2, RZ, RZ, UR8 ;  /* 0x00000008ff027e24 */ /* 0x000fca000f8e00ff */
[----:B------:R-:W-:-:S13]  /*bce0*/  ISETP.NE.AND P2, PT, R2, 0x3, PT ;  /* 0x000000030200780c */ /* 0x000fda0003f45270 */
[----:B------:R-:W-:Y:S05]  /*bcf0*/  @!P2 BRA `(.L_x_1814) ;  /* 0x000000000004a947 */ /* 0x000fea0003800000 */
[----:B---3--:R-:W-:Y:S01]  /*bd00*/  BPT.TRAP 0x1 ;  /* 0x000000040000795c */ /* 0x008fe20000300000 */
.L_x_1814:
        /* <DEDUP_REMOVED lines=15> */
.L_x_1843:
[----:B------:R-:W2:Y:S02]  /*be00*/  SYNCS.PHASECHK.TRANS64.TRYWAIT P0, [R3+URZ], R2 ;  /* 0x00000002030075a7 */ /* 0x000ea4000800017f */
[----:B--2---:R-:W-:Y:S05]  /*be10*/  @!P0 BRA `(.L_x_1816) ;  /* 0x0000000400c48947 */ /* 0x004fea0003800000 */
.L_x_1844:
[----:B------:R-:W-:Y:S05]  /*be20*/  @!P2 BRA `(.L_x_1817) ;  /* 0x000000000004a947 */ /* 0x000fea0003800000 */
[----:B---3--:R-:W-:Y:S01]  /*be30*/  BPT.TRAP 0x1 ;  /* 0x000000040000795c */ /* 0x008fe20000300000 */
.L_x_1817:
[----:B--2---:R-:W-:-:S04]  /*be40*/  VIADD R3, R8, 0x26840 ;  /* 0x0002684008037836 */ /* 0x004fc80000000000 */
[----:B------:R-:W-:-:S04]  /*be50*/  IMAD R5, R0, 0x8, R3 ;  /* 0x0000000800057824 */ /* 0x000fc800078e0203 */
[----:B------:R-:W2:Y:S02]  /*be60*/  SYNCS.PHASECHK.TRANS64.TRYWAIT P0, [R5+URZ], R4 ;  /* 0x00000004050075a7 */ /* 0x000ea4000800017f */
[----:B--2---:R-:W-:Y:S05]  /*be70*/  @!P0 BRA `(.L_x_1818) ;  /* 0x0000000400c08947 */ /* 0x004fea0003800000 */
.L_x_1845:
[----:B------:R-:W-:-:S07]  /*be80*/  IMAD R3, R6, 0x8, R3 ;  /* 0x0000000806037824 */ /* 0x000fce00078e0203 */
.L_x_1819:
[----:B----4-:R4:W1:Y:S02]  /*be90*/  SYNCS.PHASECHK.TRANS64.TRYWAIT P0, [R3+URZ], R2 ;  /* 0x00000002030075a7 */ /* 0x010864000800017f */
[----:B-1----:R-:W-:Y:S05]  /*bea0*/  @!P0 NANOSLEEP.SYNCS 0x989680 ;  /* 0x009896800000895d */ /* 0x002fea0003900000 */
[----:B------:R-:W1:Y:S02]  /*beb0*/  @!P0 SYNCS.PHASECHK.TRANS64 P0, [R3+URZ], R2 ;  /* 0x00000002030085a7 */ /* 0x000e64000800007f */
[----:B-1----:R-:W-:Y:S05]  /*bec0*/  @!P0 BRA `(.L_x_1819) ;  /* 0xfffffffc00f08947 */ /* 0x002fea000383ffff */
.L_x_1687:
[----:B---3--:R-:W-:Y:S05]  /*bed0*/  BSYNC B6 ;  /* 0x0000000000067941 */ /* 0x008fea0003800000 */
.L_x_1681:
[----:B------:R-:W-:Y:S05]  /*bee0*/  EXIT ;  /* 0x000000000000794d */ /* 0x000fea0003800000 */
.L_x_1698:
[----:B------:R-:W-:Y:S02]  /*bef0*/  IMAD.MOV.U32 R13, RZ, RZ, R17 ;  /* 0x000000ffff0d7224 */ /* 0x000fe400078e0011 */
[----:B------:R-:W-:Y:S02]  /*bf00*/  IMAD.MOV.U32 R12, RZ, RZ, RZ ;  /* 0x000000ffff0c7224 */ /* 0x000fe400078e00ff */
[----:B------:R-:W-:Y:S02]  /*bf10*/  IMAD.MOV.U32 R11, RZ, RZ, 0x1f ;  /* 0x0000001fff0b7424 */ /* 0x000fe400078e00ff */
[----:B------:R-:W-:-:S07]  /*bf20*/  IMAD.MOV.U32 R15, RZ, RZ, -0x1 ;  /* 0xffffffffff0f7424 */ /* 0x000fce00078e00ff */
[----:B------:R-:W-:Y:S05]  /*bf30*/  WARPSYNC.COLLECTIVE R15, `(.L_x_1820) ;  /* 0x000000000f087348 */ /* 0x000fea0003c00000 */
[----:B------:R1:W2:Y:S02]  /*bf40*/  SHFL.IDX P6, R14, R13, R12, R11 ;  /* 0x0000000c0d0e7389 */ /* 0x0002a400000c000b */
[----:B-12---:R-:W-:Y:S01]  /*bf50*/  ENDCOLLECTIVE ;  /* 0x000000000000791b */ /* 0x006fe20003800000 */
.L_x_1820:
[----:B------:R-:W-:Y:S05]  /*bf60*/  BRA `(.L_x_1821) ;  /* 0xffffff54006c7947 */ /* 0x000fea000383ffff */
.L_x_1700:
[----:B--2---:R2:W3:Y:S02]  /*bf70*/  SYNCS.PHASECHK.TRANS64.TRYWAIT P0, [R237+URZ+0x26800], R4 ;  /* 0x02680004ed0075a7 */ /* 0x0044e4000800017f */
[----:B---3--:R-:W-:Y:S05]  /*bf80*/  @!P0 NANOSLEEP.SYNCS 0x989680 ;  /* 0x009896800000895d */ /* 0x008fea0003900000 */
[----:B------:R-:W3:Y:S02]  /*bf90*/  @!P0 SYNCS.PHASECHK.TRANS64 P0, [R237+URZ+0x26800], R4 ;  /* 0x02680004ed0085a7 */ /* 0x000ee4000800007f */
[----:B---3--:R-:W-:Y:S05]  /*bfa0*/  @!P0 BRA `(.L_x_1700) ;  /* 0xfffffffc00f08947 */ /* 0x008fea000383ffff */
[----:B------:R-:W-:Y:S05]  /*bfb0*/  BRA `(.L_x_1699) ;  /* 0xffffff5400947947 */ /* 0x000fea000383ffff */
.L_x_1705:
[----:B--2---:R-:W-:-:S04]  /*bfc0*/  IMAD.U32 R5, RZ, RZ, UR7 ;  /* 0x00000007ff057e24 */ /* 0x004fc8000f8e00ff */
[----:B------:R2:W3:Y:S03]  /*bfd0*/  SYNCS.PHASECHK.TRANS64.TRYWAIT P0, [R5+URZ+0x26810], R120 ;  /* 0x02681078050075a7 */ /* 0x0004e6000800017f */
[----:B---3--:R-:W-:Y:S05]  /*bfe0*/  @!P0 NANOSLEEP.SYNCS 0x989680 ;  /* 0x009896800000895d */ /* 0x008fea0003900000 */
[----:B------:R-:W3:Y:S02]  /*bff0*/  @!P0 SYNCS.PHASECHK.TRANS64 P0, [R5+URZ+0x26810], R120 ;  /* 0x02681078050085a7 */ /* 0x000ee4000800007f */
[----:B---3--:R-:W-:Y:S05]  /*c000*/  @!P0 BRA `(.L_x_1705) ;  /* 0xfffffffc00ec8947 */ /* 0x008fea000383ffff */
[----:B------:R-:W-:Y:S05]  /*c010*/  BRA `(.L_x_1704) ;  /* 0xffffff5c00f07947 */ /* 0x000fea000383ffff */
.L_x_1709:
[----:B------:R-:W-:-:S04]  /*c020*/  IMAD.U32 R121, RZ, RZ, UR7 ;  /* 0x00000007ff797e24 */ /* 0x000fc8000f8e00ff */
[----:B------:R1:W1:Y:S03]  /*c030*/  SYNCS.PHASECHK.TRANS64.TRYWAIT P0, [R121+URZ+0x26830], R120 ;  /* 0x02683078790075a7 */ /* 0x000266000800017f */
[----:B-1----:R-:W-:Y:S05]  /*c040*/  @!P0 NANOSLEEP.SYNCS 0x989680 ;  /* 0x009896800000895d */ /* 0x002fea0003900000 */
[----:B------:R-:W1:Y:S02]  /*c050*/  @!P0 SYNCS.PHASECHK.TRANS64 P0, [R121+URZ+0x26830], R120 ;  /* 0x02683078790085a7 */ /* 0x000e64000800007f */
[----:B-1----:R-:W-:Y:S05]  /*c060*/  @!P0 BRA `(.L_x_1709) ;  /* 0xfffffffc00ec8947 */ /* 0x002fea000383ffff */
[----:B------:R-:W-:Y:S05]  /*c070*/  BRA `(.L_x_1708) ;  /* 0xffffff6400b47947 */ /* 0x000fea000383ffff */
.L_x_1741:
[----:B------:R-:W-:Y:S01]  /*c080*/  BSSY B0, `(.L_x_1822) ;  /* 0x0000005000007945 */ /* 0x000fe20003800000 */
[----:B------:R-:W-:-:S07]  /*c090*/  IMAD.MOV.U32 R15, RZ, RZ, -0x1 ;  /* 0xffffffffff0f7424 */ /* 0x000fce00078e00ff */
[----:B------:R-:W-:Y:S05]  /*c0a0*/  WARPSYNC.COLLECTIVE R15, `(.L_x_1823) ;  /* 0x000000000f087348 */ /* 0x000fea0003c00000 */
[----:B------:R-:W-:Y:S01]  /*c0b0*/  NOP ;  /* 0x0000000000007918 */ /* 0x000fe20000000000 */
[----:B------:R-:W-:Y:S01]  /*c0c0*/  ENDCOLLECTIVE ;  /* 0x000000000000791b */ /* 0x000fe20003800000 */
.L_x_1823:
[----:B------:R-:W-:Y:S05]  /*c0d0*/  BSYNC B0 ;  /* 0x0000000000007941 */ /* 0x000fea0003800000 */
.L_x_1822:
[----:B------:R-:W-:Y:S05]  /*c0e0*/  BRA `(.L_x_1824) ;  /* 0xffffffb800607947 */ /* 0x000fea000383ffff */
.L_x_1754:
[----:B------:R-:W-:Y:S01]  /*c0f0*/  BSSY B0, `(.L_x_1825) ;  /* 0x0000005000007945 */ /* 0x000fe20003800000 */
[----:B------:R-:W-:-:S07]  /*c100*/  IMAD.MOV.U32 R15, RZ, RZ, -0x1 ;  /* 0xffffffffff0f7424 */ /* 0x000fce00078e00ff */
[----:B------:R-:W-:Y:S05]  /*c110*/  WARPSYNC.COLLECTIVE R15, `(.L_x_1826) ;  /* 0x000000000f087348 */ /* 0x000fea0003c00000 */
[----:B------:R-:W-:Y:S01]  /*c120*/  NOP ;  /* 0x0000000000007918 */ /* 0x000fe20000000000 */
[----:B------:R-:W-:Y:S01]  /*c130*/  ENDCOLLECTIVE ;  /* 0x000000000000791b */ /* 0x000fe20003800000 */
.L_x_1826:
[----:B------:R-:W-:Y:S05]  /*c140*/  BSYNC B0 ;  /* 0x0000000000007941 */ /* 0x000fea0003800000 */
.L_x_1825:
[----:B------:R-:W-:Y:S05]  /*c150*/  BRA `(.L_x_1827) ;  /* 0xffffffbc00f47947 */ /* 0x000fea000383ffff */
.L_x_1766:
[----:B------:R-:W-:Y:S01]  /*c160*/  BSSY B0, `(.L_x_1828) ;  /* 0x0000005000007945 */ /* 0x000fe20003800000 */
[----:B------:R-:W-:-:S07]  /*c170*/  IMAD.MOV.U32 R15, RZ, RZ, -0x1 ;  /* 0xffffffffff0f7424 */ /* 0x000fce00078e00ff */
[----:B------:R-:W-:Y:S05]  /*c180*/  WARPSYNC.COLLECTIVE R15, `(.L_x_1829) ;  /* 0x000000000f087348 */ /* 0x000fea0003c00000 */
[----:B------:R-:W-:Y:S01]  /*c190*/  NOP ;  /* 0x0000000000007918 */ /* 0x000fe20000000000 */
[----:B------:R-:W-:Y:S01]  /*c1a0*/  ENDCOLLECTIVE ;  /* 0x000000000000791b */ /* 0x000fe20003800000 */
.L_x_1829:
[----:B------:R-:W-:Y:S05]  /*c1b0*/  BSYNC B0 ;  /* 0x0000000000007941 */ /* 0x000fea0003800000 */
.L_x_1828:
[----:B------:R-:W-:Y:S05]  /*c1c0*/  BRA `(.L_x_1830) ;  /* 0xffffffc4001c7947 */ /* 0x000fea000383ffff */
.L_x_1794:
[----:B-1----:R1:W2:Y:S02]  /*c1d0*/  SYNCS.PHASECHK.TRANS64.TRYWAIT P0, [R15+URZ+0x26820], R0 ;  /* 0x026820000f0075a7 */ /* 0x0022a4000800017f */
[----:B--2---:R-:W-:Y:S05]  /*c1e0*/  @!P0 NANOSLEEP.SYNCS 0x989680 ;  /* 0x009896800000895d */ /* 0x004fea0003900000 */
[----:B------:R-:W2:Y:S02]  /*c1f0*/  @!P0 SYNCS.PHASECHK.TRANS64 P0, [R15+URZ+0x26820], R0 ;  /* 0x026820000f0085a7 */ /* 0x000ea4000800007f */
[----:B--2---:R-:W-:Y:S05]  /*c200*/  @!P0 BRA `(.L_x_1794) ;  /* 0xfffffffc00f08947 */ /* 0x004fea000383ffff */
[----:B------:R-:W-:Y:S05]  /*c210*/  BRA `(.L_x_1831) ;  /* 0xffffffd8008c7947 */ /* 0x000fea000383ffff */
.L_x_1798:
[----:B--2---:R2:W3:Y:S02]  /*c220*/  SYNCS.PHASECHK.TRANS64.TRYWAIT P1, [R15+URZ+0x26840], R18 ;  /* 0x026840120f0075a7 */ /* 0x0044e4000802017f */
[----:B---3--:R-:W-:Y:S05]  /*c230*/  @!P1 NANOSLEEP.SYNCS 0x989680 ;  /* 0x009896800000995d */ /* 0x008fea0003900000 */
[----:B------:R-:W3:Y:S02]  /*c240*/  @!P1 SYNCS.PHASECHK.TRANS64 P1, [R15+URZ+0x26840], R18 ;  /* 0x026840120f0095a7 */ /* 0x000ee4000802007f */
[----:B---3--:R-:W-:Y:S05]  /*c250*/  @!P1 BRA `(.L_x_1798) ;  /* 0xfffffffc00f09947 */ /* 0x008fea000383ffff */
[----:B------:R-:W-:Y:S05]  /*c260*/  BRA `(.L_x_1832) ;  /* 0xffffffe000bc7947 */ /* 0x000fea000383ffff */
.L_x_1800:
[----:B-1----:R1:W3:Y:S02]  /*c270*/  SYNCS.PHASECHK.TRANS64.TRYWAIT P1, [R15+URZ+0x26828], R18 ;  /* 0x026828120f0075a7 */ /* 0x0022e4000802017f */
[----:B---3--:R-:W-:Y:S05]  /*c280*/  @!P1 NANOSLEEP.SYNCS 0x989680 ;  /* 0x009896800000995d */ /* 0x008fea0003900000 */
[----:B------:R-:W3:Y:S02]  /*c290*/  @!P1 SYNCS.PHASECHK.TRANS64 P1, [R15+URZ+0x26828], R18 ;  /* 0x026828120f0095a7 */ /* 0x000ee4000802007f */
[----:B---3--:R-:W-:Y:S05]  /*c2a0*/  @!P1 BRA `(.L_x_1800) ;  /* 0xfffffffc00f09947 */ /* 0x008fea000383ffff */
[----:B------:R-:W-:Y:S05]  /*c2b0*/  BRA `(.L_x_1833) ;  /* 0xffffffe400787947 */ /* 0x000fea000383ffff */
.L_x_1802:
[----:B---3--:R3:W4:Y:S02]  /*c2c0*/  SYNCS.PHASECHK.TRANS64.TRYWAIT P1, [R15+URZ+0x26848], R18 ;  /* 0x026848120f0075a7 */ /* 0x008724000802017f */
[----:B----4-:R-:W-:Y:S05]  /*c2d0*/  @!P1 NANOSLEEP.SYNCS 0x989680 ;  /* 0x009896800000995d */ /* 0x010fea0003900000 */
[----:B------:R-:W4:Y:S02]  /*c2e0*/  @!P1 SYNCS.PHASECHK.TRANS64 P1, [R15+URZ+0x26848], R18 ;  /* 0x026848120f0095a7 */ /* 0x000f24000802007f */
[----:B----4-:R-:W-:Y:S05]  /*c2f0*/  @!P1 BRA `(.L_x_1802) ;  /* 0xfffffffc00f09947 */ /* 0x010fea000383ffff */
[----:B------:R-:W-:Y:S05]  /*c300*/  BRA `(.L_x_1834) ;  /* 0xffffffe800347947 */ /* 0x000fea000383ffff */
.L_x_1804:
[----:B------:R-:W-:-:S07]  /*c310*/  SHF.L.U32 R4, R10, 0x1f, RZ ;  /* 0x0000001f0a047819 */ /* 0x000fce00000006ff */
.L_x_1835:
[----:B----4-:R4:W1:Y:S02]  /*c320*/  SYNCS.PHASECHK.TRANS64.TRYWAIT P1, [R15+URZ+0x26820], R4 ;  /* 0x026820040f0075a7 */ /* 0x010864000802017f */
[----:B-1----:R-:W-:Y:S05]  /*c330*/  @!P1 NANOSLEEP.SYNCS 0x989680 ;  /* 0x009896800000995d */ /* 0x002fea0003900000 */
[----:B------:R-:W1:Y:S02]  /*c340*/  @!P1 SYNCS.PHASECHK.TRANS64 P1, [R15+URZ+0x26820], R4 ;  /* 0x026820040f0095a7 */ /* 0x000e64000802007f */
[----:B-1----:R-:W-:Y:S05]  /*c350*/  @!P1 BRA `(.L_x_1835) ;  /* 0xfffffffc00f09947 */ /* 0x002fea000383ffff */
[----:B------:R-:W-:Y:S05]  /*c360*/  BRA `(.L_x_1836) ;  /* 0xffffffe800d47947 */ /* 0x000fea000383ffff */
.L_x_1807:
[----:B----4-:R4:W1:Y:S02]  /*c370*/  SYNCS.PHASECHK.TRANS64.TRYWAIT P1, [R15+URZ+0x26840], R12 ;  /* 0x0268400c0f0075a7 */ /* 0x010864000802017f */
[----:B-1----:R-:W-:Y:S05]  /*c380*/  @!P1 NANOSLEEP.SYNCS 0x989680 ;  /* 0x009896800000995d */ /* 0x002fea0003900000 */
[----:B------:R-:W1:Y:S02]  /*c390*/  @!P1 SYNCS.PHASECHK.TRANS64 P1, [R15+URZ+0x26840], R12 ;  /* 0x0268400c0f0095a7 */ /* 0x000e64000802007f */
[----:B-1----:R-:W-:Y:S05]  /*c3a0*/  @!P1 BRA `(.L_x_1807) ;  /* 0xfffffffc00f09947 */ /* 0x002fea000383ffff */
[----:B------:R-:W-:Y:S05]  /*c3b0*/  BRA `(.L_x_1837) ;  /* 0xffffffec00ac7947 */ /* 0x000fea000383ffff */
.L_x_1809:
[----:B-1----:R1:W2:Y:S02]  /*c3c0*/  SYNCS.PHASECHK.TRANS64.TRYWAIT P1, [R15+URZ+0x26828], R12 ;  /* 0x0268280c0f0075a7 */ /* 0x0022a4000802017f */
[----:B--2---:R-:W-:Y:S05]  /*c3d0*/  @!P1 NANOSLEEP.SYNCS 0x989680 ;  /* 0x009896800000995d */ /* 0x004fea0003900000 */
[----:B------:R-:W2:Y:S02]  /*c3e0*/  @!P1 SYNCS.PHASECHK.TRANS64 P1, [R15+URZ+0x26828], R12 ;  /* 0x0268280c0f0095a7 */ /* 0x000ea4000802007f */
[----:B--2---:R-:W-:Y:S05]  /*c3f0*/  @!P1 BRA `(.L_x_1809) ;  /* 0xfffffffc00f09947 */ /* 0x004fea000383ffff */
[----:B------:R-:W-:Y:S05]  /*c400*/  BRA `(.L_x_1838) ;  /* 0xfffffff0005c7947 */ /* 0x000fea000383ffff */
.L_x_1811:
[----:B------:R1:W1:Y:S02]  /*c410*/  SYNCS.PHASECHK.TRANS64.TRYWAIT P0, [R3+URZ+0x26840], R0 ;  /* 0x02684000030075a7 */ /* 0x000264000800017f */
[----:B-1----:R-:W-:Y:S05]  /*c420*/  @!P0 NANOSLEEP.SYNCS 0x989680 ;  /* 0x009896800000895d */ /* 0x002fea0003900000 */
[----:B------:R-:W1:Y:S02]  /*c430*/  @!P0 SYNCS.PHASECHK.TRANS64 P0, [R3+URZ+0x26840], R0 ;  /* 0x02684000030085a7 */ /* 0x000e64000800007f */
[----:B-1----:R-:W-:Y:S05]  /*c440*/  @!P0 BRA `(.L_x_1811) ;  /* 0xfffffffc00f08947 */ /* 0x002fea000383ffff */
[----:B------:R-:W-:Y:S05]  /*c450*/  BRA `(.L_x_1839) ;  /* 0xfffffff400287947 */ /* 0x000fea000383ffff */
.L_x_1813:
[----:B------:R-:W-:Y:S01]  /*c460*/  BSSY B0, `(.L_x_1840) ;  /* 0x0000006000007945 */ /* 0x000fe20003800000 */
[----:B------:R-:W-:-:S07]  /*c470*/  IMAD.MOV.U32 R15, RZ, RZ, -0x1 ;  /* 0xffffffffff0f7424 */ /* 0x000fce00078e00ff */
[----:B---3--:R-:W-:Y:S05]  /*c480*/  WARPSYNC.COLLECTIVE R15, `(.L_x_1841) ;  /* 0x000000000f0c7348 */ /* 0x008fea0003c00000 */
[----:B------:R-:W-:Y:S02]  /*c490*/  ELECT P6, UR62, PT ;  /* 0x00000000003e782f */ /* 0x000fe400038c0000 */
[----:B------:R-:W-:Y:S01]  /*c4a0*/  MOV R14, UR62 ;  /* 0x0000003e000e7c02 */ /* 0x000fe20008000f00 */
[----:B---3--:R-:W-:Y:S10]  /*c4b0*/  ENDCOLLECTIVE ;  /* 0x000000000000791b */ /* 0x008ff40003800000 */
.L_x_1841:
[----:B------:R-:W-:Y:S05]  /*c4c0*/  BSYNC B0 ;  /* 0x0000000000007941 */ /* 0x000fea0003800000 */
.L_x_1840:
[----:B------:R-:W-:Y:S05]  /*c4d0*/  BRA `(.L_x_1842) ;  /* 0xfffffff400f47947 */ /* 0x000fea000383ffff */
.L_x_1815:
[----:B-1----:R1:W2:Y:S02]  /*c4e0*/  SYNCS.PHASECHK.TRANS64.TRYWAIT P0, [R7+URZ], R4 ;  /* 0x00000004070075a7 */ /* 0x0022a4000800017f */
[----:B--2---:R-:W-:Y:S05]  /*c4f0*/  @!P0 NANOSLEEP.SYNCS 0x989680 ;  /* 0x009896800000895d */ /* 0x004fea0003900000 */
[----:B------:R-:W2:Y:S02]  /*c500*/  @!P0 SYNCS.PHASECHK.TRANS64 P0, [R7+URZ], R4 ;  /* 0x00000004070085a7 */ /* 0x000ea4000800007f */
[----:B--2---:R-:W-:Y:S05]  /*c510*/  @!P0 BRA `(.L_x_1815) ;  /* 0xfffffffc00f08947 */ /* 0x004fea000383ffff */
[----:B------:R-:W-:Y:S05]  /*c520*/  BRA `(.L_x_1843) ;  /* 0xfffffff800347947 */ /* 0x000fea000383ffff */
.L_x_1816:
[----:B--2---:R2:W4:Y:S02]  /*c530*/  SYNCS.PHASECHK.TRANS64.TRYWAIT P0, [R3+URZ], R2 ;  /* 0x00000002030075a7 */ /* 0x004524000800017f */
[----:B----4-:R-:W-:Y:S05]  /*c540*/  @!P0 NANOSLEEP.SYNCS 0x989680 ;  /* 0x009896800000895d */ /* 0x010fea0003900000 */
[----:B------:R-:W4:Y:S02]  /*c550*/  @!P0 SYNCS.PHASECHK.TRANS64 P0, [R3+URZ], R2 ;  /* 0x00000002030085a7 */ /* 0x000f24000800007f */
[----:B----4-:R-:W-:Y:S05]  /*c560*/  @!P0 BRA `(.L_x_1816) ;  /* 0xfffffffc00f08947 */ /* 0x010fea000383ffff */
[----:B------:R-:W-:Y:S05]  /*c570*/  BRA `(.L_x_1844) ;  /* 0xfffffff800287947 */ /* 0x000fea000383ffff */
.L_x_1818:
[----:B--2---:R2:W4:Y:S02]  /*c580*/  SYNCS.PHASECHK.TRANS64.TRYWAIT P0, [R5+URZ], R4 ;  /* 0x00000004050075a7 */ /* 0x004524000800017f */
[----:B----4-:R-:W-:Y:S05]  /*c590*/  @!P0 NANOSLEEP.SYNCS 0x989680 ;  /* 0x009896800000895d */ /* 0x010fea0003900000 */
[----:B------:R-:W4:Y:S02]  /*c5a0*/  @!P0 SYNCS.PHASECHK.TRANS64 P0, [R5+URZ], R4 ;  /* 0x00000004050085a7 */ /* 0x000f24000800007f */
[----:B----4-:R-:W-:Y:S05]  /*c5b0*/  @!P0 BRA `(.L_x_1818) ;  /* 0xfffffffc00f08947 */ /* 0x010fea000383ffff */
[----:B------:R-:W-:Y:S05]  /*c5c0*/  BRA `(.L_x_1845) ;  /* 0xfffffff8002c7947 */ /* 0x000fea000383ffff */
.L_x_1846:
        /* <DEDUP_REMOVED lines=11> */
.L_x_3306:


//--------------------- .text._ZN7cutlass13device_kernelIN5flash11enable_sm90INS1_16FlashAttnBwdSm90INS1_25CollectiveMainloopBwdSm90ILi2ELi2ELi2EN4cute5tupleIJNS5_1CILi1EEES8_S8_EEENS6_IJNS7_ILi64EEENS7_ILi128EEENS7_ILi96EEEEEENS_10bfloat16_tEfNS_4arch4Sm90ELb0ELb1ELb1ELb1ELb0ELb1ELb0ELb0ELi2ELi1ELi2ELi1ELb1EEENS1_24CollectiveEpilogueBwdGQAISD_fSG_Li256ELb1ELb0EEENS1_19SingleTileSchedulerILb1ELb0ELb0ELi128EEEEEEEEEvNT_6ParamsE --------------------------
	.section	.text._ZN7cutlass13device_kernelIN5flash11enable_sm90INS1_16FlashAttnBwdSm90INS1_25CollectiveMainloopBwdSm90ILi2ELi2ELi2EN4cute5tupleIJNS5_1CILi1EEES8_S8_EEENS6_IJNS7_ILi64EEENS7_ILi128EEENS7_ILi96EEEEEENS_10bfloat16_tEfNS_4arch4Sm90ELb0ELb1ELb1ELb1ELb0ELb1ELb0ELb0ELi2ELi1ELi2ELi1ELb1EEENS1_24CollectiveEpilogueBwdGQAISD_fSG_Li256ELb1ELb0EEENS1_19SingleTileSchedulerILb1ELb0ELb0ELi128EEEEEEEEEvNT_6ParamsE,"ax",@progbits
	.align	128
.text._ZN7cutlass13device_kernelIN5flash11enable_sm90INS1_16FlashAttnBwdSm90INS1_25CollectiveMainloopBwdSm90ILi2ELi2ELi2EN4cute5tupleIJNS5_1CILi1EEES8_S8_EEENS6_IJNS7_ILi64EEENS7_ILi128EEENS7_ILi96EEEEEENS_10bfloat16_tEfNS_4arch4Sm90ELb0ELb1ELb1ELb1ELb0ELb1ELb0ELb0ELi2ELi1ELi2ELi1ELb1EEENS1_24CollectiveEpilogueBwdGQAISD_fSG_Li256ELb1ELb0EEENS1_19SingleTileSchedulerILb1ELb0ELb0ELi128EEEEEEEEEvNT_6ParamsE:
        .type           _ZN7cutlass13device_kernelIN5flash11enable_sm90INS1_16FlashAttnBwdSm90INS1_25CollectiveMainloopBwdSm90ILi2ELi2ELi2EN4cute5tupleIJNS5_1CILi1EEES8_S8_EEENS6_IJNS7_ILi64EEENS7_ILi128EEENS7_ILi96EEEEEENS_10bfloat16_tEfNS_4arch4Sm90ELb0ELb1ELb1ELb1ELb0ELb1ELb0ELb0ELi2ELi1ELi2ELi1ELb1EEENS1_24CollectiveEpilogueBwdGQAISD_fSG_Li256ELb1ELb0EEENS1_19SingleTileSchedulerILb1ELb0ELb0ELi128EEEEEEEEEvNT_6ParamsE,@function
        .size           _ZN7cutlass13device_kernelIN5flash11enable_sm90INS1_16FlashAttnBwdSm90INS1_25CollectiveMainloopBwdSm90ILi2ELi2ELi2EN4cute5tupleIJNS5_1CILi1EEES8_S8_EEENS6_IJNS7_ILi64EEENS7_ILi128EEENS7_ILi96EEEEEENS_10bfloat16_tEfNS_4arch4Sm90ELb0ELb1ELb1ELb1ELb0ELb1ELb0ELb0ELi2ELi1ELi2ELi1ELb1EEENS1_24CollectiveEpilogueBwdGQAISD_fSG_Li256ELb1ELb0EEENS1_19SingleTileSchedulerILb1ELb0ELb0ELi128EEEEEEEEEvNT_6ParamsE,(.L_x_3307 - _ZN7cutlass13device_kernelIN5flash11enable_sm90INS1_16FlashAttnBwdSm90INS1_25CollectiveMainloopBwdSm90ILi2ELi2ELi2EN4cute5tupleIJNS5_1CILi1EEES8_S8_EEENS6_IJNS7_ILi64EEENS7_ILi128EEENS7_ILi96EEEEEENS_10bfloat16_tEfNS_4arch4Sm90ELb0ELb1ELb1ELb1ELb0ELb1ELb0ELb0ELi2ELi1ELi2ELi1ELb1EEENS1_24CollectiveEpilogueBwdGQAISD_fSG_Li256ELb1ELb0EEENS1_19SingleTileSchedulerILb1ELb0ELb0ELi128EEEEEEEEEvNT_6ParamsE)
        .other          _ZN7cutlass13device_kernelIN5flash11enable_sm90INS1_16FlashAttnBwdSm90INS1_25CollectiveMainloopBwdSm90ILi2ELi2ELi2EN4cute5tupleIJNS5_1CILi1EEES8_S8_EEENS6_IJNS7_ILi64EEENS7_ILi128EEENS7_ILi96EEEEEENS_10bfloat16_tEfNS_4arch4Sm90ELb0ELb1ELb1ELb1ELb0ELb1ELb0ELb0ELi2ELi1ELi2ELi1ELb1EEENS1_24CollectiveEpilogueBwdGQAISD_fSG_Li256ELb1ELb0EEENS1_19SingleTileSchedulerILb1ELb0ELb0ELi128EEEEEEEEEvNT_6ParamsE,@"STO_CUDA_ENTRY STV_DEFAULT"
_ZN7cutlass13device_kernelIN5flash11enable_sm90INS1_16FlashAttnBwdSm90INS1_25CollectiveMainloopBwdSm90ILi2ELi2ELi2EN4cute5tupleIJNS5_1CILi1EEES8_S8_EEENS6_IJNS7_ILi64EEENS7_ILi128EEENS7_ILi96EEEEEENS_10bfloat16_tEfNS_4arch4Sm90ELb0ELb1ELb1ELb1ELb0ELb1ELb0ELb0ELi2ELi1ELi2ELi1ELb1EEENS1_24CollectiveEpilogueBwdGQAISD_fSG_Li256ELb1ELb0EEENS1_19SingleTileSchedulerILb1ELb0ELb0ELi128EEEEEEEEEvNT_6ParamsE:
        /* <DEDUP_REMOVED lines=24> */
.L_x_1848:
[----:B------:R-:W-:Y:S05]  /*0180*/  BSYNC B0 ;  /* 0x0000000000007941 */ /* 0x000fea0003800000 */
.L_x_1847:
        /* <DEDUP_REMOVED lines=37> */
.L_x_1849:
        /* <DEDUP_REMOVED lines=22> */
.L_x_1850:
[----:B------:R-:W-:Y:S01]  /*0540*/  PLOP3.LUT P0, PT, PT, PT, UP0, 0x80, 0x0 ;  /* 0x000000000000781c */ /* 0x000fe20003f0f008 */
[----:B------:R-:W-:Y:S01]  /*0550*/  NOP ;  /* 0x0000000000007918 */ /* 0x000fe20000000000 */
[----:B------:R-:W-:Y:S01]  /*0560*/  ULDC.64 UR46, c[0x0][0x208] ;  /* 0x00008200002e7ab9 */ /* 0x000fe20000000a00 */
[----:B------:R-:W-:Y:S01]  /*0570*/  BSSY B6, `(.L_x_1851) ;  /* 0x000097c000067945 */ /* 0x000fe20003800000 */
[----:B-12-4-:R-:W-:Y:S09]  /*0580*/  BAR.SYNC.DEFER_BLOCKING 0x0 ;  /* 0x0000000000007b1d */ /* 0x016ff20000010000 */
[----:B------:R-:W-:Y:S05]  /*0590*/  @!P0 BRA `(.L_x_1852) ;  /* 0x0000005400c08947 */ /* 0x000fea0003800000 */
.L_x_1853:
        /* <DEDUP_REMOVED lines=24> */
.L_x_1854:
        /* <DEDUP_REMOVED lines=14> */
.L_x_1856:
[----:B------:R-:W-:-:S05]  /*0800*/  ULDC UR4, c[0x0][0x8c4] ;  /* 0x0002310000047ab9 */ /* 0x000fca0000000800 */
.L_x_1855:
        /* <DEDUP_REMOVED lines=19> */
.L_x_1858:
        /* <DEDUP_REMOVED lines=14> */
.L_x_1859:
        /* <DEDUP_REMOVED lines=11> */
.L_x_1860:
        /* <DEDUP_REMOVED lines=13> */
.L_x_1861:
        /* <DEDUP_REMOVED lines=66> */
.L_x_1862:
        /* <DEDUP_REMOVED lines=28> */
.L_x_1865:
        /* <DEDUP_REMOVED lines=15> */
.L_x_1864:
        /* <DEDUP_REMOVED lines=22> */
.L_x_1867:
        /* <DEDUP_REMOVED lines=15> */
.L_x_1866:
[----:B------:R-:W-:Y:S01]  /*14c0*/  SHF.R.S32.HI R19, RZ, 0x1f, R18 ;  /* 0x0000001fff137819 */ /* 0x000fe20000011412 */
[----:B------:R-:W-:-:S03]  /*14d0*/  UMOV UR4, 0xffffffff ;  /* 0xffffffff00047882 */ /* 0x000fc60000000000 */
[----:B------:R-:W-:-:S04]  /*14e0*/  LEA.HI R0, R19, R18, RZ, 0x7 ;  /* 0x0000001213007211 */ /* 0x000fc800078f38ff */
[----:B------:R-:W-:Y:S01]  /*14f0*/  SHF.R.S32.HI R17, RZ, 0x7, R0 ;  /* 0x00000007ff117819 */ /* 0x000fe20000011400 */
[----:B------:R-:W-:Y:S06]  /*1500*/  BRA.DIV UR4, `(.L_x_1868) ;  /* 0x0000008a04107947 */ /* 0x000fec000b800000 */
[----:B------:R1:W2:Y:S02]  /*1510*/  SHFL.IDX PT, R14, R17, RZ, 0x1f ;  /* 0x00001fff110e7589 */ /* 0x0002a400000e0000 */
.L_x_1952:
        /* <DEDUP_REMOVED lines=15> */
.L_x_1869:
        /* <DEDUP_REMOVED lines=19> */
.L_x_1871:
        /* <DEDUP_REMOVED lines=124> */
.L_x_1882:
[----:B------:R-:W-:-:S06]  /*1f00*/  UISETP.NE.AND UP0, UPT, UR11, 0x3, UPT ;  /* 0x000000030b00788c */ /* 0x000fcc000bf05270 */
[----:B------:R-:W-:-:S13]  /*1f10*/  PLOP3.LUT P6, PT, PT, PT, UP0, 0x80, 0x0 ;  /* 0x000000000000781c */ /* 0x000fda0003fcf008 */
[----:B-1----:R-:W-:Y:S05]  /*1f20*/  @!P6 BRA `(.L_x_1872) ;  /* 0x000000000004e947 */ /* 0x002fea0003800000 */
[----:B------:R-:W-:Y:S01]  /*1f30*/  BPT.TRAP 0x1 ;  /* 0x000000040000795c */ /* 0x000fe20000300000 */
.L_x_1872:
[----:B------:R-:W-:Y:S01]  /*1f40*/  R2UR UR7, R237 ;  /* 0x00000000ed0772ca */ /* 0x000fe200000e0000 */
[----:B------:R-:W-:-:S05]  /*1f50*/  IMAD.U32 R120, RZ, RZ, UR9 ;  /* 0x00000009ff787e24 */ /* 0x000fca000f8e00ff */
[----:B------:R-:W-:-:S07]  /*1f60*/  SHF.L.U32 R120, R120, 0x1f, RZ ;  /* 0x0000001f78787819 */ /* 0x000fce00000006ff */
[----:B------:R-:W-:-:S09]  /*1f70*/  ULEA UR7, UR4, UR7, 0x3 ;  /* 0x0000000704077291 */ /* 0x000fd2000f8e183f */
[----:B------:R1:W2:Y:S01]  /*1f80*/  SYNCS.PHASECHK.TRANS64.TRYWAIT P0, [UR7+0x26810], R120 ;  /* 0x02681078ff0075a7 */ /* 0x0002a20008000147 */
[----:B------:R-:W-:Y:S05]  /*1f90*/  @!P6 BRA `(.L_x_1873) ;  /* 0x000000000004e947 */ /* 0x000fea0003800000 */
[----:B------:R-:W-:Y:S01]  /*1fa0*/  BPT.TRAP 0x1 ;  /* 0x000000040000795c */ /* 0x000fe20000300000 */
.L_x_1873:
[----:B--2---:R-:W-:Y:S05]  /*1fb0*/  @P0 BRA `(.L_x_1874) ;  /* 0x0000000000080947 */ /* 0x004fea0003800000 */
[----:B------:R-:W2:Y:S02]  /*1fc0*/  SYNCS.PHASECHK.TRANS64.TRYWAIT P0, [UR7+0x26810], R120 ;  /* 0x02681078ff0075a7 */ /* 0x000ea40008000147 */
[----:B--2---:R-:W-:Y:S05]  /*1fd0*/  @!P0 BRA `(.L_x_1875) ;  /* 0x0000007c00908947 */ /* 0x004fea0003800000 */
.L_x_1874:
        /* <DEDUP_REMOVED lines=66> */
.L_x_1876:
[----:B------:R1:W1:Y:S01]  /*2400*/  SYNCS.PHASECHK.TRANS64.TRYWAIT P0, [UR7+0x26830], R120 ;  /* 0x02683078ff0075a7 */ /* 0x0002620008000147 */
[----:B------:R-:W-:Y:S05]  /*2410*/  @!P6 BRA `(.L_x_1877) ;  /* 0x000000000004e947 */ /* 0x000fea0003800000 */
[----:B------:R-:W-:Y:S01]  /*2420*/  BPT.TRAP 0x1 ;  /* 0x000000040000795c */ /* 0x000fe20000300000 */
.L_x_1877:
        /* <DEDUP_REMOVED lines=50> */
.L_x_1878:
        /* <DEDUP_REMOVED lines=598> */
.L_x_1880:
        /* <DEDUP_REMOVED lines=48> */
.L_x_1881:
        /* <DEDUP_REMOVED lines=62> */
.L_x_1863:
[----:B------:R-:W-:Y:S05]  /*5390*/  @P0 BRA `(.L_x_1857) ;  /* 0x0000004800640947 */ /* 0x000fea0003800000 */
[----:B------:R-:W-:Y:S01]  /*53a0*/  ULDC.64 UR4, c[0x0][0x878] ;  /* 0x00021e0000047ab9 */ /* 0x000fe20000000a00 */
[----:B-1----:R-:W1:Y:S01]  /*53b0*/  S2R R4, SR_TID.X ;  /* 0x0000000000047919 */ /* 0x002e620000002100 */
        /* <DEDUP_REMOVED lines=98> */
.L_x_1885:
[----:B------:R-:W-:Y:S01]  /*59e0*/  @P0 ELECT P1, URZ, PT ;  /* 0x00000000003f082f */ /* 0x000fe20003820000 */
[----:B------:R2:W-:-:S12]  /*59f0*/  UBLKRED.G.S.ADD.F32.RN [UR6], [UR4], UR5, desc[UR8] ;  /* 0x00000806040073bb */ /* 0x0005d800080a1405 */
[----:B------:R-:W-:Y:S02]  /*5a00*/  @P1 PLOP3.LUT P0, PT, P1, PT, PT, 0x8, 0x0 ;  /* 0x000000000000181c */ /* 0x000fe40000f0e170 */
[----:B------:R-:W-:-:S11]  /*5a10*/  PLOP3.LUT P1, PT, PT, PT, PT, 0x8, 0x0 ;  /* 0x000000000000781c */ /* 0x000fd60003f2e170 */
[----:B--2---:R-:W-:Y:S05]  /*5a20*/  @P0 BRA.U.ANY `(.L_x_1885) ;  /* 0xfffffffd00ec0947 */ /* 0x004fea000393ffff */
[----:B------:R0:W-:Y:S01]  /*5a30*/  UTMACMDFLUSH ;  /* 0x00000000000079b7 */ /* 0x0001e20000000000 */
[----:B------:R-:W-:-:S04]  /*5a40*/  DEPBAR.LE SB0, 0x0 ;  /* 0x000080000000791a */ /* 0x000fc80000000000 */
.L_x_1884:
[----:B------:R-:W-:Y:S05]  /*5a50*/  BSYNC B0 ;  /* 0x0000000000007941 */ /* 0x000fea0003800000 */
.L_x_1883:
        /* <DEDUP_REMOVED lines=28> */
.L_x_1886:
        /* <DEDUP_REMOVED lines=8> */
.L_x_1852:
        /* <DEDUP_REMOVED lines=21> */
.L_x_1888:
        /* <DEDUP_REMOVED lines=13> */
.L_x_1890:
[----:B------:R-:W-:-:S05]  /*5ec0*/  ULDC UR4, c[0x0][0x8c4] ;  /* 0x0002310000047ab9 */ /* 0x000fca0000000800 */
.L_x_1889:
        /* <DEDUP_REMOVED lines=44> */
.L_x_1891:
        /* <DEDUP_REMOVED lines=13> */
.L_x_1892:
        /* <DEDUP_REMOVED lines=12> */
.L_x_1893:
[----:B------:R-:W-:Y:S01]  /*6320*/  UIADD3 UR7, -UR6, UR8, UR14 ;  /* 0x0000000806077290 */ /* 0x000fe2000fffe10e */
[----:B------:R-:W-:Y:S01]  /*6330*/  ISETP.LE.AND P0, PT, RZ, UR10, PT ;  /* 0x0000000aff007c0c */ /* 0x000fe2000bf03270 */
[----:B------:R-:W-:Y:S02]  /*6340*/  ULDC UR9, c[0x0][0x74c] ;  /* 0x0001d30000097ab9 */ /* 0x000fe40000000800 */
[----:B------:R-:W-:-:S04]  /*6350*/  UIADD3 UR7, UR7, -UR9, URZ ;  /* 0x8000000907077290 */ /* 0x000fc8000fffe03f */
        /* <DEDUP_REMOVED lines=18> */
.L_x_1894:
[----:B------:R-:W-:-:S06]  /*6480*/  UISETP.GT.AND UP1, UPT, UR12, UR7, UPT ;  /* 0x000000070c00728c */ /* 0x000fcc000bf24270 */
[----:B------:R-:W-:-:S13]  /*6490*/  PLOP3.LUT P0, PT, PT, PT, UP1, 0x80, 0x0 ;  /* 0x000000000000781c */ /* 0x000fda0003f0f018 */
[----:B------:R-:W-:Y:S05]  /*64a0*/  @!P0 BRA `(.L_x_1857) ;  /* 0x0000003800208947 */ /* 0x000fea0003800000 */
[----:B------:R-:W-:Y:S01]  /*64b0*/  ULDC.64 UR14, c[0x0][0x2d8] ;  /* 0x0000b600000e7ab9 */ /* 0x000fe20000000a00 */
[----:B------:R-:W-:Y:S01]  /*64c0*/  ULDC.64 UR28, c[0x0][0x2e0] ;  /* 0x0000b800001c7ab9 */ /* 0x000fe20000000a00 */
[----:B------:R-:W-:Y:S02]  /*64d0*/  UIMAD UR6, UR11, UR14, URZ ;  /* 0x0000000e0b0672a4 */ /* 0x000fe4000f8e023f */
[----:B------:R-:W-:Y:S02]  /*64e0*/  USHF.R.S32.HI UR11, URZ, 0x1f, UR13 ;  /* 0x0000001f3f0b7899 */ /* 0x000fe4000801140d */
[----:B------:R-:W-:Y:S02]  /*64f0*/  UIMAD UR15, UR16, UR15, UR6 ;  /* 0x0000000f100f72a4 */ /* 0x000fe4000f8e0206 */
[----:B------:R-:W-:Y:S02]  /*6500*/  UIADD3 UR6, -UR7, UR12, URZ ;  /* 0x0000000c07067290 */ /* 0x000fe4000fffe13f */
[----:B------:R-:W-:-:S02]  /*6510*/  UIMAD.WIDE.U32 UR8, UR16, UR14, URZ ;  /* 0x0000000e100872a5 */ /* 0x000fc4000f8e003f */
[----:B------:R-:W-:Y:S02]  /*6520*/  ULOP3.LUT UR6, UR6, 0x1, URZ, 0xc0, !UPT ;  /* 0x0000000106067892 */ /* 0x000fe4000f8ec03f */
[----:B------:R-:W-:Y:S02]  /*6530*/  USEL UR13, UR13, URZ, !UP0 ;  /* 0x0000003f0d0d7287 */ /* 0x000fe4000c000000 */
[----:B------:R-:W-:Y:S02]  /*6540*/  USEL UR14, UR11, URZ, !UP0 ;  /* 0x0000003f0b0e7287 */ /* 0x000fe4000c000000 */
[----:B------:R-:W-:Y:S02]  /*6550*/  UISETP.NE.U32.AND UP0, UPT, UR6, 0x1, UPT ;  /* 0x000000010600788c */ /* 0x000fe4000bf05070 */
[----:B------:R-:W-:Y:S02]  /*6560*/  UIADD3 UR10, UP1, UR4, UR8, URZ ;  /* 0x00000008040a7290 */ /* 0x000fe4000ff3e03f */
[----:B------:R-:W-:-:S02]  /*6570*/  UIADD3 UR15, UR9, UR15, URZ ;  /* 0x0000000f090f7290 */ /* 0x000fc4000fffe03f */
[----:B------:R-:W-:Y:S01]  /*6580*/  PLOP3.LUT P1, PT, PT, PT, UP0, 0x80, 0x0 ;  /* 0x000000000000781c */ /* 0x000fe20003f2f008 */
[----:B------:R-:W-:Y:S02]  /*6590*/  UIMAD UR14, UR14, UR28, URZ ;  /* 0x0000001c0e0e72a4 */ /* 0x000fe4000f8e023f */
[----:B------:R-:W-:Y:S02]  /*65a0*/  UIADD3.X UR11, UR5, UR15, URZ, UP1, !UPT ;  /* 0x0000000f050b7290 */ /* 0x000fe40008ffe43f */
[----:B------:R-:W-:Y:S02]  /*65b0*/  UIMAD UR14, UR13, UR29, UR14 ;  /* 0x0000001d0d0e72a4 */ /* 0x000fe4000f8e020e */
[----:B------:R-:W-:Y:S01]  /*65c0*/  UIMAD.WIDE.U32 UR10, UR13, UR28, UR10 ;  /* 0x0000001c0d0a72a5 */ /* 0x000fe2000f8e000a */
[----:B------:R-:W-:-:S03]  /*65d0*/  ELECT P0, URZ, PT ;  /* 0x00000000003f782f */ /* 0x000fc60003800000 */
[----:B------:R-:W-:Y:S02]  /*65e0*/  UIADD3 UR27, UR11, UR14, URZ ;  /* 0x0000000e0b1b7290 */ /* 0x000fe4000fffe03f */
[----:B------:R-:W-:Y:S10]  /*65f0*/  @P1 BRA `(.L_x_1895) ;  /* 0x0000000000bc1947 */ /* 0x000ff40003800000 */
        /* <DEDUP_REMOVED lines=18> */
.L_x_1897:
[----:B------:R-:W-:Y:S05]  /*6720*/  BSYNC B0 ;  /* 0x0000000000007941 */ /* 0x000fea0003800000 */
.L_x_1896:
        /* <DEDUP_REMOVED lines=19> */
.L_x_1899:
[----:B------:R-:W-:Y:S05]  /*6860*/  BSYNC B0 ;  /* 0x0000000000007941 */ /* 0x000fea0003800000 */
.L_x_1898:
[----:B------:R-:W-:Y:S06]  /*6870*/  BAR.ARV 0xa, 0xa0 ;  /* 0x0282800000007b1d */ /* 0x000fec0000002000 */
[----:B------:R-:W-:Y:S04]  /*6880*/  BSSY B0, `(.L_x_1900) ;  /* 0x0000003000007945 */ /* 0x000fe80003800000 */
[----:B------:R-:W-:Y:S05]  /*6890*/  @!P0 BRA `(.L_x_1901) ;  /* 0x0000000000048947 */ /* 0x000fea0003800000 */
[----:B------:R-:W-:-:S04]  /*68a0*/  DEPBAR.LE SB0, 0x0 ;  /* 0x000080000000791a */ /* 0x000fc80000000000 */
.L_x_1901:
[----:B------:R-:W-:Y:S05]  /*68b0*/  BSYNC B0 ;  /* 0x0000000000007941 */ /* 0x000fea0003800000 */
.L_x_1900:
[----:B------:R-:W-:Y:S06]  /*68c0*/  BAR.ARV 0xb, 0xa0 ;  /* 0x02c2800000007b1d */ /* 0x000fec0000002000 */
[----:B------:R-:W-:Y:S01]  /*68d0*/  UIADD3 UR18, UR7, 0x1, URZ ;  /* 0x0000000107127890 */ /* 0x000fe2000fffe03f */
[----:B------:R-:W-:Y:S11]  /*68e0*/  BRA `(.L_x_1902) ;  /* 0x0000000000047947 */ /* 0x000ff60003800000 */
.L_x_1895:
[----:B------:R-:W-:-:S05]  /*68f0*/  UMOV UR18, UR7 ;  /* 0x0000000700127c82 */ /* 0x000fca0008000000 */
.L_x_1902:
[----:B------:R-:W-:-:S04]  /*6900*/  UIADD3 UR6, UR7, 0x1, URZ ;  /* 0x0000000107067890 */ /* 0x000fc8000fffe03f */
[----:B------:R-:W-:-:S06]  /*6910*/  UISETP.NE.AND UP0, UPT, UR12, UR6, UPT ;  /* 0x000000060c00728c */ /* 0x000fcc000bf05270 */
[----:B------:R-:W-:-:S13]  /*6920*/  PLOP3.LUT P1, PT, PT, PT, UP0, 0x80, 0x0 ;  /* 0x000000000000781c */ /* 0x000fda0003f2f008 */
[----:B------:R-:W-:Y:S05]  /*6930*/  @!P1 BRA `(.L_x_1857) ;  /* 0x0000003000fc9947 */ /* 0x000fea0003800000 */
[----:B------:R-:W-:Y:S01]  /*6940*/  UMOV UR16, UR8 ;  /* 0x0000000800107c82 */ /* 0x000fe20008000000 */
[----:B------:R-:W-:Y:S01]  /*6950*/  UMOV UR17, UR15 ;  /* 0x0000000f00117c82 */ /* 0x000fe20008000000 */
[----:B------:R-:W-:Y:S01]  /*6960*/  ULDC.64 UR20, c[0x0][0x2c0] ;  /* 0x0000b00000147ab9 */ /* 0x000fe20000000a00 */
[----:B------:R-:W-:Y:S02]  /*6970*/  UIMAD.WIDE.U32 UR16, UR13, UR28, UR16 ;  /* 0x0000001c0d1072a5 */ /* 0x000fe4000f8e0010 */
[----:B------:R-:W-:Y:S02]  /*6980*/  UIMAD UR19, UR18, 0x1800, URZ ;  /* 0x00001800121378a4 */ /* 0x000fe4000f8e023f */
[----:B------:R-:W-:Y:S01]  /*6990*/  UIADD3 UR25, UP0, UR4, UR16, URZ ;  /* 0x0000001004197290 */ /* 0x000fe2000ff1e03f */
[----:B------:R-:W-:Y:S01]  /*69a0*/  UMOV UR6, URZ ;  /* 0x0000003f00067c82 */ /* 0x000fe20008000000 */
[----:B------:R-:W-:Y:S02]  /*69b0*/  ULDC.64 UR30, c[0x0][0x2c0] ;  /* 0x0000b000001e7ab9 */ /* 0x000fe40000000a00 */
[----:B------:R-:W-:-:S02]  /*69c0*/  UIADD3.X UR16, UR5, UR14, UR17, UP0, !UPT ;  /* 0x0000000e05107290 */ /* 0x000fc400087fe411 */
[----:B------:R-:W-:Y:S01]  /*69d0*/  ULEA UR24, UP0, UR25, UR20, 0x2 ;  /* 0x0000001419187291 */ /* 0x000fe2000f80103f */
[----:B------:R-:W-:-:S03]  /*69e0*/  UMOV UR26, UR19 ;  /* 0x00000013001a7c82 */ /* 0x000fc60008000000 */
[----:B------:R-:W-:Y:S02]  /*69f0*/  ULEA.HI.X UR25, UR25, UR21, UR16, 0x2, UP0 ;  /* 0x0000001519197291 */ /* 0x000fe400080f1410 */
[----:B------:R-:W-:Y:S02]  /*6a00*/  UIADD3 UR20, UP0, UR24, 0x3000, URZ ;  /* 0x0000300018147890 */ /* 0x000fe4000ff1e03f */
[----:B------:R-:W-:Y:S02]  /*6a10*/  UIADD3 UR22, UP1, UR24, 0x6000, URZ ;  /* 0x0000600018167890 */ /* 0x000fe4000ff3e03f */
[----:B------:R-:W-:Y:S02]  /*6a20*/  UIADD3 UR24, UP2, UR24, 0x9000, URZ ;  /* 0x0000900018187890 */ /* 0x000fe4000ff5e03f */
[----:B------:R-:W-:Y:S02]  /*6a30*/  UIADD3.X UR21, URZ, UR25, URZ, UP0, !UPT ;  /* 0x000000193f157290 */ /* 0x000fe400087fe43f */
[----:B------:R-:W-:-:S02]  /*6a40*/  UIADD3.X UR23, URZ, UR25, URZ, UP1, !UPT ;  /* 0x000000193f177290 */ /* 0x000fc40008ffe43f */
[----:B------:R-:W-:-:S12]  /*6a50*/  UIADD3.X UR25, URZ, UR25, URZ, UP2, !UPT ;  /* 0x000000193f197290 */ /* 0x000fd800097fe43f */
.L_x_1915:
        /* <DEDUP_REMOVED lines=20> */
.L_x_1904:
[----:B------:R-:W-:Y:S05]  /*6ba0*/  BSYNC B0 ;  /* 0x0000000000007941 */ /* 0x000fea0003800000 */
.L_x_1903:
        /* <DEDUP_REMOVED lines=13> */
.L_x_1906:
[----:B------:R-:W-:Y:S05]  /*6c80*/  BSYNC B0 ;  /* 0x0000000000007941 */ /* 0x000fea0003800000 */
.L_x_1905:
[----:B------:R-:W-:Y:S06]  /*6c90*/  BAR.ARV 0xa, 0xa0 ;  /* 0x0282800000007b1d */ /* 0x000fec0000002000 */
[----:B------:R-:W-:Y:S04]  /*6ca0*/  BSSY B0, `(.L_x_1907) ;  /* 0x0000003000007945 */ /* 0x000fe80003800000 */
[----:B------:R-:W-:Y:S05]  /*6cb0*/  @!P0 BRA `(.L_x_1908) ;  /* 0x0000000000048947 */ /* 0x000fea0003800000 */
[----:B------:R-:W-:-:S04]  /*6cc0*/  DEPBAR.LE SB0, 0x0 ;  /* 0x000080000000791a */ /* 0x000fc80000000000 */
.L_x_1908:
[----:B------:R-:W-:Y:S05]  /*6cd0*/  BSYNC B0 ;  /* 0x0000000000007941 */ /* 0x000fea0003800000 */
.L_x_1907:
        /* <DEDUP_REMOVED lines=13> */
.L_x_1910:
[----:B------:R-:W-:Y:S05]  /*6db0*/  BSYNC B0 ;  /* 0x0000000000007941 */ /* 0x000fea0003800000 */
.L_x_1909:
        /* <DEDUP_REMOVED lines=13> */
.L_x_1912:
[----:B------:R-:W-:Y:S05]  /*6e90*/  BSYNC B0 ;  /* 0x0000000000007941 */ /* 0x000fea0003800000 */
.L_x_1911:
[----:B------:R-:W-:Y:S01]  /*6ea0*/  UIADD3 UR18, UR18, 0x2, URZ ;  /* 0x0000000212127890 */ /* 0x000fe2000fffe03f */
[----:B------:R-:W-:Y:S06]  /*6eb0*/  BAR.ARV 0xa, 0xa0 ;  /* 0x0282800000007b1d */ /* 0x000fec0000002000 */
[----:B------:R-:W-:Y:S01]  /*6ec0*/  UISETP.GE.AND UP0, UPT, UR18, UR12, UPT ;  /* 0x0000000c1200728c */ /* 0x000fe2000bf06270 */
[----:B------:R-:W-:Y:S04]  /*6ed0*/  BSSY B0, `(.L_x_1913) ;  /* 0x0000003000007945 */ /* 0x000fe80003800000 */
[----:B------:R-:W-:Y:S06]  /*6ee0*/  @!P0 BRA `(.L_x_1914) ;  /* 0x0000000000048947 */ /* 0x000fec0003800000 */
[----:B------:R-:W-:-:S04]  /*6ef0*/  DEPBAR.LE SB0, 0x0 ;  /* 0x000080000000791a */ /* 0x000fc80000000000 */
.L_x_1914:
[----:B------:R-:W-:Y:S05]  /*6f00*/  BSYNC B0 ;  /* 0x0000000000007941 */ /* 0x000fea0003800000 */
.L_x_1913:
[----:B------:R-:W-:Y:S06]  /*6f10*/  BAR.ARV 0xb, 0xa0 ;  /* 0x02c2800000007b1d */ /* 0x000fec0000002000 */
[----:B------:R-:W-:Y:S01]  /*6f20*/  PLOP3.LUT P1, PT, PT, PT, UP0, 0x80, 0x0 ;  /* 0x000000000000781c */ /* 0x000fe20003f2f008 */
[----:B------:R-:W-:Y:S02]  /*6f30*/  UIADD3 UR26, UR26, 0x3000, URZ ;  /* 0x000030001a1a7890 */ /* 0x000fe4000fffe03f */
[----:B------:R-:W-:-:S10]  /*6f40*/  UIADD3 UR6, UR6, 0x3000, URZ ;  /* 0x0000300006067890 */ /* 0x000fd4000fffe03f */
[----:B------:R-:W-:Y:S05]  /*6f50*/  @!P1 BRA `(.L_x_1915) ;  /* 0xfffffff800c09947 */ /* 0x000fea000383ffff */
[----:B------:R-:W-:Y:S05]  /*6f60*/  BRA `(.L_x_1857) ;  /* 0x0000002c00707947 */ /* 0x000fea0003800000 */
.L_x_1887:
        /* <DEDUP_REMOVED lines=14> */
.L_x_1916:
        /* <DEDUP_REMOVED lines=14> */
.L_x_1918:
[----:B------:R-:W-:-:S05]  /*7130*/  ULDC UR4, c[0x0][0x8c4] ;  /* 0x0002310000047ab9 */ /* 0x000fca0000000800 */
.L_x_1917:
        /* <DEDUP_REMOVED lines=59> */
.L_x_1920:
        /* <DEDUP_REMOVED lines=13> */
.L_x_1921:
        /* <DEDUP_REMOVED lines=8> */
.L_x_1922:
        /* <DEDUP_REMOVED lines=21> */
.L_x_1923:
        /* <DEDUP_REMOVED lines=50> */
.L_x_1953:
        /* <DEDUP_REMOVED lines=15> */
.L_x_1926:
        /* <DEDUP_REMOVED lines=127> */
.L_x_1937:
[----:B-123--:R-:W-:-:S04]  /*8390*/  SHF.L.U32 R18, R10, 0x1f, RZ ;  /* 0x0000001f0a127819 */ /* 0x00efc800000006ff */
[----:B------:R-:W2:Y:S02]  /*83a0*/  SYNCS.PHASECHK.TRANS64.TRYWAIT P1, [R15+URZ+0x26840], R18 ;  /* 0x026840120f0075a7 */ /* 0x000ea4000802017f */
[----:B--2---:R-:W-:Y:S05]  /*83b0*/  @!P1 BRA `(.L_x_1929) ;  /* 0x0000001800dc9947 */ /* 0x004fea0003800000 */
.L_x_1954:
        /* <DEDUP_REMOVED lines=8> */
.L_x_1930:
        /* <DEDUP_REMOVED lines=44> */
.L_x_1955:
        /* <DEDUP_REMOVED lines=8> */
.L_x_1932:
        /* <DEDUP_REMOVED lines=44> */
.L_x_1956:
        /* <DEDUP_REMOVED lines=8> */
.L_x_1934:
        /* <DEDUP_REMOVED lines=38> */
.L_x_1958:
        /* <DEDUP_REMOVED lines=8> */
.L_x_1936:
        /* <DEDUP_REMOVED lines=44> */
.L_x_1928:
[----:B------:R-:W4:Y:S02]  /*9060*/  LDL.LU R4, [R1+0x8] ;  /* 0x0000080001047983 */ /* 0x000f240000300800 */
[----:B----4-:R-:W-:Y:S02]  /*9070*/  ISETP.NE.AND P1, PT, R4, RZ, PT ;  /* 0x000000ff0400720c */ /* 0x010fe40003f25270 */
[----:B------:R4:W5:Y:S11]  /*9080*/  LDL R4, [R1+0x4] ;  /* 0x0000040001047983 */ /* 0x0009760000100800 */
[----:B----4-:R-:W-:Y:S05]  /*9090*/  @!P1 BRA `(.L_x_1927) ;  /* 0x0000000400949947 */ /* 0x010fea0003800000 */
[----:B------:R-:W-:-:S04]  /*90a0*/  SHF.L.U32 R12, R10, 0x1f, RZ ;  /* 0x0000001f0a0c7819 */ /* 0x000fc800000006ff */
[----:B------:R-:W4:Y:S02]  /*90b0*/  SYNCS.PHASECHK.TRANS64.TRYWAIT P1, [R15+URZ+0x26840], R12 ;  /* 0x0268400c0f0075a7 */ /* 0x000f24000802017f */
[----:B----4-:R-:W-:Y:S05]  /*90c0*/  @!P1 BRA `(.L_x_1938) ;  /* 0x0000000c00ec9947 */ /* 0x010fea0003800000 */
.L_x_1959:
        /* <DEDUP_REMOVED lines=8> */
.L_x_1939:
        /* <DEDUP_REMOVED lines=41> */
.L_x_1960:
        /* <DEDUP_REMOVED lines=8> */
.L_x_1941:
        /* <DEDUP_REMOVED lines=41> */
.L_x_1927:
[----:B------:R-:W1:Y:S01]  /*96f0*/  S2R R0, SR_TID.X ;  /* 0x0000000000007919 */ /* 0x000e620000002100 */
[----:B------:R-:W-:Y:S01]  /*9700*/  IMAD R3, R16, 0x8, R15 ;  /* 0x0000000810037824 */ /* 0x000fe200078e020f */
[----:B-1----:R-:W-:Y:S02]  /*9710*/  LOP3.LUT R2, R0, 0x7f, RZ, 0xc0, !PT ;  /* 0x0000007f00027812 */ /* 0x002fe400078ec0ff */
[----:B------:R-:W-:Y:S02]  /*9720*/  SHF.L.U32 R0, R10, 0x1f, RZ ;  /* 0x0000001f0a007819 */ /* 0x000fe400000006ff */
[----:B------:R-:W-:Y:S02]  /*9730*/  ISETP.NE.AND P1, PT, R2, RZ, PT ;  /* 0x000000ff0200720c */ /* 0x000fe40003f25270 */
[----:B------:R-:W1:Y:S02]  /*9740*/  SYNCS.PHASECHK.TRANS64.TRYWAIT P0, [R3+URZ+0x26840], R0 ;  /* 0x02684000030075a7 */ /* 0x000e64000800017f */
[----:B-1----:R-:W-:Y:S09]  /*9750*/  @!P0 BRA `(.L_x_1942) ;  /* 0x0000000800708947 */ /* 0x002ff20003800000 */
.L_x_1961:
[----:B------:R-:W-:Y:S05]  /*9760*/  @P1 BRA `(.L_x_1943) ;  /* 0x0000000000181947 */ /* 0x000fea0003800000 */
[----:B------:R-:W1:Y:S01]  /*9770*/  S2R R2, SR_TID.X ;  /* 0x0000000000027919 */ /* 0x000e620000002100 */
[----:B------:R-:W-:-:S04]  /*9780*/  IMAD.MOV.U32 R0, RZ, RZ, 0x3100 ;  /* 0x00003100ff007424 */ /* 0x000fc800078e00ff */
[----:B------:R1:W-:Y:S02]  /*9790*/  SYNCS.ARRIVE.TRANS64 RZ, [R3+URZ+0x26830], R0 ;  /* 0x0268300003ff79a7 */ /* 0x0003e4000800003f */
[----:B-1----:R-:W-:-:S13]  /*97a0*/  LOP3.LUT P0, RZ, R2, 0x1f, RZ, 0xc0, !PT ;  /* 0x0000001f02ff7812 */ /* 0x002fda000780c0ff */
[----:B------:R-:W-:Y:S05]  /*97b0*/  @!P0 BRA `(.L_x_1943) ;  /* 0x0000000000048947 */ /* 0x000fea0003800000 */
[----:B------:R-:W-:Y:S01]  /*97c0*/  BPT.TRAP 0x1 ;  /* 0x000000040000795c */ /* 0x000fe20000300000 */
.L_x_1943:
        /* <DEDUP_REMOVED lines=48> */
.L_x_1924:
[----:B------:R-:W-:Y:S05]  /*9ad0*/  BSYNC B0 ;  /* 0x0000000000007941 */ /* 0x000fea0003800000 */
.L_x_1919:
[----:B------:R-:W-:-:S03]  /*9ae0*/  UMOV UR8, 0xffffffff ;  /* 0xffffffff00087882 */ /* 0x000fc60000000000 */
[----:B------:R-:W-:Y:S05]  /*9af0*/  BRA.DIV UR8, `(.L_x_1944) ;  /* 0x00000006089c7947 */ /* 0x000fea000b800000 */
[----:B------:R-:W-:-:S13]  /*9b00*/  ELECT P6, URZ, PT ;  /* 0x00000000003f782f */ /* 0x000fda00038c0000 */
.L_x_1964:
[----:B------:R-:W-:Y:S05]  /*9b10*/  @!P6 BRA `(.L_x_1857) ;  /* 0x000000000084e947 */ /* 0x000fea0003800000 */
[----:B------:R-:W-:-:S06]  /*9b20*/  ULOP3.LUT UR8, UR38, 0x2, URZ, 0xfc, !UPT ;  /* 0x0000000226087892 */ /* 0x000fcc000f8efc3f */
[----:B------:R-:W-:-:S05]  /*9b30*/  IMAD.U32 R2, RZ, RZ, UR8 ;  /* 0x00000008ff027e24 */ /* 0x000fca000f8e00ff */
[----:B------:R-:W-:-:S13]  /*9b40*/  ISETP.NE.AND P2, PT, R2, 0x3, PT ;  /* 0x000000030200780c */ /* 0x000fda0003f45270 */
[----:B------:R-:W-:Y:S05]  /*9b50*/  @!P2 BRA `(.L_x_1945) ;  /* 0x000000000004a947 */ /* 0x000fea0003800000 */
[----:B---3--:R-:W-:Y:S01]  /*9b60*/  BPT.TRAP 0x1 ;  /* 0x000000040000795c */ /* 0x008fe20000300000 */
.L_x_1945:
        /* <DEDUP_REMOVED lines=15> */
.L_x_1965:
[----:B------:R-:W2:Y:S02]  /*9c60*/  SYNCS.PHASECHK.TRANS64.TRYWAIT P0, [R3+URZ], R2 ;  /* 0x00000002030075a7 */ /* 0x000ea4000800017f */
[----:B--2---:R-:W-:Y:S05]  /*9c70*/  @!P0 BRA `(.L_x_1947) ;  /* 0x0000000400708947 */ /* 0x004fea0003800000 */
.L_x_1966:
[----:B------:R-:W-:Y:S05]  /*9c80*/  @!P2 BRA `(.L_x_1948) ;  /* 0x000000000004a947 */ /* 0x000fea0003800000 */
[----:B---3--:R-:W-:Y:S01]  /*9c90*/  BPT.TRAP 0x1 ;  /* 0x000000040000795c */ /* 0x008fe20000300000 */
.L_x_1948:
[----:B--2---:R-:W-:-:S04]  /*9ca0*/  VIADD R3, R8, 0x26840 ;  /* 0x0002684008037836 */ /* 0x004fc80000000000 */
[----:B------:R-:W-:-:S04]  /*9cb0*/  IMAD R5, R0, 0x8, R3 ;  /* 0x0000000800057824 */ /* 0x000fc800078e0203 */
[----:B------:R-:W2:Y:S02]  /*9cc0*/  SYNCS.PHASECHK.TRANS64.TRYWAIT P0, [R5+URZ], R4 ;  /* 0x00000004050075a7 */ /* 0x000ea4000800017f */
[----:B--2---:R-:W-:Y:S05]  /*9cd0*/  @!P0 BRA `(.L_x_1949) ;  /* 0x00000004006c8947 */ /* 0x004fea0003800000 */
.L_x_1967:
[----:B------:R-:W-:-:S07]  /*9ce0*/  IMAD R3, R6, 0x8, R3 ;  /* 0x0000000806037824 */ /* 0x000fce00078e0203 */
.L_x_1950:
[----:B----4-:R4:W1:Y:S02]  /*9cf0*/  SYNCS.PHASECHK.TRANS64.TRYWAIT P0, [R3+URZ], R2 ;  /* 0x00000002030075a7 */ /* 0x010864000800017f */
[----:B-1----:R-:W-:Y:S05]  /*9d00*/  @!P0 NANOSLEEP.SYNCS 0x989680 ;  /* 0x009896800000895d */ /* 0x002fea0003900000 */
[----:B------:R-:W1:Y:S02]  /*9d10*/  @!P0 SYNCS.PHASECHK.TRANS64 P0, [R3+URZ], R2 ;  /* 0x00000002030085a7 */ /* 0x000e64000800007f */
[----:B-1----:R-:W-:Y:S05]  /*9d20*/  @!P0 BRA `(.L_x_1950) ;  /* 0xfffffffc00f08947 */ /* 0x002fea000383ffff */
.L_x_1857:
[----:B---3--:R-:W-:Y:S05]  /*9d30*/  BSYNC B6 ;  /* 0x0000000000067941 */ /* 0x008fea0003800000 */
.L_x_1851:
[----:B------:R-:W-:Y:S05]  /*9d40*/  EXIT ;  /* 0x000000000000794d */ /* 0x000fea0003800000 */
.L_x_1868:
[----:B------:R-:W-:Y:S02]  /*9d50*/  IMAD.MOV.U32 R13, RZ, RZ, R17 ;  /* 0x000000ffff0d7224 */ /* 0x000fe400078e0011 */
[----:B------:R-:W-:Y:S02]  /*9d60*/  IMAD.MOV.U32 R12, RZ, RZ, RZ ;  /* 0x000000ffff0c7224 */ /* 0x000fe400078e00ff */
[----:B------:R-:W-:Y:S02]  /*9d70*/  IMAD.MOV.U32 R11, RZ, RZ, 0x1f ;  /* 0x0000001fff0b7424 */ /* 0x000fe400078e00ff */
[----:B------:R-:W-:-:S07]  /*9d80*/  IMAD.MOV.U32 R15, RZ, RZ, -0x1 ;  /* 0xffffffffff0f7424 */ /* 0x000fce00078e00ff */
[----:B------:R-:W-:Y:S05]  /*9d90*/  WARPSYNC.COLLECTIVE R15, `(.L_x_1951) ;  /* 0x000000000f087348 */ /* 0x000fea0003c00000 */
[----:B------:R1:W2:Y:S02]  /*9da0*/  SHFL.IDX P6, R14, R13, R12, R11 ;  /* 0x0000000c0d0e7389 */ /* 0x0002a400000c000b */
[----:B-12---:R-:W-:Y:S01]  /*9db0*/  ENDCOLLECTIVE ;  /* 0x000000000000791b */ /* 0x006fe20003800000 */
.L_x_1951:
[----:B------:R-:W-:Y:S05]  /*9dc0*/  BRA `(.L_x_1952) ;  /* 0xffffff7400d47947 */ /* 0x000fea000383ffff */
.L_x_1870:
[----:B--2---:R2:W3:Y:S02]  /*9dd0*/  SYNCS.PHASECHK.TRANS64.TRYWAIT P0, [R237+URZ+0x26800], R4 ;  /* 0x02680004ed0075a7 */ /* 0x0044e4000800017f */
[----:B---3--:R-:W-:Y:S05]  /*9de0*/  @!P0 NANOSLEEP.SYNCS 0x989680 ;  /* 0x009896800000895d */ /* 0x008fea0003900000 */
[----:B------:R-:W3:Y:S02]  /*9df0*/  @!P0 SYNCS.PHASECHK.TRANS64 P0, [R237+URZ+0x26800], R4 ;  /* 0x02680004ed0085a7 */ /* 0x000ee4000800007f */
[----:B---3--:R-:W-:Y:S05]  /*9e00*/  @!P0 BRA `(.L_x_1870) ;  /* 0xfffffffc00f08947 */ /* 0x008fea000383ffff */
[----:B------:R-:W-:Y:S05]  /*9e10*/  BRA `(.L_x_1869) ;  /* 0xffffff7400fc7947 */ /* 0x000fea000383ffff */
.L_x_1875:
[----:B--2---:R-:W-:-:S04]  /*9e20*/  IMAD.U32 R5, RZ, RZ, UR7 ;  /* 0x00000007ff057e24 */ /* 0x004fc8000f8e00ff */
[----:B------:R2:W3:Y:S03]  /*9e30*/  SYNCS.PHASECHK.TRANS64.TRYWAIT P0, [R5+URZ+0x26810], R120 ;  /* 0x02681078050075a7 */ /* 0x0004e6000800017f */
[----:B---3--:R-:W-:Y:S05]  /*9e40*/  @!P0 NANOSLEEP.SYNCS 0x989680 ;  /* 0x009896800000895d */ /* 0x008fea0003900000 */
[----:B------:R-:W3:Y:S02]  /*9e50*/  @!P0 SYNCS.PHASECHK.TRANS64 P0, [R5+URZ+0x26810], R120 ;  /* 0x02681078050085a7 */ /* 0x000ee4000800007f */
[----:B---3--:R-:W-:Y:S05]  /*9e60*/  @!P0 BRA `(.L_x_1875) ;  /* 0xfffffffc00ec8947 */ /* 0x008fea000383ffff */
[----:B------:R-:W-:Y:S05]  /*9e70*/  BRA `(.L_x_1874) ;  /* 0xffffff8000587947 */ /* 0x000fea000383ffff */
.L_x_1879:
[----:B------:R-:W-:-:S04]  /*9e80*/  IMAD.U32 R121, RZ, RZ, UR7 ;  /* 0x00000007ff797e24 */ /* 0x000fc8000f8e00ff */
[----:B------:R1:W1:Y:S03]  /*9e90*/  SYNCS.PHASECHK.TRANS64.TRYWAIT P0, [R121+URZ+0x26830], R120 ;  /* 0x02683078790075a7 */ /* 0x000266000800017f */
[----:B-1----:R-:W-:Y:S05]  /*9ea0*/  @!P0 NANOSLEEP.SYNCS 0x989680 ;  /* 0x009896800000895d */ /* 0x002fea0003900000 */
[----:B------:R-:W1:Y:S02]  /*9eb0*/  @!P0 SYNCS.PHASECHK.TRANS64 P0, [R121+URZ+0x26830], R120 ;  /* 0x02683078790085a7 */ /* 0x000e64000800007f */
[----:B-1----:R-:W-:Y:S05]  /*9ec0*/  @!P0 BRA `(.L_x_1879) ;  /* 0xfffffffc00ec8947 */ /* 0x002fea000383ffff */
[----:B------:R-:W-:Y:S05]  /*9ed0*/  BRA `(.L_x_1878) ;  /* 0xffffff88001c7947 */ /* 0x000fea000383ffff */
.L_x_1925:
[----:B-1----:R1:W2:Y:S02]  /*9ee0*/  SYNCS.PHASECHK.TRANS64.TRYWAIT P0, [R15+URZ+0x26820], R0 ;  /* 0x026820000f0075a7 */ /* 0x0022a4000800017f */
[----:B--2---:R-:W-:Y:S05]  /*9ef0*/  @!P0 NANOSLEEP.SYNCS 0x989680 ;  /* 0x009896800000895d */ /* 0x004fea0003900000 */
[----:B------:R-:W2:Y:S02]  /*9f00*/  @!P0 SYNCS.PHASECHK.TRANS64 P0, [R15+URZ+0x26820], R0 ;  /* 0x026820000f0085a7 */ /* 0x000ea4000800007f */
[----:B--2---:R-:W-:Y:S05]  /*9f10*/  @!P0 BRA `(.L_x_1925) ;  /* 0xfffffffc00f08947 */ /* 0x004fea000383ffff */
[----:B------:R-:W-:Y:S05]  /*9f20*/  BRA `(.L_x_1953) ;  /* 0xffffffd800e07947 */ /* 0x000fea000383ffff */
.L_x_1929:
[----:B--2---:R2:W3:Y:S02]  /*9f30*/  SYNCS.PHASECHK.TRANS64.TRYWAIT P1, [R15+URZ+0x26840], R18 ;  /* 0x026840120f0075a7 */ /* 0x0044e4000802017f */
[----:B---3--:R-:W-:Y:S05]  /*9f40*/  @!P1 NANOSLEEP.SYNCS 0x989680 ;  /* 0x009896800000995d */ /* 0x008fea0003900000 */
[----:B------:R-:W3:Y:S02]  /*9f50*/  @!P1 SYNCS.PHASECHK.TRANS64 P1, [R15+URZ+0x26840], R18 ;  /* 0x026840120f0095a7 */ /* 0x000ee4000802007f */
[----:B---3--:R-:W-:Y:S05]  /*9f60*/  @!P1 BRA `(.L_x_1929) ;  /* 0xfffffffc00f09947 */ /* 0x008fea000383ffff */
[----:B------:R-:W-:Y:S05]  /*9f70*/  BRA `(.L_x_1954) ;  /* 0xffffffe400107947 */ /* 0x000fea000383ffff */
.L_x_1931:
[----:B-1----:R1:W3:Y:S02]  /*9f80*/  SYNCS.PHASECHK.TRANS64.TRYWAIT P1, [R15+URZ+0x26828], R18 ;  /* 0x026828120f0075a7 */ /* 0x0022e4000802017f */
[----:B---3--:R-:W-:Y:S05]  /*9f90*/  @!P1 NANOSLEEP.SYNCS 0x989680 ;  /* 0x009896800000995d */ /* 0x008fea0003900000 */
[----:B------:R-:W3:Y:S02]  /*9fa0*/  @!P1 SYNCS.PHASECHK.TRANS64 P1, [R15+URZ+0x26828], R18 ;  /* 0x026828120f0095a7 */ /* 0x000ee4000802007f */
[----:B---3--:R-:W-:Y:S05]  /*9fb0*/  @!P1 BRA `(.L_x_1931) ;  /* 0xfffffffc00f09947 */ /* 0x008fea000383ffff */
[----:B------:R-:W-:Y:S05]  /*9fc0*/  BRA `(.L_x_1955) ;  /* 0xffffffe400cc7947 */ /* 0x000fea000383ffff */
.L_x_1933:
[----:B---3--:R3:W4:Y:S02]  /*9fd0*/  SYNCS.PHASECHK.TRANS64.TRYWAIT P1, [R15+URZ+0x26848], R18 ;  /* 0x026848120f0075a7 */ /* 0x008724000802017f */
[----:B----4-:R-:W-:Y:S05]  /*9fe0*/  @!P1 NANOSLEEP.SYNCS 0x989680 ;  /* 0x009896800000995d */ /* 0x010fea0003900000 */
[----:B------:R-:W4:Y:S02]  /*9ff0*/  @!P1 SYNCS.PHASECHK.TRANS64 P1, [R15+URZ+0x26848], R18 ;  /* 0x026848120f0095a7 */ /* 0x000f24000802007f */
[----:B----4-:R-:W-:Y:S05]  /*a000*/  @!P1 BRA `(.L_x_1933) ;  /* 0xfffffffc00f09947 */ /* 0x010fea000383ffff */
[----:B------:R-:W-:Y:S05]  /*a010*/  BRA `(.L_x_1956) ;  /* 0xffffffe800887947 */ /* 0x000fea000383ffff */
.L_x_1935:
[----:B------:R-:W-:-:S07]  /*a020*/  SHF.L.U32 R4, R10, 0x1f, RZ ;  /* 0x0000001f0a047819 */ /* 0x000fce00000006ff */
.L_x_1957:
[----:B----4-:R4:W1:Y:S02]  /*a030*/  SYNCS.PHASECHK.TRANS64.TRYWAIT P1, [R15+URZ+0x26820], R4 ;  /* 0x026820040f0075a7 */ /* 0x010864000802017f */
[----:B-1----:R-:W-:Y:S05]  /*a040*/  @!P1 NANOSLEEP.SYNCS 0x989680 ;  /* 0x009896800000995d */ /* 0x002fea0003900000 */
[----:B------:R-:W1:Y:S02]  /*a050*/  @!P1 SYNCS.PHASECHK.TRANS64 P1, [R15+URZ+0x26820], R4 ;  /* 0x026820040f0095a7 */ /* 0x000e64000802007f */
[----:B-1----:R-:W-:Y:S05]  /*a060*/  @!P1 BRA `(.L_x_1957) ;  /* 0xfffffffc00f09947 */ /* 0x002fea000383ffff */
[----:B------:R-:W-:Y:S05]  /*a070*/  BRA `(.L_x_1958) ;  /* 0xffffffec00287947 */ /* 0x000fea000383ffff */
.L_x_1938:
[----:B----4-:R4:W1:Y:S02]  /*a080*/  SYNCS.PHASECHK.TRANS64.TRYWAIT P1, [R15+URZ+0x26840], R12 ;  /* 0x0268400c0f0075a7 */ /* 0x010864000802017f */
[----:B-1----:R-:W-:Y:S05]  /*a090*/  @!P1 NANOSLEEP.SYNCS 0x989680 ;  /* 0x009896800000995d */ /* 0x002fea0003900000 */
[----:B------:R-:W1:Y:S02]  /*a0a0*/  @!P1 SYNCS.PHASECHK.TRANS64 P1, [R15+URZ+0x26840], R12 ;  /* 0x0268400c0f0095a7 */ /* 0x000e64000802007f */
[----:B-1----:R-:W-:Y:S05]  /*a0b0*/  @!P1 BRA `(.L_x_1938) ;  /* 0xfffffffc00f09947 */ /* 0x002fea000383ffff */
[----:B------:R-:W-:Y:S05]  /*a0c0*/  BRA `(.L_x_1959) ;  /* 0xfffffff000007947 */ /* 0x000fea000383ffff */
.L_x_1940:
[----:B-1----:R1:W2:Y:S02]  /*a0d0*/  SYNCS.PHASECHK.TRANS64.TRYWAIT P1, [R15+URZ+0x26828], R12 ;  /* 0x0268280c0f0075a7 */ /* 0x0022a4000802017f */
[----:B--2---:R-:W-:Y:S05]  /*a0e0*/  @!P1 NANOSLEEP.SYNCS 0x989680 ;  /* 0x009896800000995d */ /* 0x004fea0003900000 */
[----:B------:R-:W2:Y:S02]  /*a0f0*/  @!P1 SYNCS.PHASECHK.TRANS64 P1, [R15+URZ+0x26828], R12 ;  /* 0x0268280c0f0095a7 */ /* 0x000ea4000802007f */
[----:B--2---:R-:W-:Y:S05]  /*a100*/  @!P1 BRA `(.L_x_1940) ;  /* 0xfffffffc00f09947 */ /* 0x004fea000383ffff */
[----:B------:R-:W-:Y:S05]  /*a110*/  BRA `(.L_x_1960) ;  /* 0xfffffff000b07947 */ /* 0x000fea000383ffff */
.L_x_1942:
[----:B------:R1:W1:Y:S02]  /*a120*/  SYNCS.PHASECHK.TRANS64.TRYWAIT P0, [R3+URZ+0x26840], R0 ;  /* 0x02684000030075a7 */ /* 0x000264000800017f */
[----:B-1----:R-:W-:Y:S05]  /*a130*/  @!P0 NANOSLEEP.SYNCS 0x989680 ;  /* 0x009896800000895d */ /* 0x002fea0003900000 */
[----:B------:R-:W1:Y:S02]  /*a140*/  @!P0 SYNCS.PHASECHK.TRANS64 P0, [R3+URZ+0x26840], R0 ;  /* 0x02684000030085a7 */ /* 0x000e64000800007f */
[----:B-1----:R-:W-:Y:S05]  /*a150*/  @!P0 BRA `(.L_x_1942) ;  /* 0xfffffffc00f08947 */ /* 0x002fea000383ffff */
[----:B------:R-:W-:Y:S05]  /*a160*/  BRA `(.L_x_1961) ;  /* 0xfffffff4007c7947 */ /* 0x000fea000383ffff */
.L_x_1944:
[----:B------:R-:W-:Y:S01]  /*a170*/  BSSY B0, `(.L_x_1962) ;  /* 0x0000006000007945 */ /* 0x000fe20003800000 */
[----:B------:R-:W-:-:S07]  /*a180*/  IMAD.MOV.U32 R15, RZ, RZ, -0x1 ;  /* 0xffffffffff0f7424 */ /* 0x000fce00078e00ff */
[----:B---3--:R-:W-:Y:S05]  /*a190*/  WARPSYNC.COLLECTIVE R15, `(.L_x_1963) ;  /* 0x000000000f0c7348 */ /* 0x008fea0003c00000 */
[----:B------:R-:W-:Y:S02]  /*a1a0*/  ELECT P6, UR62, PT ;  /* 0x00000000003e782f */ /* 0x000fe400038c0000 */
[----:B------:R-:W-:Y:S01]  /*a1b0*/  MOV R14, UR62 ;  /* 0x0000003e000e7c02 */ /* 0x000fe20008000f00 */
[----:B---3--:R-:W-:Y:S10]  /*a1c0*/  ENDCOLLECTIVE ;  /* 0x000000000000791b */ /* 0x008ff40003800000 */
.L_x_1963:
[----:B------:R-:W-:Y:S05]  /*a1d0*/  BSYNC B0 ;  /* 0x0000000000007941 */ /* 0x000fea0003800000 */
.L_x_1962:
[----:B------:R-:W-:Y:S05]  /*a1e0*/  BRA `(.L_x_1964) ;  /* 0xfffffff800487947 */ /* 0x000fea000383ffff */
.L_x_1946:
[----:B-1----:R1:W2:Y:S02]  /*a1f0*/  SYNCS.PHASECHK.TRANS64.TRYWAIT P0, [R7+URZ], R4 ;  /* 0x00000004070075a7 */ /* 0x0022a4000800017f */
[----:B--2---:R-:W-:Y:S05]  /*a200*/  @!P0 NANOSLEEP.SYNCS 0x989680 ;  /* 0x009896800000895d */ /* 0x004fea0003900000 */
[----:B------:R-:W2:Y:S02]  /*a210*/  @!P0 SYNCS.PHASECHK.TRANS64 P0, [R7+URZ], R4 ;  /* 0x00000004070085a7 */ /* 0x000ea4000800007f */
[----:B--2---:R-:W-:Y:S05]  /*a220*/  @!P0 BRA `(.L_x_1946) ;  /* 0xfffffffc00f08947 */ /* 0x004fea000383ffff */
[----:B------:R-:W-:Y:S05]  /*a230*/  BRA `(.L_x_1965) ;  /* 0xfffffff800887947 */ /* 0x000fea000383ffff */
.L_x_1947:
[----:B--2---:R2:W4:Y:S02]  /*a240*/  SYNCS.PHASECHK.TRANS64.TRYWAIT P0, [R3+URZ], R2 ;  /* 0x00000002030075a7 */ /* 0x004524000800017f */
[----:B----4-:R-:W-:Y:S05]  /*a250*/  @!P0 NANOSLEEP.SYNCS 0x989680 ;  /* 0x009896800000895d */ /* 0x010fea0003900000 */
[----:B------:R-:W4:Y:S02]  /*a260*/  @!P0 SYNCS.PHASECHK.TRANS64 P0, [R3+URZ], R2 ;  /* 0x00000002030085a7 */ /* 0x000f24000800007f */
[----:B----4-:R-:W-:Y:S05]  /*a270*/  @!P0 BRA `(.L_x_1947) ;  /* 0xfffffffc00f08947 */ /* 0x010fea000383ffff */
[----:B------:R-:W-:Y:S05]  /*a280*/  BRA `(.L_x_1966) ;  /* 0xfffffff8007c7947 */ /* 0x000fea000383ffff */
.L_x_1949:
[----:B--2---:R2:W4:Y:S02]  /*a290*/  SYNCS.PHASECHK.TRANS64.TRYWAIT P0, [R5+URZ], R4 ;  /* 0x00000004050075a7 */ /* 0x004524000800017f */
[----:B----4-:R-:W-:Y:S05]  /*a2a0*/  @!P0 NANOSLEEP.SYNCS 0x989680 ;  /* 0x009896800000895d */ /* 0x010fea0003900000 */
[----:B------:R-:W4:Y:S02]  /*a2b0*/  @!P0 SYNCS.PHASECHK.TRANS64 P0, [R5+URZ], R4 ;  /* 0x00000004050085a7 */ /* 0x000f24000800007f */
[----:B----4-:R-:W-:Y:S05]  /*a2c0*/  @!P0 BRA `(.L_x_1949) ;  /* 0xfffffffc00f08947 */ /* 0x010fea000383ffff */
[----:B------:R-:W-:Y:S05]  /*a2d0*/  BRA `(.L_x_1967) ;  /* 0xfffffff800807947 */ /* 0x000fea000383ffff */
.L_x_1968:
        /* <DEDUP_REMOVED lines=10> */
.L_x_3307:


//--------------------- .text._ZN7cutlass13device_kernelIN5flash11enable_sm90INS1_16FlashAttnBwdSm90INS1_25CollectiveMainloopBwdSm90ILi2ELi2ELi2EN4cute5tupleIJNS5_1CILi1EEES8_S8_EEENS6_IJNS7_ILi64EEENS7_ILi128EEENS7_ILi96EEEEEENS_10bfloat16_tEfNS_4arch4Sm90ELb0ELb1ELb1ELb1ELb1ELb1ELb0ELb0ELi2ELi1ELi2ELi1ELb1EEENS1_24CollectiveEpilogueBwdGQAISD_fSG_Li256ELb1ELb1EEENS1_19SingleTileSchedulerILb1ELb0ELb0ELi128EEEEEEEEEvNT_6ParamsE --------------------------
	.section	.text._ZN7cutlass13device_kernelIN5flash11enable_sm90INS1_16FlashAttnBwdSm90INS1_25CollectiveMainloopBwdSm90ILi2ELi2ELi2EN4cute5tupleIJNS5_1CILi1EEES8_S8_EEENS6_IJNS7_ILi64EEENS7_ILi128EEENS7_ILi96EEEEEENS_10bfloat16_tEfNS_4arch4Sm90ELb0ELb1ELb1ELb1ELb1ELb1ELb0ELb0ELi2ELi1ELi2ELi1ELb1EEENS1_24CollectiveEpilogueBwdGQAISD_fSG_Li256ELb1ELb1EEENS1_19SingleTileSchedulerILb1ELb0ELb0ELi128EEEEEEEEEvNT_6ParamsE,"ax",@progbits
	.align	128
.text._ZN7cutlass13device_kernelIN5flash11enable_sm90INS1_16FlashAttnBwdSm90INS1_25CollectiveMainloopBwdSm90ILi2ELi2ELi2EN4cute5tupleIJNS5_1CILi1EEES8_S8_EEENS6_IJNS7_ILi64EEENS7_ILi128EEENS7_ILi96EEEEEENS_10bfloat16_tEfNS_4arch4Sm90ELb0ELb1ELb1ELb1ELb1ELb1ELb0ELb0ELi2ELi1ELi2ELi1ELb1EEENS1_24CollectiveEpilogueBwdGQAISD_fSG_Li256ELb1ELb1EEENS1_19SingleTileSchedulerILb1ELb0ELb0ELi128EEEEEEEEEvNT_6ParamsE:
        .type           _ZN7cutlass13device_kernelIN5flash11enable_sm90INS1_16FlashAttnBwdSm90INS1_25CollectiveMainloopBwdSm90ILi2ELi2ELi2EN4cute5tupleIJNS5_1CILi1EEES8_S8_EEENS6_IJNS7_ILi64EEENS7_ILi128EEENS7_ILi96EEEEEENS_10bfloat16_tEfNS_4arch4Sm90ELb0ELb1ELb1ELb1ELb1ELb1ELb0ELb0ELi2ELi1ELi2ELi1ELb1EEENS1_24CollectiveEpilogueBwdGQAISD_fSG_Li256ELb1ELb1EEENS1_19SingleTileSchedulerILb1ELb0ELb0ELi128EEEEEEEEEvNT_6ParamsE,@function
        .size           _ZN7cutlass13device_kernelIN5flash11enable_sm90INS1_16FlashAttnBwdSm90INS1_25CollectiveMainloopBwdSm90ILi2ELi2ELi2EN4cute5tupleIJNS5_1CILi1EEES8_S8_EEENS6_IJNS7_ILi64EEENS7_ILi128EEENS7_ILi96EEEEEENS_10bfloat16_tEfNS_4arch4Sm90ELb0ELb1ELb1ELb1ELb1ELb1ELb0ELb0ELi2ELi1ELi2ELi1ELb1EEENS1_24CollectiveEpilogueBwdGQAISD_fSG_Li256ELb1ELb1EEENS1_19SingleTileSchedulerILb1ELb0ELb0ELi128EEEEEEEEEvNT_6ParamsE,(.L_x_3308 - _ZN7cutlass13device_kernelIN5flash11enable_sm90INS1_16FlashAttnBwdSm90INS1_25CollectiveMainloopBwdSm90ILi2ELi2ELi2EN4cute5tupleIJNS5_1CILi1EEES8_S8_EEENS6_IJNS7_ILi64EEENS7_ILi128EEENS7_ILi96EEEEEENS_10bfloat16_tEfNS_4arch4Sm90ELb0ELb1ELb1ELb1ELb1ELb1ELb0ELb0ELi2ELi1ELi2ELi1ELb1EEENS1_24CollectiveEpilogueBwdGQAISD_fSG_Li256ELb1ELb1EEENS1_19SingleTileSchedulerILb1ELb0ELb0ELi128EEEEEEEEEvNT_6ParamsE)
        .other          _ZN7cutlass13device_kernelIN5flash11enable_sm90INS1_16FlashAttnBwdSm90INS1_25CollectiveMainloopBwdSm90ILi2ELi2ELi2EN4cute5tupleIJNS5_1CILi1EEES8_S8_EEENS6_IJNS7_ILi64EEENS7_ILi128EEENS7_ILi96EEEEEENS_10bfloat16_tEfNS_4arch4Sm90ELb0ELb1ELb1ELb1ELb1ELb1ELb0ELb0ELi2ELi1ELi2ELi1ELb1EEENS1_24CollectiveEpilogueBwdGQAISD_fSG_Li256ELb1ELb1EEENS1_19SingleTileSchedulerILb1ELb0ELb0ELi128EEEEEEEEEvNT_6ParamsE,@"STO_CUDA_ENTRY STV_DEFAULT"
_ZN7cutlass13device_kernelIN5flash11enable_sm90INS1_16FlashAttnBwdSm90INS1_25CollectiveMainloopBwdSm90ILi2ELi2ELi2EN4cute5tupleIJNS5_1CILi1EEES8_S8_EEENS6_IJNS7_ILi64EEENS7_ILi128EEENS7_ILi96EEEEEENS_10bfloat16_tEfNS_4arch4Sm90ELb0ELb1ELb1ELb1ELb1ELb1ELb0ELb0ELi2ELi1ELi2ELi1ELb1EEENS1_24CollectiveEpilogueBwdGQAISD_fSG_Li256ELb1ELb1EEENS1_19SingleTileSchedulerILb1ELb0ELb0ELi128EEEEEEEEEvNT_6ParamsE:
        /* <DEDUP_REMOVED lines=24> */
.L_x_1970:
[----:B------:R-:W-:Y:S05]  /*0180*/  BSYNC B0 ;  /* 0x0000000000007941 */ /* 0x000fea0003800000 */
.L_x_1969:
        /* <DEDUP_REMOVED lines=37> */
.L_x_1971:
        /* <DEDUP_REMOVED lines=22> */
.L_x_1972:
[----:B------:R-:W-:Y:S01]  /*0540*/  PLOP3.LUT P0, PT, PT, PT, UP0, 0x80, 0x0 ;  /* 0x000000000000781c */ /* 0x000fe20003f0f008 */
[----:B------:R-:W-:Y:S01]  /*0550*/  NOP ;  /* 0x0000000000007918 */ /* 0x000fe20000000000 */
[----:B------:R-:W-:Y:S01]  /*0560*/  ULDC.64 UR46, c[0x0][0x208] ;  /* 0x00008200002e7ab9 */ /* 0x000fe20000000a00 */
[----:B------:R-:W-:Y:S01]  /*0570*/  BSSY B6, `(.L_x_1973) ;  /* 0x0000abb000067945 */ /* 0x000fe20003800000 */
[----:B-12-4-:R-:W-:Y:S09]  /*0580*/  BAR.SYNC.DEFER_BLOCKING 0x0 ;  /* 0x0000000000007b1d */ /* 0x016ff20000010000 */
[----:B------:R-:W-:Y:S05]  /*0590*/  @!P0 BRA `(.L_x_1974) ;  /* 0x0000005800fc8947 */ /* 0x000fea0003800000 */
.L_x_1975:
        /* <DEDUP_REMOVED lines=24> */
.L_x_1976:
        /* <DEDUP_REMOVED lines=14> */
.L_x_1978:
[----:B------:R-:W-:-:S05]  /*0800*/  ULDC UR4, c[0x0][0x8c4] ;  /* 0x0002310000047ab9 */ /* 0x000fca0000000800 */
.L_x_1977:
        /* <DEDUP_REMOVED lines=19> */
.L_x_1980:
        /* <DEDUP_REMOVED lines=14> */
.L_x_1981:
        /* <DEDUP_REMOVED lines=11> */
.L_x_1982:
        /* <DEDUP_REMOVED lines=13> */
.L_x_1983:
        /* <DEDUP_REMOVED lines=66> */
.L_x_1984:
        /* <DEDUP_REMOVED lines=28> */
.L_x_1987:
        /* <DEDUP_REMOVED lines=15> */
.L_x_1986:
        /* <DEDUP_REMOVED lines=22> */
.L_x_1989:
        /* <DEDUP_REMOVED lines=15> */
.L_x_1988:
[----:B------:R-:W-:Y:S01]  /*14c0*/  SHF.R.S32.HI R19, RZ, 0x1f, R18 ;  /* 0x0000001fff137819 */ /* 0x000fe20000011412 */
[----:B------:R-:W-:-:S03]  /*14d0*/  UMOV UR4, 0xffffffff ;  /* 0xffffffff00047882 */ /* 0x000fc60000000000 */
[----:B------:R-:W-:-:S04]  /*14e0*/  LEA.HI R0, R19, R18, RZ, 0x7 ;  /* 0x0000001213007211 */ /* 0x000fc800078f38ff */
[----:B------:R-:W-:Y:S01]  /*14f0*/  SHF.R.S32.HI R17, RZ, 0x7, R0 ;  /* 0x00000007ff117819 */ /* 0x000fe20000011400 */
[----:B------:R-:W-:Y:S06]  /*1500*/  BRA.DIV UR4, `(.L_x_1990) ;  /* 0x0000009e040c7947 */ /* 0x000fec000b800000 */
[----:B------:R1:W2:Y:S02]  /*1510*/  SHFL.IDX PT, R14, R17, RZ, 0x1f ;  /* 0x00001fff110e7589 */ /* 0x0002a400000e0000 */
.L_x_2114:
        /* <DEDUP_REMOVED lines=15> */
.L_x_1991:
        /* <DEDUP_REMOVED lines=19> */
.L_x_1993:
        /* <DEDUP_REMOVED lines=124> */
.L_x_2004:
[----:B------:R-:W-:-:S06]  /*1f00*/  UISETP.NE.AND UP0, UPT, UR11, 0x3, UPT ;  /* 0x000000030b00788c */ /* 0x000fcc000bf05270 */
[----:B------:R-:W-:-:S13]  /*1f10*/  PLOP3.LUT P6, PT, PT, PT, UP0, 0x80, 0x0 ;  /* 0x000000000000781c */ /* 0x000fda0003fcf008 */
[----:B-1----:R-:W-:Y:S05]  /*1f20*/  @!P6 BRA `(.L_x_1994) ;  /* 0x000000000004e947 */ /* 0x002fea0003800000 */
[----:B------:R-:W-:Y:S01]  /*1f30*/  BPT.TRAP 0x1 ;  /* 0x000000040000795c */ /* 0x000fe20000300000 */
.L_x_1994:
[----:B------:R-:W-:Y:S01]  /*1f40*/  R2UR UR7, R237 ;  /* 0x00000000ed0772ca */ /* 0x000fe200000e0000 */
[----:B------:R-:W-:-:S05]  /*1f50*/  IMAD.U32 R120, RZ, RZ, UR9 ;  /* 0x00000009ff787e24 */ /* 0x000fca000f8e00ff */
[----:B------:R-:W-:-:S07]  /*1f60*/  SHF.L.U32 R120, R120, 0x1f, RZ ;  /* 0x0000001f78787819 */ /* 0x000fce00000006ff */
[----:B------:R-:W-:-:S09]  /*1f70*/  ULEA UR7, UR4, UR7, 0x3 ;  /* 0x0000000704077291 */ /* 0x000fd2000f8e183f */
[----:B------:R1:W2:Y:S01]  /*1f80*/  SYNCS.PHASECHK.TRANS64.TRYWAIT P0, [UR7+0x26810], R120 ;  /* 0x02681078ff0075a7 */ /* 0x0002a20008000147 */
[----:B------:R-:W-:Y:S05]  /*1f90*/  @!P6 BRA `(.L_x_1995) ;  /* 0x000000000004e947 */ /* 0x000fea0003800000 */
[----:B------:R-:W-:Y:S01]  /*1fa0*/  BPT.TRAP 0x1 ;  /* 0x000000040000795c */ /* 0x000fe20000300000 */
.L_x_1995:
[----:B--2---:R-:W-:Y:S05]  /*1fb0*/  @P0 BRA `(.L_x_1996) ;  /* 0x0000000000080947 */ /* 0x004fea0003800000 */
[----:B------:R-:W2:Y:S02]  /*1fc0*/  SYNCS.PHASECHK.TRANS64.TRYWAIT P0, [UR7+0x26810], R120 ;  /* 0x02681078ff0075a7 */ /* 0x000ea40008000147 */
[----:B--2---:R-:W-:Y:S05]  /*1fd0*/  @!P0 BRA `(.L_x_1997) ;  /* 0x00000090008c8947 */ /* 0x004fea0003800000 */
.L_x_1996:
        /* <DEDUP_REMOVED lines=66> */
.L_x_1998:
[----:B------:R1:W1:Y:S01]  /*2400*/  SYNCS.PHASECHK.TRANS64.TRYWAIT P0, [UR7+0x26830], R120 ;  /* 0x02683078ff0075a7 */ /* 0x0002620008000147 */
[----:B------:R-:W-:Y:S05]  /*2410*/  @!P6 BRA `(.L_x_1999) ;  /* 0x000000000004e947 */ /* 0x000fea0003800000 */
[----:B------:R-:W-:Y:S01]  /*2420*/  BPT.TRAP 0x1 ;  /* 0x000000040000795c */ /* 0x000fe20000300000 */
.L_x_1999:
        /* <DEDUP_REMOVED lines=50> */
.L_x_2000:
        /* <DEDUP_REMOVED lines=598> */
.L_x_2002:
        /* <DEDUP_REMOVED lines=48> */
.L_x_2003:
        /* <DEDUP_REMOVED lines=62> */
.L_x_1985:
[----:B------:R-:W-:Y:S05]  /*5390*/  @P0 BRA `(.L_x_1979) ;  /* 0x0000005c00600947 */ /* 0x000fea0003800000 */
[----:B------:R-:W-:Y:S01]  /*53a0*/  ULDC.64 UR4, c[0x0][0x878] ;  /* 0x00021e0000047ab9 */ /* 0x000fe20000000a00 */
[----:B-1----:R-:W1:Y:S01]  /*53b0*/  S2R R4, SR_TID.X ;  /* 0x0000000000047919 */ /* 0x002e620000002100 */
        /* <DEDUP_REMOVED lines=17> */
[----:B------:R-:W5:Y:S01]  /*54d0*/  S2UR UR4, SR_CTAID.Y ;  /* 0x00000000000479c3 */ /* 0x000f620000002600 */
        /* <DEDUP_REMOVED lines=12> */
[----:B-----5:R-:W-:Y:S02]  /*55a0*/  UIMAD.WIDE.U32 UR8, UR4, UR8, URZ ;  /* 0x00000008040872a5 */ /* 0x020fe4000f8e003f */
        /* <DEDUP_REMOVED lines=75> */
.L_x_2007:
[----:B------:R-:W2:Y:S04]  /*5a60*/  LDG.E.STRONG.GPU R4, desc[UR46][R2.64] ;  /* 0x0000002e02047981 */ /* 0x000ea8000c1ef900 */
[----:B--2---:R-:W-:Y:S01]  /*5a70*/  CCTL.IVALL ;  /* 0x00000000ff00798f */ /* 0x004fe20002000000 */
[----:B------:R-:W-:Y:S05]  /*5a80*/  YIELD ;  /* 0x0000000000007946 */ /* 0x000fea0003800000 */
[----:B------:R-:W-:-:S13]  /*5a90*/  ISETP.NE.AND P0, PT, R4, UR17, PT ;  /* 0x0000001104007c0c */ /* 0x000fda000bf05270 */
[----:B------:R-:W-:Y:S05]  /*5aa0*/  @P0 BRA `(.L_x_2007) ;  /* 0xfffffffc00ec0947 */ /* 0x000fea000383ffff */
.L_x_2006:
[----:B------:R-:W-:Y:S05]  /*5ab0*/  BSYNC B0 ;  /* 0x0000000000007941 */ /* 0x000fea0003800000 */
.L_x_2005:
[----:B------:R-:W-:-:S03]  /*5ac0*/  UMOV UR4, 0xffffffff ;  /* 0xffffffff00047882 */ /* 0x000fc60000000000 */
[----:B------:R-:W-:Y:S05]  /*5ad0*/  BRA.DIV UR4, `(.L_x_2008) ;  /* 0x0000005604fc7947 */ /* 0x000fea000b800000 */
[----:B------:R-:W-:Y:S01]  /*5ae0*/  NOP ;  /* 0x0000000000007918 */ /* 0x000fe20000000000 */
.L_x_2117:
        /* <DEDUP_REMOVED lines=16> */
.L_x_2011:
[----:B------:R-:W-:Y:S01]  /*5bf0*/  @P0 ELECT P2, URZ, PT ;  /* 0x00000000003f082f */ /* 0x000fe20003840000 */
[----:B------:R2:W-:-:S12]  /*5c00*/  UBLKRED.G.S.ADD.F32.RN [UR4], [UR9], UR6, desc[UR10] ;  /* 0x00000a04090073bb */ /* 0x0005d800080a1406 */
[----:B------:R-:W-:Y:S02]  /*5c10*/  @P2 PLOP3.LUT P0, PT, P2, PT, PT, 0x8, 0x0 ;  /* 0x000000000000281c */ /* 0x000fe4000170e170 */
[----:B------:R-:W-:-:S11]  /*5c20*/  PLOP3.LUT P2, PT, PT, PT, PT, 0x8, 0x0 ;  /* 0x000000000000781c */ /* 0x000fd60003f4e170 */
[----:B--2---:R-:W-:Y:S05]  /*5c30*/  @P0 BRA.U.ANY `(.L_x_2011) ;  /* 0xfffffffd00ec0947 */ /* 0x004fea000393ffff */
[----:B------:R0:W-:Y:S01]  /*5c40*/  UTMACMDFLUSH ;  /* 0x00000000000079b7 */ /* 0x0001e20000000000 */
[----:B------:R-:W-:-:S04]  /*5c50*/  DEPBAR.LE SB0, 0x0 ;  /* 0x000080000000791a */ /* 0x000fc80000000000 */
.L_x_2010:
[----:B------:R-:W-:Y:S05]  /*5c60*/  BSYNC B0 ;  /* 0x0000000000007941 */ /* 0x000fea0003800000 */
.L_x_2009:
        /* <DEDUP_REMOVED lines=14> */
.L_x_2013:
[----:B------:R-:W-:Y:S05]  /*5d50*/  BSYNC B0 ;  /* 0x0000000000007941 */ /* 0x000fea0003800000 */
.L_x_2012:
        /* <DEDUP_REMOVED lines=20> */
.L_x_2016:
[----:B-12---:R-:W2:Y:S04]  /*5ea0*/  LDG.E.STRONG.GPU R0, desc[UR46][R2.64] ;  /* 0x0000002e02007981 */ /* 0x006ea8000c1ef900 */
[----:B--2---:R-:W-:Y:S01]  /*5eb0*/  CCTL.IVALL ;  /* 0x00000000ff00798f */ /* 0x004fe20002000000 */
[----:B------:R-:W-:Y:S05]  /*5ec0*/  YIELD ;  /* 0x0000000000007946 */ /* 0x000fea0003800000 */
[----:B------:R-:W-:-:S13]  /*5ed0*/  ISETP.NE.AND P0, PT, R0, UR17, PT ;  /* 0x0000001100007c0c */ /* 0x000fda000bf05270 */
[----:B------:R-:W-:Y:S05]  /*5ee0*/  @P0 BRA `(.L_x_2016) ;  /* 0xfffffffc00ec0947 */ /* 0x000fea000383ffff */
.L_x_2015:
[----:B------:R-:W-:Y:S05]  /*5ef0*/  BSYNC B0 ;  /* 0x0000000000007941 */ /* 0x000fea0003800000 */
.L_x_2014:
[----:B------:R-:W-:-:S03]  /*5f00*/  UMOV UR4, 0xffffffff ;  /* 0xffffffff00047882 */ /* 0x000fc60000000000 */
[----:B------:R-:W-:Y:S05]  /*5f10*/  BRA.DIV UR4, `(.L_x_2017) ;  /* 0x0000005604087947 */ /* 0x000fea000b800000 */
[----:B------:R-:W-:Y:S01]  /*5f20*/  NOP ;  /* 0x0000000000007918 */ /* 0x000fe20000000000 */
.L_x_2120:
        /* <DEDUP_REMOVED lines=16> */
.L_x_2020:
[----:B------:R-:W-:Y:S01]  /*6030*/  @P0 ELECT P2, URZ, PT ;  /* 0x00000000003f082f */ /* 0x000fe20003840000 */
[----:B------:R3:W-:-:S12]  /*6040*/  UBLKRED.G.S.ADD.F32.RN [UR4], [UR9], UR6, desc[UR10] ;  /* 0x00000a04090073bb */ /* 0x0007d800080a1406 */
[----:B------:R-:W-:Y:S02]  /*6050*/  @P2 PLOP3.LUT P0, PT, P2, PT, PT, 0x8, 0x0 ;  /* 0x000000000000281c */ /* 0x000fe4000170e170 */
[----:B------:R-:W-:-:S11]  /*6060*/  PLOP3.LUT P2, PT, PT, PT, PT, 0x8, 0x0 ;  /* 0x000000000000781c */ /* 0x000fd60003f4e170 */
[----:B---3--:R-:W-:Y:S05]  /*6070*/  @P0 BRA.U.ANY `(.L_x_2020) ;  /* 0xfffffffd00ec0947 */ /* 0x008fea000393ffff */
[----:B------:R0:W-:Y:S01]  /*6080*/  UTMACMDFLUSH ;  /* 0x00000000000079b7 */ /* 0x0001e20000000000 */
[----:B------:R-:W-:-:S04]  /*6090*/  DEPBAR.LE SB0, 0x0 ;  /* 0x000080000000791a */ /* 0x000fc80000000000 */
.L_x_2019:
[----:B------:R-:W-:Y:S05]  /*60a0*/  BSYNC B0 ;  /* 0x0000000000007941 */ /* 0x000fea0003800000 */
.L_x_2018:
        /* <DEDUP_REMOVED lines=14> */
.L_x_1974:
        /* <DEDUP_REMOVED lines=21> */
.L_x_2022:
        /* <DEDUP_REMOVED lines=13> */
.L_x_2024:
[----:B------:R-:W-:-:S05]  /*63b0*/  ULDC UR4, c[0x0][0x8c4] ;  /* 0x0002310000047ab9 */ /* 0x000fca0000000800 */
.L_x_2023:
        /* <DEDUP_REMOVED lines=44> */
.L_x_2025:
        /* <DEDUP_REMOVED lines=13> */
.L_x_2026:
        /* <DEDUP_REMOVED lines=12> */
.L_x_2027:
        /* <DEDUP_REMOVED lines=27> */
.L_x_2028:
        /* <DEDUP_REMOVED lines=39> */
.L_x_2033:
[----:B------:R-:W2:Y:S04]  /*6c30*/  LDG.E.STRONG.GPU R0, desc[UR46][R2.64] ;  /* 0x0000002e02007981 */ /* 0x000ea8000c1ef900 */
[----:B--2---:R-:W-:Y:S01]  /*6c40*/  CCTL.IVALL ;  /* 0x00000000ff00798f */ /* 0x004fe20002000000 */
[----:B------:R-:W-:Y:S05]  /*6c50*/  YIELD ;  /* 0x0000000000007946 */ /* 0x000fea0003800000 */
[----:B------:R-:W-:-:S13]  /*6c60*/  ISETP.NE.AND P1, PT, R0, UR22, PT ;  /* 0x0000001600007c0c */ /* 0x000fda000bf25270 */
[----:B------:R-:W-:Y:S05]  /*6c70*/  @P1 BRA `(.L_x_2033) ;  /* 0xfffffffc00ec1947 */ /* 0x000fea000383ffff */
.L_x_2032:
[----:B------:R-:W-:Y:S05]  /*6c80*/  BSYNC B0 ;  /* 0x0000000000007941 */ /* 0x000fea0003800000 */
.L_x_2031:
[----:B------:R-:W-:-:S03]  /*6c90*/  UMOV UR17, 0xffffffff ;  /* 0xffffffff00117882 */ /* 0x000fc60000000000 */
[----:B------:R-:W-:Y:S05]  /*6ca0*/  BRA.DIV UR17, `(.L_x_2034) ;  /* 0x0000004611c07947 */ /* 0x000fea000b800000 */
[----:B------:R-:W-:Y:S01]  /*6cb0*/  NOP ;  /* 0x0000000000007918 */ /* 0x000fe20000000000 */
.L_x_2123:
        /* <DEDUP_REMOVED lines=22> */
.L_x_2036:
[----:B------:R-:W-:Y:S05]  /*6e20*/  BSYNC B0 ;  /* 0x0000000000007941 */ /* 0x000fea0003800000 */
.L_x_2035:
        /* <DEDUP_REMOVED lines=20> */
.L_x_2038:
[----:B------:R-:W-:Y:S05]  /*6f70*/  BSYNC B0 ;  /* 0x0000000000007941 */ /* 0x000fea0003800000 */
.L_x_2037:
[----:B------:R-:W-:Y:S06]  /*6f80*/  BAR.ARV 0xa, 0xa0 ;  /* 0x0282800000007b1d */ /* 0x000fec0000002000 */
[----:B------:R-:W-:Y:S04]  /*6f90*/  BSSY B0, `(.L_x_2039) ;  /* 0x0000003000007945 */ /* 0x000fe80003800000 */
[----:B------:R-:W-:Y:S05]  /*6fa0*/  @!P0 BRA `(.L_x_2040) ;  /* 0x0000000000048947 */ /* 0x000fea0003800000 */
[----:B------:R-:W-:-:S04]  /*6fb0*/  DEPBAR.LE SB0, 0x0 ;  /* 0x000080000000791a */ /* 0x000fc80000000000 */
.L_x_2040:
[----:B------:R-:W-:Y:S05]  /*6fc0*/  BSYNC B0 ;  /* 0x0000000000007941 */ /* 0x000fea0003800000 */
.L_x_2039:
        /* <DEDUP_REMOVED lines=19> */
.L_x_2042:
[----:B------:R-:W-:Y:S05]  /*7100*/  BSYNC B0 ;  /* 0x0000000000007941 */ /* 0x000fea0003800000 */
.L_x_2041:
[----:B------:R-:W-:Y:S01]  /*7110*/  UIADD3 UR17, UR9, 0x1, URZ ;  /* 0x0000000109117890 */ /* 0x000fe2000fffe03f */
[----:B------:R-:W-:Y:S11]  /*7120*/  BRA `(.L_x_2043) ;  /* 0x0000000000047947 */ /* 0x000ff60003800000 */
.L_x_2030:
[----:B------:R-:W-:-:S05]  /*7130*/  UMOV UR17, UR9 ;  /* 0x0000000900117c82 */ /* 0x000fca0008000000 */
.L_x_2043:
        /* <DEDUP_REMOVED lines=16> */
.L_x_2068:
        /* <DEDUP_REMOVED lines=11> */
.L_x_2046:
[----:B------:R-:W2:Y:S04]  /*72f0*/  LDG.E.STRONG.GPU R0, desc[UR46][R2.64] ;  /* 0x0000002e02007981 */ /* 0x000ea8000c1ef900 */
[----:B--2---:R-:W-:Y:S01]  /*7300*/  CCTL.IVALL ;  /* 0x00000000ff00798f */ /* 0x004fe20002000000 */
[----:B------:R-:W-:Y:S05]  /*7310*/  YIELD ;  /* 0x0000000000007946 */ /* 0x000fea0003800000 */
[----:B------:R-:W-:-:S13]  /*7320*/  ISETP.NE.AND P1, PT, R0, UR22, PT ;  /* 0x0000001600007c0c */ /* 0x000fda000bf25270 */
[----:B------:R-:W-:Y:S05]  /*7330*/  @P1 BRA `(.L_x_2046) ;  /* 0xfffffffc00ec1947 */ /* 0x000fea000383ffff */
.L_x_2045:
[----:B------:R-:W-:Y:S05]  /*7340*/  BSYNC B0 ;  /* 0x0000000000007941 */ /* 0x000fea0003800000 */
.L_x_2044:
[----:B------:R-:W-:-:S03]  /*7350*/  UMOV UR16, 0xffffffff ;  /* 0xffffffff00107882 */ /* 0x000fc60000000000 */
[----:B------:R-:W-:Y:S05]  /*7360*/  BRA.DIV UR16, `(.L_x_2047) ;  /* 0x00000042102c7947 */ /* 0x000fea000b800000 */
[----:B------:R-:W-:Y:S01]  /*7370*/  NOP ;  /* 0x0000000000007918 */ /* 0x000fe20000000000 */
.L_x_2126:
        /* <DEDUP_REMOVED lines=19> */
.L_x_2049:
[----:B------:R-:W-:Y:S05]  /*74b0*/  BSYNC B0 ;  /* 0x0000000000007941 */ /* 0x000fea0003800000 */
.L_x_2048:
        /* <DEDUP_REMOVED lines=17> */
.L_x_2051:
[----:B------:R-:W-:Y:S05]  /*75d0*/  BSYNC B0 ;  /* 0x0000000000007941 */ /* 0x000fea0003800000 */
.L_x_2050:
[----:B------:R-:W-:Y:S06]  /*75e0*/  BAR.ARV 0xa, 0xa0 ;  /* 0x0282800000007b1d */ /* 0x000fec0000002000 */
[----:B------:R-:W-:Y:S04]  /*75f0*/  BSSY B0, `(.L_x_2052) ;  /* 0x0000003000007945 */ /* 0x000fe80003800000 */
[----:B------:R-:W-:Y:S05]  /*7600*/  @!P0 BRA `(.L_x_2053) ;  /* 0x0000000000048947 */ /* 0x000fea0003800000 */
[----:B------:R-:W-:-:S04]  /*7610*/  DEPBAR.LE SB0, 0x0 ;  /* 0x000080000000791a */ /* 0x000fc80000000000 */
.L_x_2053:
[----:B------:R-:W-:Y:S05]  /*7620*/  BSYNC B0 ;  /* 0x0000000000007941 */ /* 0x000fea0003800000 */
.L_x_2052:
        /* <DEDUP_REMOVED lines=19> */
.L_x_2055:
[----:B------:R-:W-:Y:S05]  /*7760*/  BSYNC B0 ;  /* 0x0000000000007941 */ /* 0x000fea0003800000 */
.L_x_2054:
        /* <DEDUP_REMOVED lines=9> */
.L_x_2058:
[----:B------:R-:W2:Y:S04]  /*7800*/  LDG.E.STRONG.GPU R0, desc[UR46][R2.64] ;  /* 0x0000002e02007981 */ /* 0x000ea8000c1ef900 */
[----:B--2---:R-:W-:Y:S01]  /*7810*/  CCTL.IVALL ;  /* 0x00000000ff00798f */ /* 0x004fe20002000000 */
[----:B------:R-:W-:Y:S05]  /*7820*/  YIELD ;  /* 0x0000000000007946 */ /* 0x000fea0003800000 */
[----:B------:R-:W-:-:S13]  /*7830*/  ISETP.NE.AND P1, PT, R0, UR22, PT ;  /* 0x0000001600007c0c */ /* 0x000fda000bf25270 */
[----:B------:R-:W-:Y:S05]  /*7840*/  @P1 BRA `(.L_x_2058) ;  /* 0xfffffffc00ec1947 */ /* 0x000fea000383ffff */
.L_x_2057:
[----:B------:R-:W-:Y:S05]  /*7850*/  BSYNC B0 ;  /* 0x0000000000007941 */ /* 0x000fea0003800000 */
.L_x_2056:
[----:B------:R-:W-:-:S03]  /*7860*/  UMOV UR12, 0xffffffff ;  /* 0xffffffff000c7882 */ /* 0x000fc60000000000 */
[----:B------:R-:W-:Y:S05]  /*7870*/  BRA.DIV UR12, `(.L_x_2059) ;  /* 0x0000003e0c047947 */ /* 0x000fea000b800000 */
[----:B------:R-:W-:Y:S01]  /*7880*/  NOP ;  /* 0x0000000000007918 */ /* 0x000fe20000000000 */
.L_x_2129:
        /* <DEDUP_REMOVED lines=15> */
.L_x_2061:
[----:B------:R-:W-:Y:S05]  /*7980*/  BSYNC B0 ;  /* 0x0000000000007941 */ /* 0x000fea0003800000 */
.L_x_2060:
        /* <DEDUP_REMOVED lines=15> */
.L_x_2063:
[----:B------:R-:W-:Y:S05]  /*7a80*/  BSYNC B0 ;  /* 0x0000000000007941 */ /* 0x000fea0003800000 */
.L_x_2062:
[----:B------:R-:W-:Y:S06]  /*7a90*/  BAR.ARV 0xa, 0xa0 ;  /* 0x0282800000007b1d */ /* 0x000fec0000002000 */
[----:B------:R-:W-:Y:S04]  /*7aa0*/  BSSY B0, `(.L_x_2064) ;  /* 0x0000003000007945 */ /* 0x000fe80003800000 */
[----:B------:R-:W-:Y:S05]  /*7ab0*/  @!P0 BRA `(.L_x_2065) ;  /* 0x0000000000048947 */ /* 0x000fea0003800000 */
[----:B------:R-:W-:-:S04]  /*7ac0*/  DEPBAR.LE SB0, 0x0 ;  /* 0x000080000000791a */ /* 0x000fc80000000000 */
.L_x_2065:
[----:B------:R-:W-:Y:S05]  /*7ad0*/  BSYNC B0 ;  /* 0x0000000000007941 */ /* 0x000fea0003800000 */
.L_x_2064:
        /* <DEDUP_REMOVED lines=19> */
.L_x_2067:
[----:B------:R-:W-:Y:S05]  /*7c10*/  BSYNC B0 ;  /* 0x0000000000007941 */ /* 0x000fea0003800000 */
.L_x_2066:
[----:B------:R-:W-:Y:S02]  /*7c20*/  UIADD3 UR9, UR9, 0x2, URZ ;  /* 0x0000000209097890 */ /* 0x000fe4000fffe03f */
[----:B------:R-:W-:Y:S02]  /*7c30*/  UIADD3 UR4, UR4, 0x3000, URZ ;  /* 0x0000300004047890 */ /* 0x000fe4000fffe03f */
[----:B------:R-:W-:-:S06]  /*7c40*/  UISETP.GE.AND UP0, UPT, UR9, UR11, UPT ;  /* 0x0000000b0900728c */ /* 0x000fcc000bf06270 */
[----:B------:R-:W-:-:S13]  /*7c50*/  PLOP3.LUT P1, PT, PT, PT, UP0, 0x80, 0x0 ;  /* 0x000000000000781c */ /* 0x000fda0003f2f008 */
[----:B------:R-:W-:Y:S05]  /*7c60*/  @!P1 BRA `(.L_x_2068) ;  /* 0xfffffff400749947 */ /* 0x000fea000383ffff */
.L_x_2029:
        /* <DEDUP_REMOVED lines=41> */
.L_x_2071:
[----:B------:R-:W-:Y:S05]  /*7f00*/  BSYNC B0 ;  /* 0x0000000000007941 */ /* 0x000fea0003800000 */
.L_x_2070:
[----:B------:R-:W-:Y:S05]  /*7f10*/  BRA `(.L_x_2072) ;  /* 0x0000000000047947 */ /* 0x000fea0003800000 */
.L_x_2069:
[----:B------:R-:W-:-:S05]  /*7f20*/  UMOV UR4, UR9 ;  /* 0x0000000900047c82 */ /* 0x000fca0008000000 */
.L_x_2072:
        /* <DEDUP_REMOVED lines=11> */
.L_x_2077:
        /* <DEDUP_REMOVED lines=24> */
.L_x_2074:
[----:B------:R-:W-:Y:S05]  /*8160*/  BSYNC B0 ;  /* 0x0000000000007941 */ /* 0x000fea0003800000 */
.L_x_2073:
        /* <DEDUP_REMOVED lines=24> */
.L_x_2076:
[----:B------:R-:W-:Y:S05]  /*82f0*/  BSYNC B0 ;  /* 0x0000000000007941 */ /* 0x000fea0003800000 */
.L_x_2075:
[----:B------:R-:W-:Y:S02]  /*8300*/  UIADD3 UR7, UR7, 0x2, URZ ;  /* 0x0000000207077890 */ /* 0x000fe4000fffe03f */
[----:B------:R-:W-:Y:S02]  /*8310*/  ULEA UR5, UR19, UR5, 0x1 ;  /* 0x0000000513057291 */ /* 0x000fe4000f8e083f */
[----:B------:R-:W-:Y:S02]  /*8320*/  ULEA UR6, UR19, UR6, 0x1 ;  /* 0x0000000613067291 */ /* 0x000fe4000f8e083f */
[----:B------:R-:W-:-:S13]  /*8330*/  ISETP.NE.AND P0, PT, RZ, UR7, PT ;  /* 0x00000007ff007c0c */ /* 0x000fda000bf05270 */
[----:B------:R-:W-:Y:S05]  /*8340*/  @!P0 BRA `(.L_x_1979) ;  /* 0x0000002c00748947 */ /* 0x000fea0003800000 */
[----:B------:R-:W-:Y:S05]  /*8350*/  BRA `(.L_x_2077) ;  /* 0xfffffffc00207947 */ /* 0x000fea000383ffff */
.L_x_2021:
        /* <DEDUP_REMOVED lines=14> */
.L_x_2078:
        /* <DEDUP_REMOVED lines=14> */
.L_x_2080:
[----:B------:R-:W-:-:S05]  /*8520*/  ULDC UR4, c[0x0][0x8c4] ;  /* 0x0002310000047ab9 */ /* 0x000fca0000000800 */
.L_x_2079:
        /* <DEDUP_REMOVED lines=59> */
.L_x_2082:
        /* <DEDUP_REMOVED lines=13> */
.L_x_2083:
        /* <DEDUP_REMOVED lines=8> */
.L_x_2084:
        /* <DEDUP_REMOVED lines=21> */
.L_x_2085:
        /* <DEDUP_REMOVED lines=50> */
.L_x_2130:
        /* <DEDUP_REMOVED lines=15> */
.L_x_2088:
        /* <DEDUP_REMOVED lines=127> */
.L_x_2099:
[----:B-123--:R-:W-:-:S04]  /*9780*/  SHF.L.U32 R18, R10, 0x1f, RZ ;  /* 0x0000001f0a127819 */ /* 0x00efc800000006ff */
[----:B------:R-:W2:Y:S02]  /*9790*/  SYNCS.PHASECHK.TRANS64.TRYWAIT P1, [R15+URZ+0x26840], R18 ;  /* 0x026840120f0075a7 */ /* 0x000ea4000802017f */
[----:B--2---:R-:W-:Y:S05]  /*97a0*/  @!P1 BRA `(.L_x_2091) ;  /* 0x0000001c00689947 */ /* 0x004fea0003800000 */
.L_x_2131:
        /* <DEDUP_REMOVED lines=8> */
.L_x_2092:
        /* <DEDUP_REMOVED lines=44> */
.L_x_2132:
        /* <DEDUP_REMOVED lines=8> */
.L_x_2094:
        /* <DEDUP_REMOVED lines=44> */
.L_x_2133:
        /* <DEDUP_REMOVED lines=8> */
.L_x_2096:
        /* <DEDUP_REMOVED lines=38> */
.L_x_2135:
        /* <DEDUP_REMOVED lines=8> */
.L_x_2098:
        /* <DEDUP_REMOVED lines=44> */
.L_x_2090:
[----:B------:R-:W4:Y:S02]  /*a450*/  LDL.LU R4, [R1+0x8] ;  /* 0x0000080001047983 */ /* 0x000f240000300800 */
[----:B----4-:R-:W-:Y:S02]  /*a460*/  ISETP.NE.AND P1, PT, R4, RZ, PT ;  /* 0x000000ff0400720c */ /* 0x010fe40003f25270 */
[----:B------:R4:W5:Y:S11]  /*a470*/  LDL R4, [R1+0x4] ;  /* 0x0000040001047983 */ /* 0x0009760000100800 */
[----:B----4-:R-:W-:Y:S05]  /*a480*/  @!P1 BRA `(.L_x_2089) ;  /* 0x0000000400949947 */ /* 0x010fea0003800000 */
[----:B------:R-:W-:-:S04]  /*a490*/  SHF.L.U32 R12, R10, 0x1f, RZ ;  /* 0x0000001f0a0c7819 */ /* 0x000fc800000006ff */
[----:B------:R-:W4:Y:S02]  /*a4a0*/  SYNCS.PHASECHK.TRANS64.TRYWAIT P1, [R15+URZ+0x26840], R12 ;  /* 0x0268400c0f0075a7 */ /* 0x000f24000802017f */
[----:B----4-:R-:W-:Y:S05]  /*a4b0*/  @!P1 BRA `(.L_x_2100) ;  /* 0x0000001000789947 */ /* 0x010fea0003800000 */
.L_x_2136:
        /* <DEDUP_REMOVED lines=8> */
.L_x_2101:
        /* <DEDUP_REMOVED lines=41> */
.L_x_2137:
        /* <DEDUP_REMOVED lines=8> */
.L_x_2103:
        /* <DEDUP_REMOVED lines=41> */
.L_x_2089:
[----:B------:R-:W1:Y:S01]  /*aae0*/  S2R R0, SR_TID.X ;  /* 0x0000000000007919 */ /* 0x000e620000002100 */
[----:B------:R-:W-:Y:S01]  /*aaf0*/  IMAD R3, R16, 0x8, R15 ;  /* 0x0000000810037824 */ /* 0x000fe200078e020f */
[----:B-1----:R-:W-:Y:S02]  /*ab00*/  LOP3.LUT R2, R0, 0x7f, RZ, 0xc0, !PT ;  /* 0x0000007f00027812 */ /* 0x002fe400078ec0ff */
[----:B------:R-:W-:Y:S02]  /*ab10*/  SHF.L.U32 R0, R10, 0x1f, RZ ;  /* 0x0000001f0a007819 */ /* 0x000fe400000006ff */
[----:B------:R-:W-:Y:S02]  /*ab20*/  ISETP.NE.AND P1, PT, R2, RZ, PT ;  /* 0x000000ff0200720c */ /* 0x000fe40003f25270 */
[----:B------:R-:W1:Y:S02]  /*ab30*/  SYNCS.PHASECHK.TRANS64.TRYWAIT P0, [R3+URZ+0x26840], R0 ;  /* 0x02684000030075a7 */ /* 0x000e64000800017f */
[----:B-1----:R-:W-:Y:S09]  /*ab40*/  @!P0 BRA `(.L_x_2104) ;  /* 0x0000000800fc8947 */ /* 0x002ff20003800000 */
.L_x_2138:
[----:B------:R-:W-:Y:S05]  /*ab50*/  @P1 BRA `(.L_x_2105) ;  /* 0x0000000000181947 */ /* 0x000fea0003800000 */
[----:B------:R-:W1:Y:S01]  /*ab60*/  S2R R2, SR_TID.X ;  /* 0x0000000000027919 */ /* 0x000e620000002100 */
[----:B------:R-:W-:-:S04]  /*ab70*/  IMAD.MOV.U32 R0, RZ, RZ, 0x3100 ;  /* 0x00003100ff007424 */ /* 0x000fc800078e00ff */
[----:B------:R1:W-:Y:S02]  /*ab80*/  SYNCS.ARRIVE.TRANS64 RZ, [R3+URZ+0x26830], R0 ;  /* 0x0268300003ff79a7 */ /* 0x0003e4000800003f */
[----:B-1----:R-:W-:-:S13]  /*ab90*/  LOP3.LUT P0, RZ, R2, 0x1f, RZ, 0xc0, !PT ;  /* 0x0000001f02ff7812 */ /* 0x002fda000780c0ff */
[----:B------:R-:W-:Y:S05]  /*aba0*/  @!P0 BRA `(.L_x_2105) ;  /* 0x0000000000048947 */ /* 0x000fea0003800000 */
[----:B------:R-:W-:Y:S01]  /*abb0*/  BPT.TRAP 0x1 ;  /* 0x000000040000795c */ /* 0x000fe20000300000 */
.L_x_2105:
        /* <DEDUP_REMOVED lines=48> */
.L_x_2086:
[----:B------:R-:W-:Y:S05]  /*aec0*/  BSYNC B0 ;  /* 0x0000000000007941 */ /* 0x000fea0003800000 */
.L_x_2081:
[----:B------:R-:W-:-:S03]  /*aed0*/  UMOV UR8, 0xffffffff ;  /* 0xffffffff00087882 */ /* 0x000fc60000000000 */
[----:B------:R-:W-:Y:S05]  /*aee0*/  BRA.DIV UR8, `(.L_x_2106) ;  /* 0x0000000a08287947 */ /* 0x000fea000b800000 */
[----:B------:R-:W-:-:S13]  /*aef0*/  ELECT P6, URZ, PT ;  /* 0x00000000003f782f */ /* 0x000fda00038c0000 */
.L_x_2141:
[----:B------:R-:W-:Y:S05]  /*af00*/  @!P6 BRA `(.L_x_1979) ;  /* 0x000000000084e947 */ /* 0x000fea0003800000 */
[----:B------:R-:W-:-:S06]  /*af10*/  ULOP3.LUT UR8, UR38, 0x2, URZ, 0xfc, !UPT ;  /* 0x0000000226087892 */ /* 0x000fcc000f8efc3f */
[----:B------:R-:W-:-:S05]  /*af20*/  IMAD.U32 R2, RZ, RZ, UR8 ;  /* 0x00000008ff027e24 */ /* 0x000fca000f8e00ff */
[----:B------:R-:W-:-:S13]  /*af30*/  ISETP.NE.AND P2, PT, R2, 0x3, PT ;  /* 0x000000030200780c */ /* 0x000fda0003f45270 */
[----:B------:R-:W-:Y:S05]  /*af40*/  @!P2 BRA `(.L_x_2107) ;  /* 0x000000000004a947 */ /* 0x000fea0003800000 */
[----:B---3--:R-:W-:Y:S01]  /*af50*/  BPT.TRAP 0x1 ;  /* 0x000000040000795c */ /* 0x008fe20000300000 */
.L_x_2107:
        /* <DEDUP_REMOVED lines=15> */
.L_x_2142:
[----:B------:R-:W2:Y:S02]  /*b050*/  SYNCS.PHASECHK.TRANS64.TRYWAIT P0, [R3+URZ], R2 ;  /* 0x00000002030075a7 */ /* 0x000ea4000800017f */
[----:B--2---:R-:W-:Y:S05]  /*b060*/  @!P0 BRA `(.L_x_2109) ;  /* 0x0000000400fc8947 */ /* 0x004fea0003800000 */
.L_x_2143:
[----:B------:R-:W-:Y:S05]  /*b070*/  @!P2 BRA `(.L_x_2110) ;  /* 0x000000000004a947 */ /* 0x000fea0003800000 */
[----:B---3--:R-:W-:Y:S01]  /*b080*/  BPT.TRAP 0x1 ;  /* 0x000000040000795c */ /* 0x008fe20000300000 */
.L_x_2110:
[----:B--2---:R-:W-:-:S04]  /*b090*/  VIADD R3, R8, 0x26840 ;  /* 0x0002684008037836 */ /* 0x004fc80000000000 */
[----:B------:R-:W-:-:S04]  /*b0a0*/  IMAD R5, R0, 0x8, R3 ;  /* 0x0000000800057824 */ /* 0x000fc800078e0203 */
[----:B------:R-:W2:Y:S02]  /*b0b0*/  SYNCS.PHASECHK.TRANS64.TRYWAIT P0, [R5+URZ], R4 ;  /* 0x00000004050075a7 */ /* 0x000ea4000800017f */
[----:B--2---:R-:W-:Y:S05]  /*b0c0*/  @!P0 BRA `(.L_x_2111) ;  /* 0x0000000400f88947 */ /* 0x004fea0003800000 */
.L_x_2144:
[----:B------:R-:W-:-:S07]  /*b0d0*/  IMAD R3, R6, 0x8, R3 ;  /* 0x0000000806037824 */ /* 0x000fce00078e0203 */
.L_x_2112:
[----:B----4-:R4:W1:Y:S02]  /*b0e0*/  SYNCS.PHASECHK.TRANS64.TRYWAIT P0, [R3+URZ], R2 ;  /* 0x00000002030075a7 */ /* 0x010864000800017f */
[----:B-1----:R-:W-:Y:S05]  /*b0f0*/  @!P0 NANOSLEEP.SYNCS 0x989680 ;  /* 0x009896800000895d */ /* 0x002fea0003900000 */
[----:B------:R-:W1:Y:S02]  /*b100*/  @!P0 SYNCS.PHASECHK.TRANS64 P0, [R3+URZ], R2 ;  /* 0x00000002030085a7 */ /* 0x000e64000800007f */
[----:B-1----:R-:W-:Y:S05]  /*b110*/  @!P0 BRA `(.L_x_2112) ;  /* 0xfffffffc00f08947 */ /* 0x002fea000383ffff */
.L_x_1979:
[----:B---3--:R-:W-:Y:S05]  /*b120*/  BSYNC B6 ;  /* 0x0000000000067941 */ /* 0x008fea0003800000 */
.L_x_1973:
[----:B------:R-:W-:Y:S05]  /*b130*/  EXIT ;  /* 0x000000000000794d */ /* 0x000fea0003800000 */
.L_x_1990:
[----:B------:R-:W-:Y:S02]  /*b140*/  IMAD.MOV.U32 R13, RZ, RZ, R17 ;  /* 0x000000ffff0d7224 */ /* 0x000fe400078e0011 */
[----:B------:R-:W-:Y:S02]  /*b150*/  IMAD.MOV.U32 R12, RZ, RZ, RZ ;  /* 0x000000ffff0c7224 */ /* 0x000fe400078e00ff */
[----:B------:R-:W-:Y:S02]  /*b160*/  IMAD.MOV.U32 R11, RZ, RZ, 0x1f ;  /* 0x0000001fff0b7424 */ /* 0x000fe400078e00ff */
[----:B------:R-:W-:-:S07]  /*b170*/  IMAD.MOV.U32 R15, RZ, RZ, -0x1 ;  /* 0xffffffffff0f7424 */ /* 0x000fce00078e00ff */
[----:B------:R-:W-:Y:S05]  /*b180*/  WARPSYNC.COLLECTIVE R15, `(.L_x_2113) ;  /* 0x000000000f087348 */ /* 0x000fea0003c00000 */
[----:B------:R1:W2:Y:S02]  /*b190*/  SHFL.IDX P6, R14, R13, R12, R11 ;  /* 0x0000000c0d0e7389 */ /* 0x0002a400000c000b */
[----:B-12---:R-:W-:Y:S01]  /*b1a0*/  ENDCOLLECTIVE ;  /* 0x000000000000791b */ /* 0x006fe20003800000 */
.L_x_2113:
[----:B------:R-:W-:Y:S05]  /*b1b0*/  BRA `(.L_x_2114) ;  /* 0xffffff6000d87947 */ /* 0x000fea000383ffff */
.L_x_1992:
[----:B--2---:R2:W3:Y:S02]  /*b1c0*/  SYNCS.PHASECHK.TRANS64.TRYWAIT P0, [R237+URZ+0x26800], R4 ;  /* 0x02680004ed0075a7 */ /* 0x0044e4000800017f */
[----:B---3--:R-:W-:Y:S05]  /*b1d0*/  @!P0 NANOSLEEP.SYNCS 0x989680 ;  /* 0x009896800000895d */ /* 0x008fea0003900000 */
[----:B------:R-:W3:Y:S02]  /*b1e0*/  @!P0 SYNCS.PHASECHK.TRANS64 P0, [R237+URZ+0x26800], R4 ;  /* 0x02680004ed0085a7 */ /* 0x000ee4000800007f */
[----:B---3--:R-:W-:Y:S05]  /*b1f0*/  @!P0 BRA `(.L_x_1992) ;  /* 0xfffffffc00f08947 */ /* 0x008fea000383ffff */
[----:B------:R-:W-:Y:S05]  /*b200*/  BRA `(.L_x_1991) ;  /* 0xffffff6400007947 */ /* 0x000fea000383ffff */
.L_x_1997:
[----:B--2---:R-:W-:-:S04]  /*b210*/  IMAD.U32 R5, RZ, RZ, UR7 ;  /* 0x00000007ff057e24 */ /* 0x004fc8000f8e00ff */
[----:B------:R2:W3:Y:S03]  /*b220*/  SYNCS.PHASECHK.TRANS64.TRYWAIT P0, [R5+URZ+0x26810], R120 ;  /* 0x02681078050075a7 */ /* 0x0004e6000800017f */
[----:B---3--:R-:W-:Y:S05]  /*b230*/  @!P0 NANOSLEEP.SYNCS 0x989680 ;  /* 0x009896800000895d */ /* 0x008fea0003900000 */
[----:B------:R-:W3:Y:S02]  /*b240*/  @!P0 SYNCS.PHASECHK.TRANS64 P0, [R5+URZ+0x26810], R120 ;  /* 0x02681078050085a7 */ /* 0x000ee4000800007f */
[----:B---3--:R-:W-:Y:S05]  /*b250*/  @!P0 BRA `(.L_x_1997) ;  /* 0xfffffffc00ec8947 */ /* 0x008fea000383ffff */
[----:B------:R-:W-:Y:S05]  /*b260*/  BRA `(.L_x_1996) ;  /* 0xffffff6c005c7947 */ /* 0x000fea000383ffff */
.L_x_2001:
[----:B------:R-:W-:-:S04]  /*b270*/  IMAD.U32 R121, RZ, RZ, UR7 ;  /* 0x00000007ff797e24 */ /* 0x000fc8000f8e00ff */
[----:B------:R1:W1:Y:S03]  /*b280*/  SYNCS.PHASECHK.TRANS64.TRYWAIT P0, [R121+URZ+0x26830], R120 ;  /* 0x02683078790075a7 */ /* 0x000266000800017f */
[----:B-1----:R-:W-:Y:S05]  /*b290*/  @!P0 NANOSLEEP.SYNCS 0x989680 ;  /* 0x009896800000895d */ /* 0x002fea0003900000 */
[----:B------:R-:W1:Y:S02]  /*b2a0*/  @!P0 SYNCS.PHASECHK.TRANS64 P0, [R121+URZ+0x26830], R120 ;  /* 0x02683078790085a7 */ /* 0x000e64000800007f */
[----:B-1----:R-:W-:Y:S05]  /*b2b0*/  @!P0 BRA `(.L_x_2001) ;  /* 0xfffffffc00ec8947 */ /* 0x002fea000383ffff */
[----:B------:R-:W-:Y:S05]  /*b2c0*/  BRA `(.L_x_2000) ;  /* 0xffffff7400207947 */ /* 0x000fea000383ffff */
.L_x_2008:
[----:B------:R-:W-:Y:S01]  /*b2d0*/  BSSY B0, `(.L_x_2115) ;  /* 0x0000005000007945 */ /* 0x000fe20003800000 */
[----:B------:R-:W-:-:S07]  /*b2e0*/  IMAD.MOV.U32 R15, RZ, RZ, -0x1 ;  /* 0xffffffffff0f7424 */ /* 0x000fce00078e00ff */
[----:B-1----:R-:W-:Y:S05]  /*b2f0*/  WARPSYNC.COLLECTIVE R15, `(.L_x_2116) ;  /* 0x000000000f087348 */ /* 0x002fea0003c00000 */
[----:B------:R-:W-:Y:S01]  /*b300*/  NOP ;  /* 0x0000000000007918 */ /* 0x000fe20000000000 */
[----:B-1----:R-:W-:Y:S01]  /*b310*/  ENDCOLLECTIVE ;  /* 0x000000000000791b */ /* 0x002fe20003800000 */
.L_x_2116:
[----:B------:R-:W-:Y:S05]  /*b320*/  BSYNC B0 ;  /* 0x0000000000007941 */ /* 0x000fea0003800000 */
.L_x_2115:
[----:B------:R-:W-:Y:S05]  /*b330*/  BRA `(.L_x_2117) ;  /* 0xffffffa400ec7947 */ /* 0x000fea000383ffff */
.L_x_2017:
[----:B------:R-:W-:Y:S01]  /*b340*/  BSSY B0, `(.L_x_2118) ;  /* 0x0000005000007945 */ /* 0x000fe20003800000 */
[----:B------:R-:W-:-:S07]  /*b350*/  IMAD.MOV.U32 R15, RZ, RZ, -0x1 ;  /* 0xffffffffff0f7424 */ /* 0x000fce00078e00ff */
[----:B-12---:R-:W-:Y:S05]  /*b360*/  WARPSYNC.COLLECTIVE R15, `(.L_x_2119) ;  /* 0x000000000f087348 */ /* 0x006fea0003c00000 */
[----:B------:R-:W-:Y:S01]  /*b370*/  NOP ;  /* 0x0000000000007918 */ /* 0x000fe20000000000 */
[----:B-12---:R-:W-:Y:S01]  /*b380*/  ENDCOLLECTIVE ;  /* 0x000000000000791b */ /* 0x006fe20003800000 */
.L_x_2119:
[----:B------:R-:W-:Y:S05]  /*b390*/  BSYNC B0 ;  /* 0x0000000000007941 */ /* 0x000fea0003800000 */
.L_x_2118:
[----:B------:R-:W-:Y:S05]  /*b3a0*/  BRA `(.L_x_2120) ;  /* 0xffffffa800e07947 */ /* 0x000fea000383ffff */
.L_x_2034:
[----:B------:R-:W-:Y:S01]  /*b3b0*/  BSSY B0, `(.L_x_2121) ;  /* 0x0000005000007945 */ /* 0x000fe20003800000 */
[----:B------:R-:W-:-:S07]  /*b3c0*/  IMAD.MOV.U32 R15, RZ, RZ, -0x1 ;  /* 0xffffffffff0f7424 */ /* 0x000fce00078e00ff */
[----:B------:R-:W-:Y:S05]  /*b3d0*/  WARPSYNC.COLLECTIVE R15, `(.L_x_2122) ;  /* 0x000000000f087348 */ /* 0x000fea0003c00000 */
[----:B------:R-:W-:Y:S01]  /*b3e0*/  NOP ;  /* 0x0000000000007918 */ /* 0x000fe20000000000 */
[----:B------:R-:W-:Y:S01]  /*b3f0*/  ENDCOLLECTIVE ;  /* 0x000000000000791b */ /* 0x000fe20003800000 */
.L_x_2122:
[----:B------:R-:W-:Y:S05]  /*b400*/  BSYNC B0 ;  /* 0x0000000000007941 */ /* 0x000fea0003800000 */
.L_x_2121:
[----:B------:R-:W-:Y:S05]  /*b410*/  BRA `(.L_x_2123) ;  /* 0xffffffb800287947 */ /* 0x000fea000383ffff */
.L_x_2047:
[----:B------:R-:W-:Y:S01]  /*b420*/  BSSY B0, `(.L_x_2124) ;  /* 0x0000005000007945 */ /* 0x000fe20003800000 */
[----:B------:R-:W-:-:S07]  /*b430*/  IMAD.MOV.U32 R15, RZ, RZ, -0x1 ;  /* 0xffffffffff0f7424 */ /* 0x000fce00078e00ff */
[----:B------:R-:W-:Y:S05]  /*b440*/  WARPSYNC.COLLECTIVE R15, `(.L_x_2125) ;  /* 0x000000000f087348 */ /* 0x000fea0003c00000 */
[----:B------:R-:W-:Y:S01]  /*b450*/  NOP ;  /* 0x0000000000007918 */ /* 0x000fe20000000000 */
[----:B------:R-:W-:Y:S01]  /*b460*/  ENDCOLLECTIVE ;  /* 0x000000000000791b */ /* 0x000fe20003800000 */
.L_x_2125:
[----:B------:R-:W-:Y:S05]  /*b470*/  BSYNC B0 ;  /* 0x0000000000007941 */ /* 0x000fea0003800000 */
.L_x_2124:
[----:B------:R-:W-:Y:S05]  /*b480*/  BRA `(.L_x_2126) ;  /* 0xffffffbc00bc7947 */ /* 0x000fea000383ffff */
.L_x_2059:
[----:B------:R-:W-:Y:S01]  /*b490*/  BSSY B0, `(.L_x_2127) ;  /* 0x0000005000007945 */ /* 0x000fe20003800000 */
[----:B------:R-:W-:-:S07]  /*b4a0*/  IMAD.MOV.U32 R15, RZ, RZ, -0x1 ;  /* 0xffffffffff0f7424 */ /* 0x000fce00078e00ff */
[----:B------:R-:W-:Y:S05]  /*b4b0*/  WARPSYNC.COLLECTIVE R15, `(.L_x_2128) ;  /* 0x000000000f087348 */ /* 0x000fea0003c00000 */
[----:B------:R-:W-:Y:S01]  /*b4c0*/  NOP ;  /* 0x0000000000007918 */ /* 0x000fe20000000000 */
[----:B------:R-:W-:Y:S01]  /*b4d0*/  ENDCOLLECTIVE ;  /* 0x000000000000791b */ /* 0x000fe20003800000 */
.L_x_2128:
[----:B------:R-:W-:Y:S05]  /*b4e0*/  BSYNC B0 ;  /* 0x0000000000007941 */ /* 0x000fea0003800000 */
.L_x_2127:
[----:B------:R-:W-:Y:S05]  /*b4f0*/  BRA `(.L_x_2129) ;  /* 0xffffffc000e47947 */ /* 0x000fea000383ffff */
.L_x_2087:
[----:B-1----:R1:W2:Y:S02]  /*b500*/  SYNCS.PHASECHK.TRANS64.TRYWAIT P0, [R15+URZ+0x26820], R0 ;  /* 0x026820000f0075a7 */ /* 0x0022a4000800017f */
[----:B--2---:R-:W-:Y:S05]  /*b510*/  @!P0 NANOSLEEP.SYNCS 0x989680 ;  /* 0x009896800000895d */ /* 0x004fea0003900000 */
[----:B------:R-:W2:Y:S02]  /*b520*/  @!P0 SYNCS.PHASECHK.TRANS64 P0, [R15+URZ+0x26820], R0 ;  /* 0x026820000f0085a7 */ /* 0x000ea4000800007f */
[----:B--2---:R-:W-:Y:S05]  /*b530*/  @!P0 BRA `(.L_x_2087) ;  /* 0xfffffffc00f08947 */ /* 0x004fea000383ffff */
[----:B------:R-:W-:Y:S05]  /*b540*/  BRA `(.L_x_2130) ;  /* 0xffffffd800547947 */ /* 0x000fea000383ffff */
.L_x_2091:
[----:B--2---:R2:W3:Y:S02]  /*b550*/  SYNCS.PHASECHK.TRANS64.TRYWAIT P1, [R15+URZ+0x26840], R18 ;  /* 0x026840120f0075a7 */ /* 0x0044e4000802017f */
[----:B---3--:R-:W-:Y:S05]  /*b560*/  @!P1 NANOSLEEP.SYNCS 0x989680 ;  /* 0x009896800000995d */ /* 0x008fea0003900000 */
[----:B------:R-:W3:Y:S02]  /*b570*/  @!P1 SYNCS.PHASECHK.TRANS64 P1, [R15+URZ+0x26840], R18 ;  /* 0x026840120f0095a7 */ /* 0x000ee4000802007f */
[----:B---3--:R-:W-:Y:S05]  /*b580*/  @!P1 BRA `(.L_x_2091) ;  /* 0xfffffffc00f09947 */ /* 0x008fea000383ffff */
[----:B------:R-:W-:Y:S05]  /*b590*/  BRA `(.L_x_2131) ;  /* 0xffffffe000847947 */ /* 0x000fea000383ffff */
.L_x_2093:
[----:B-1----:R1:W3:Y:S02]  /*b5a0*/  SYNCS.PHASECHK.TRANS64.TRYWAIT P1, [R15+URZ+0x26828], R18 ;  /* 0x026828120f0075a7 */ /* 0x0022e4000802017f */
[----:B---3--:R-:W-:Y:S05]  /*b5b0*/  @!P1 NANOSLEEP.SYNCS 0x989680 ;  /* 0x009896800000995d */ /* 0x008fea0003900000 */
[----:B------:R-:W3:Y:S02]  /*b5c0*/  @!P1 SYNCS.PHASECHK.TRANS64 P1, [R15+URZ+0x26828], R18 ;  /* 0x026828120f0095a7 */ /* 0x000ee4000802007f */
[----:B---3--:R-:W-:Y:S05]  /*b5d0*/  @!P1 BRA `(.L_x_2093) ;  /* 0xfffffffc00f09947 */ /* 0x008fea000383ffff */
[----:B------:R-:W-:Y:S05]  /*b5e0*/  BRA `(.L_x_2132) ;  /* 0xffffffe400407947 */ /* 0x000fea000383ffff */
.L_x_2095:
[----:B---3--:R3:W4:Y:S02]  /*b5f0*/  SYNCS.PHASECHK.TRANS64.TRYWAIT P1, [R15+URZ+0x26848], R18 ;  /* 0x026848120f0075a7 */ /* 0x008724000802017f */
[----:B----4-:R-:W-:Y:S05]  /*b600*/  @!P1 NANOSLEEP.SYNCS 0x989680 ;  /* 0x009896800000995d */ /* 0x010fea0003900000 */
[----:B------:R-:W4:Y:S02]  /*b610*/  @!P1 SYNCS.PHASECHK.TRANS64 P1, [R15+URZ+0x26848], R18 ;  /* 0x026848120f0095a7 */ /* 0x000f24000802007f */
[----:B----4-:R-:W-:Y:S05]  /*b620*/  @!P1 BRA `(.L_x_2095) ;  /* 0xfffffffc00f09947 */ /* 0x010fea000383ffff */
[----:B------:R-:W-:Y:S05]  /*b630*/  BRA `(.L_x_2133) ;  /* 0xffffffe400fc7947 */ /* 0x000fea000383ffff */
.L_x_2097:
[----:B------:R-:W-:-:S07]  /*b640*/  SHF.L.U32 R4, R10, 0x1f, RZ ;  /* 0x0000001f0a047819 */ /* 0x000fce00000006ff */
.L_x_2134:
[----:B----4-:R4:W1:Y:S02]  /*b650*/  SYNCS.PHASECHK.TRANS64.TRYWAIT P1, [R15+URZ+0x26820], R4 ;  /* 0x026820040f0075a7 */ /* 0x010864000802017f */
[----:B-1----:R-:W-:Y:S05]  /*b660*/  @!P1 NANOSLEEP.SYNCS 0x989680 ;  /* 0x009896800000995d */ /* 0x002fea0003900000 */
[----:B------:R-:W1:Y:S02]  /*b670*/  @!P1 SYNCS.PHASECHK.TRANS64 P1, [R15+URZ+0x26820], R4 ;  /* 0x026820040f0095a7 */ /* 0x000e64000802007f */
[----:B-1----:R-:W-:Y:S05]  /*b680*/  @!P1 BRA `(.L_x_2134) ;  /* 0xfffffffc00f09947 */ /* 0x002fea000383ffff */
[----:B------:R-:W-:Y:S05]  /*b690*/  BRA `(.L_x_2135) ;  /* 0xffffffe8009c7947 */ /* 0x000fea000383ffff */
.L_x_2100:
[----:B----4-:R4:W1:Y:S02]  /*b6a0*/  SYNCS.PHASECHK.TRANS64.TRYWAIT P1, [R15+URZ+0x26840], R12 ;  /* 0x0268400c0f0075a7 */ /* 0x010864000802017f */
[----:B-1----:R-:W-:Y:S05]  /*b6b0*/  @!P1 NANOSLEEP.SYNCS 0x989680 ;  /* 0x009896800000995d */ /* 0x002fea0003900000 */
[----:B------:R-:W1:Y:S02]  /*b6c0*/  @!P1 SYNCS.PHASECHK.TRANS64 P1, [R15+URZ+0x26840], R12 ;  /* 0x0268400c0f0095a7 */ /* 0x000e64000802007f */
[----:B-1----:R-:W-:Y:S05]  /*b6d0*/  @!P1 BRA `(.L_x_2100) ;  /* 0xfffffffc00f09947 */ /* 0x002fea000383ffff */
[----:B------:R-:W-:Y:S05]  /*b6e0*/  BRA `(.L_x_2136) ;  /* 0xffffffec00747947 */ /* 0x000fea000383ffff */
.L_x_2102:
[----:B-1----:R1:W2:Y:S02]  /*b6f0*/  SYNCS.PHASECHK.TRANS64.TRYWAIT P1, [R15+URZ+0x26828], R12 ;  /* 0x0268280c0f0075a7 */ /* 0x0022a4000802017f */
[----:B--2---:R-:W-:Y:S05]  /*b700*/  @!P1 NANOSLEEP.SYNCS 0x989680 ;  /* 0x009896800000995d */ /* 0x004fea0003900000 */
[----:B------:R-:W2:Y:S02]  /*b710*/  @!P1 SYNCS.PHASECHK.TRANS64 P1, [R15+URZ+0x26828], R12 ;  /* 0x0268280c0f0095a7 */ /* 0x000ea4000802007f */
[----:B--2---:R-:W-:Y:S05]  /*b720*/  @!P1 BRA `(.L_x_2102) ;  /* 0xfffffffc00f09947 */ /* 0x004fea000383ffff */
[----:B------:R-:W-:Y:S05]  /*b730*/  BRA `(.L_x_2137) ;  /* 0xfffffff000247947 */ /* 0x000fea000383ffff */
.L_x_2104:
[----:B------:R1:W1:Y:S02]  /*b740*/  SYNCS.PHASECHK.TRANS64.TRYWAIT P0, [R3+URZ+0x26840], R0 ;  /* 0x02684000030075a7 */ /* 0x000264000800017f */
[----:B-1----:R-:W-:Y:S05]  /*b750*/  @!P0 NANOSLEEP.SYNCS 0x989680 ;  /* 0x009896800000895d */ /* 0x002fea0003900000 */
[----:B------:R-:W1:Y:S02]  /*b760*/  @!P0 SYNCS.PHASECHK.TRANS64 P0, [R3+URZ+0x26840], R0 ;  /* 0x02684000030085a7 */ /* 0x000e64000800007f */
[----:B-1----:R-:W-:Y:S05]  /*b770*/  @!P0 BRA `(.L_x_2104) ;  /* 0xfffffffc00f08947 */ /* 0x002fea000383ffff */
[----:B------:R-:W-:Y:S05]  /*b780*/  BRA `(.L_x_2138) ;  /* 0xfffffff000f07947 */ /* 0x000fea000383ffff */
.L_x_2106:
[----:B------:R-:W-:Y:S01]  /*b790*/  BSSY B0, `(.L_x_2139) ;  /* 0x0000006000007945 */ /* 0x000fe20003800000 */
[----:B------:R-:W-:-:S07]  /*b7a0*/  IMAD.MOV.U32 R15, RZ, RZ, -0x1 ;  /* 0xffffffffff0f7424 */ /* 0x000fce00078e00ff */
[----:B---3--:R-:W-:Y:S05]  /*b7b0*/  WARPSYNC.COLLECTIVE R15, `(.L_x_2140) ;  /* 0x000000000f0c7348 */ /* 0x008fea0003c00000 */
[----:B------:R-:W-:Y:S02]  /*b7c0*/  ELECT P6, UR62, PT ;  /* 0x00000000003e782f */ /* 0x000fe400038c0000 */
[----:B------:R-:W-:Y:S01]  /*b7d0*/  MOV R14, UR62 ;  /* 0x0000003e000e7c02 */ /* 0x000fe20008000f00 */
[----:B---3--:R-:W-:Y:S10]  /*b7e0*/  ENDCOLLECTIVE ;  /* 0x000000000000791b */ /* 0x008ff40003800000 */
.L_x_2140:
[----:B------:R-:W-:Y:S05]  /*b7f0*/  BSYNC B0 ;  /* 0x0000000000007941 */ /* 0x000fea0003800000 */
.L_x_2139:
[----:B------:R-:W-:Y:S05]  /*b800*/  BRA `(.L_x_2141) ;  /* 0xfffffff400bc7947 */ /* 0x000fea000383ffff */
.L_x_2108:
[----:B-1----:R1:W2:Y:S02]  /*b810*/  SYNCS.PHASECHK.TRANS64.TRYWAIT P0, [R7+URZ], R4 ;  /* 0x00000004070075a7 */ /* 0x0022a4000800017f */
[----:B--2---:R-:W-:Y:S05]  /*b820*/  @!P0 NANOSLEEP.SYNCS 0x989680 ;  /* 0x009896800000895d */ /* 0x004fea0003900000 */
[----:B------:R-:W2:Y:S02]  /*b830*/  @!P0 SYNCS.PHASECHK.TRANS64 P0, [R7+URZ], R4 ;  /* 0x00000004070085a7 */ /* 0x000ea4000800007f */
[----:B--2---:R-:W-:Y:S05]  /*b840*/  @!P0 BRA `(.L_x_2108) ;  /* 0xfffffffc00f08947 */ /* 0x004fea000383ffff */
[----:B------:R-:W-:Y:S05]  /*b850*/  BRA `(.L_x_2142) ;  /* 0xfffffff400fc7947 */ /* 0x000fea000383ffff */
.L_x_2109:
[----:B--2---:R2:W4:Y:S02]  /*b860*/  SYNCS.PHASECHK.TRANS64.TRYWAIT P0, [R3+URZ], R2 ;  /* 0x00000002030075a7 */ /* 0x004524000800017f */
[----:B----4-:R-:W-:Y:S05]  /*b870*/  @!P0 NANOSLEEP.SYNCS 0x989680 ;  /* 0x009896800000895d */ /* 0x010fea0003900000 */
[----:B------:R-:W4:Y:S02]  /*b880*/  @!P0 SYNCS.PHASECHK.TRANS64 P0, [R3+URZ], R2 ;  /* 0x00000002030085a7 */ /* 0x000f24000800007f */
[----:B----4-:R-:W-:Y:S05]  /*b890*/  @!P0 BRA `(.L_x_2109) ;  /* 0xfffffffc00f08947 */ /* 0x010fea000383ffff */
[----:B------:R-:W-:Y:S05]  /*b8a0*/  BRA `(.L_x_2143) ;  /* 0xfffffff400f07947 */ /* 0x000fea000383ffff */
.L_x_2111:
[----:B--2---:R2:W4:Y:S02]  /*b8b0*/  SYNCS.PHASECHK.TRANS64.TRYWAIT P0, [R5+URZ], R4 ;  /* 0x00000004050075a7 */ /* 0x004524000800017f */
[----:B----4-:R-:W-:Y:S05]  /*b8c0*/  @!P0 NANOSLEEP.SYNCS 0x989680 ;  /* 0x009896800000895d */ /* 0x010fea0003900000 */
[----:B------:R-:W4:Y:S02]  /*b8d0*/  @!P0 SYNCS.PHASECHK.TRANS64 P0, [R5+URZ], R4 ;  /* 0x00000004050085a7 */ /* 0x000f24000800007f */
[----:B----4-:R-:W-:Y:S05]  /*b8e0*/  @!P0 BRA `(.L_x_2111) ;  /* 0xfffffffc00f08947 */ /* 0x010fea000383ffff */
[----:B------:R-:W-:Y:S05]  /*b8f0*/  BRA `(.L_x_2144) ;  /* 0xfffffff400f47947 */ /* 0x000fea000383ffff */
.L_x_2145:
        /* <DEDUP_REMOVED lines=16> */
.L_x_3308:


//--------------------- .text._ZN7cutlass13device_kernelIN5flash11enable_sm90INS1_16FlashAttnBwdSm90INS1_25CollectiveMainloopBwdSm90ILi2ELi2ELi2EN4cute5tupleIJNS5_1CILi1EEES8_S8_EEENS6_IJNS7_ILi64EEENS7_ILi128EEENS7_ILi96EEEEEENS_10bfloat16_tEfNS_4arch4Sm90ELb1ELb0ELb1ELb0ELb0ELb1ELb0ELb0ELi2ELi1ELi2ELi1ELb1EEENS1_21CollectiveEpilogueBwdISD_SE_SG_Li256ELb0ELb0ELi1EEENS1_25SingleTileBwdLPTSchedulerILb0ELi128ELb0EEEEEEEEEvNT_6ParamsE --------------------------
	.section	.text._ZN7cutlass13device_kernelIN5flash11enable_sm90INS1_16FlashAttnBwdSm90INS1_25CollectiveMainloopBwdSm90ILi2ELi2ELi2EN4cute5tupleIJNS5_1CILi1EEES8_S8_EEENS6_IJNS7_ILi64EEENS7_ILi128EEENS7_ILi96EEEEEENS_10bfloat16_tEfNS_4arch4Sm90ELb1ELb0ELb1ELb0ELb0ELb1ELb0ELb0ELi2ELi1ELi2ELi1ELb1EEENS1_21CollectiveEpilogueBwdISD_SE_SG_Li256ELb0ELb0ELi1EEENS1_25SingleTileBwdLPTSchedulerILb0ELi128ELb0EEEEEEEEEvNT_6ParamsE,"ax",@progbits
	.align	128
.text._ZN7cutlass13device_kernelIN5flash11enable_sm90INS1_16FlashAttnBwdSm90INS1_25CollectiveMainloopBwdSm90ILi2ELi2ELi2EN4cute5tupleIJNS5_1CILi1EEES8_S8_EEENS6_IJNS7_ILi64EEENS7_ILi128EEENS7_ILi96EEEEEENS_10bfloat16_tEfNS_4arch4Sm90ELb1ELb0ELb1ELb0ELb0ELb1ELb0ELb0ELi2ELi1ELi2ELi1ELb1EEENS1_21CollectiveEpilogueBwdISD_SE_SG_Li256ELb0ELb0ELi1EEENS1_25SingleTileBwdLPTSchedulerILb0ELi128ELb0EEEEEEEEEvNT_6ParamsE:
        .type           _ZN7cutlass13device_kernelIN5flash11enable_sm90INS1_16FlashAttnBwdSm90INS1_25CollectiveMainloopBwdSm90ILi2ELi2ELi2EN4cute5tupleIJNS5_1CILi1EEES8_S8_EEENS6_IJNS7_ILi64EEENS7_ILi128EEENS7_ILi96EEEEEENS_10bfloat16_tEfNS_4arch4Sm90ELb1ELb0ELb1ELb0ELb0ELb1ELb0ELb0ELi2ELi1ELi2ELi1ELb1EEENS1_21CollectiveEpilogueBwdISD_SE_SG_Li256ELb0ELb0ELi1EEENS1_25SingleTileBwdLPTSchedulerILb0ELi128ELb0EEEEEEEEEvNT_6ParamsE,@function
        .size           _ZN7cutlass13device_kernelIN5flash11enable_sm90INS1_16FlashAttnBwdSm90INS1_25CollectiveMainloopBwdSm90ILi2ELi2ELi2EN4cute5tupleIJNS5_1CILi1EEES8_S8_EEENS6_IJNS7_ILi64EEENS7_ILi128EEENS7_ILi96EEEEEENS_10bfloat16_tEfNS_4arch4Sm90ELb1ELb0ELb1ELb0ELb0ELb1ELb0ELb0ELi2ELi1ELi2ELi1ELb1EEENS1_21CollectiveEpilogueBwdISD_SE_SG_Li256ELb0ELb0ELi1EEENS1_25SingleTileBwdLPTSchedulerILb0ELi128ELb0EEEEEEEEEvNT_6ParamsE,(.L_x_3309 - _ZN7cutlass13device_kernelIN5flash11enable_sm90INS1_16FlashAttnBwdSm90INS1_25CollectiveMainloopBwdSm90ILi2ELi2ELi2EN4cute5tupleIJNS5_1CILi1EEES8_S8_EEENS6_IJNS7_ILi64EEENS7_ILi128EEENS7_ILi96EEEEEENS_10bfloat16_tEfNS_4arch4Sm90ELb1ELb0ELb1ELb0ELb0ELb1ELb0ELb0ELi2ELi1ELi2ELi1ELb1EEENS1_21CollectiveEpilogueBwdISD_SE_SG_Li256ELb0ELb0ELi1EEENS1_25SingleTileBwdLPTSchedulerILb0ELi128ELb0EEEEEEEEEvNT_6ParamsE)
        .other          _ZN7cutlass13device_kernelIN5flash11enable_sm90INS1_16FlashAttnBwdSm90INS1_25CollectiveMainloopBwdSm90ILi2ELi2ELi2EN4cute5tupleIJNS5_1CILi1EEES8_S8_EEENS6_IJNS7_ILi64EEENS7_ILi128EEENS7_ILi96EEEEEENS_10bfloat16_tEfNS_4arch4Sm90ELb1ELb0ELb1ELb0ELb0ELb1ELb0ELb0ELi2ELi1ELi2ELi1ELb1EEENS1_21CollectiveEpilogueBwdISD_SE_SG_Li256ELb0ELb0ELi1EEENS1_25SingleTileBwdLPTSchedulerILb0ELi128ELb0EEEEEEEEEvNT_6ParamsE,@"STO_CUDA_ENTRY STV_DEFAULT"
_ZN7cutlass13device_kernelIN5flash11enable_sm90INS1_16FlashAttnBwdSm90INS1_25CollectiveMainloopBwdSm90ILi2ELi2ELi2EN4cute5tupleIJNS5_1CILi1EEES8_S8_EEENS6_IJNS7_ILi64EEENS7_ILi128EEENS7_ILi96EEEEEENS_10bfloat16_tEfNS_4arch4Sm90ELb1ELb0ELb1ELb0ELb0ELb1ELb0ELb0ELi2ELi1ELi2ELi1ELb1EEENS1_21CollectiveEpilogueBwdISD_SE_SG_Li256ELb0ELb0ELi1EEENS1_25SingleTileBwdLPTSchedulerILb0ELi128ELb0EEEEEEEEEvNT_6ParamsE:
        /* <DEDUP_REMOVED lines=30> */
.L_x_2147:
[----:B------:R-:W-:Y:S05]  /*01e0*/  BSYNC B0 ;  /* 0x0000000000007941 */ /* 0x000fea0003800000 */
.L_x_2146:
        /* <DEDUP_REMOVED lines=37> */
.L_x_2148:
        /* <DEDUP_REMOVED lines=22> */
.L_x_2149:
[----:B------:R-:W-:Y:S01]  /*05a0*/  PLOP3.LUT P0, PT, PT, PT, UP0, 0x80, 0x0 ;  /* 0x000000000000781c */ /* 0x000fe20003f0f008 */
[----:B------:R-:W-:Y:S01]  /*05b0*/  NOP ;  /* 0x0000000000007918 */ /* 0x000fe20000000000 */
[----:B-12-4-:R-:W-:Y:S11]  /*05c0*/  BAR.SYNC.DEFER_BLOCKING 0x0 ;  /* 0x0000000000007b1d */ /* 0x016ff60000010000 */
[----:B------:R-:W-:Y:S05]  /*05d0*/  @!P0 BRA `(.L_x_2150) ;  /* 0x0000005c00908947 */ /* 0x000fea0003800000 */
.L_x_2151:
[----:B------:R-:W-:-:S08]  /*05e0*/  NOP ;  /* 0x0000000000007918 */ /* 0x000fd00000000000 */
[----:B------:R-:W1:Y:S02]  /*05f0*/  USETMAXREG.TRY_ALLOC.CTAPOOL UP0, 0xf0 ;  /* 0x000000f0000079c8 */ /* 0x000e640008000600 */
[----:B-1----:R-:W-:-:S13]  /*0600*/  PLOP3.LUT P0, PT, PT, PT, UP0, 0x80, 0x0 ;  /* 0x000000000000781c */ /* 0x002fda0003f0f008 */
[----:B------:R-:W-:Y:S05]  /*0610*/  @!P0 BRA `(.L_x_2151) ;  /* 0xfffffffc00f08947 */ /* 0x000fea000383ffff */
[----:B------:R-:W-:Y:S01]  /*0620*/  LOP3.LUT R0, R0, 0x3, RZ, 0xc0, !PT ;  /* 0x0000000300007812 */ /* 0x000fe200078ec0ff */
[----:B------:R-:W1:Y:S01]  /*0630*/  S2R R2, SR_TID.X ;  /* 0x0000000000027919 */ /* 0x000e620000002100 */
[----:B------:R-:W2:Y:S01]  /*0640*/  S2UR UR7, SR_CTAID.X ;  /* 0x00000000000779c3 */ /* 0x000ea20000002500 */
[----:B------:R-:W-:Y:S02]  /*0650*/  ULDC UR8, c[0x0][0xb50] ;  /* 0x0002d40000087ab9 */ /* 0x000fe40000000800 */
[----:B------:R-:W-:Y:S01]  /*0660*/  UISETP.NE.AND UP0, UPT, UR8, 0x1, UPT ;  /* 0x000000010800788c */ /* 0x000fe2000bf05270 */
[----:B------:R-:W3:Y:S04]  /*0670*/  SHFL.IDX PT, R0, R0, RZ, 0x1f ;  /* 0x00001fff00007589 */ /* 0x000ee800000e0000 */
[----:B------:R-:W4:Y:S06]  /*0680*/  LDC R3, c[0x0][0xb68] ;  /* 0x0002da00ff037b82 */ /* 0x000f2c0000000800 */
[----:B------:R-:W-:Y:S01]  /*0690*/  @UP0 ULDC UR4, c[0x0][0xb54] ;  /* 0x0002d50000040ab9 */ /* 0x000fe20000000800 */
[----:B------:R-:W-:Y:S01]  /*06a0*/  @UP0 ULDC UR9, c[0x0][0xb58] ;  /* 0x0002d60000090ab9 */ /* 0x000fe20000000800 */
[----:B--2---:R-:W-:-:S02]  /*06b0*/  UIMAD.WIDE.U32 UR4, UR7, UR4, URZ ;  /* 0x00000004070472a5 */ /* 0x004fc4000f8e003f */
[----:B------:R-:W-:Y:S01]  /*06c0*/  UMOV UR6, UR7 ;  /* 0x0000000700067c82 */ /* 0x000fe20008000000 */
[----:B---3--:R-:W-:Y:S01]  /*06d0*/  ISETP.NE.AND P0, PT, R0, RZ, PT ;  /* 0x000000ff0000720c */ /* 0x008fe20003f05270 */
[----:B------:R-:W-:Y:S01]  /*06e0*/  @UP0 USHF.R.U32.HI UR6, URZ, UR9, UR5 ;  /* 0x000000093f060299 */ /* 0x000fe20008011605 */
[----:B-1----:R-:W-:-:S03]  /*06f0*/  SHF.R.U32.HI R2, RZ, 0x7, R2 ;  /* 0x00000007ff027819 */ /* 0x002fc60000011602 */
[----:B------:R-:W-:-:S04]  /*0700*/  UIADD3 UR4, -UR6, URZ, URZ ;  /* 0x0000003f06047290 */ /* 0x000fc8000fffe13f */
[----:B------:R-:W-:-:S04]  /*0710*/  UIMAD UR10, UR8, UR4, UR7 ;  /* 0x00000004080a72a4 */ /* 0x000fc8000f8e0207 */
[----:B------:R-:W-:-:S05]  /*0720*/  @!P0 VIADD R2, R2, 0x9 ;  /* 0x0000000902028836 */ /* 0x000fca0000000000 */
[----:B------:R1:W-:Y:S06]  /*0730*/  @!P0 BAR.ARV R2, 0xa0 ;  /* 0x000280020000851d */ /* 0x0003ec0000002000 */
[----:B----4-:R-:W-:-:S13]  /*0740*/  ISETP.LE.AND P0, PT, R3, UR6, PT ;  /* 0x0000000603007c0c */ /* 0x010fda000bf03270 */
[----:B-1----:R-:W-:Y:S05]  /*0750*/  @!P0 BRA `(.L_x_2152) ;  /* 0x0000000000208947 */ /* 0x002fea0003800000 */
[----:B------:R-:W-:Y:S01]  /*0760*/  ULDC UR7, c[0x0][0xb5c] ;  /* 0x0002d70000077ab9 */ /* 0x000fe20000000800 */
[----:B------:R-:W-:Y:S01]  /*0770*/  UMOV UR37, UR10 ;  /* 0x0000000a00257c82 */ /* 0x000fe20008000000 */
[----:B------:R-:W-:-:S11]  /*0780*/  UISETP.NE.AND UP0, UPT, UR7, 0x1, UPT ;  /* 0x000000010700788c */ /* 0x000fd6000bf05270 */
[----:B------:R-:W-:Y:S02]  /*0790*/  @UP0 ULDC.64 UR8, c[0x0][0xb60] ;  /* 0x0002d80000080ab9 */ /* 0x000fe40000000a00 */
[----:B------:R-:W-:-:S04]  /*07a0*/  UIMAD.WIDE.U32 UR4, UR10, UR8, URZ ;  /* 0x000000080a0472a5 */ /* 0x000fc8000f8e003f */
[----:B------:R-:W-:-:S04]  /*07b0*/  @UP0 USHF.R.U32.HI UR37, URZ, UR9, UR5 ;  /* 0x000000093f250299 */ /* 0x000fc80008011605 */
[----:B------:R-:W-:Y:S01]  /*07c0*/  UIMAD UR4, UR37, UR7, URZ ;  /* 0x00000007250472a4 */ /* 0x000fe2000f8e023f */
[----:B------:R-:W-:Y:S11]  /*07d0*/  BRA `(.L_x_2153) ;  /* 0x00000000001c7947 */ /* 0x000ff60003800000 */
.L_x_2152:
[----:B------:R-:W-:Y:S01]  /*07e0*/  ULDC UR7, c[0x0][0xb44] ;  /* 0x0002d10000077ab9 */ /* 0x000fe20000000800 */
[----:B------:R-:W-:Y:S01]  /*07f0*/  UMOV UR37, UR10 ;  /* 0x0000000a00257c82 */ /* 0x000fe20008000000 */
[----:B------:R-:W-:-:S11]  /*0800*/  UISETP.NE.AND UP0, UPT, UR7, 0x1, UPT ;  /* 0x000000010700788c */ /* 0x000fd6000bf05270 */
[----:B------:R-:W-:Y:S02]  /*0810*/  @UP0 ULDC.64 UR8, c[0x0][0xb48] ;  /* 0x0002d20000080ab9 */ /* 0x000fe40000000a00 */
[----:B------:R-:W-:-:S04]  /*0820*/  UIMAD.WIDE.U32 UR4, UR10, UR8, URZ ;  /* 0x000000080a0472a5 */ /* 0x000fc8000f8e003f */
[----:B------:R-:W-:-:S04]  /*0830*/  @UP0 USHF.R.U32.HI UR37, URZ, UR9, UR5 ;  /* 0x000000093f250299 */ /* 0x000fc80008011605 */
[----:B------:R-:W-:-:S12]  /*0840*/  UIMAD UR4, UR37, UR7, URZ ;  /* 0x00000007250472a4 */ /* 0x000fd8000f8e023f */
.L_x_2153:
[----:B------:R-:W-:Y:S01]  /*0850*/  ULDC UR43, c[0x0][0xb38] ;  /* 0x0002ce00002b7ab9 */ /* 0x000fe20000000800 */
[----:B------:R-:W-:Y:S02]  /*0860*/  UIADD3 UR4, UR10, -UR4, URZ ;  /* 0x800000040a047290 */ /* 0x000fe4000fffe03f */
[----:B------:R-:W-:Y:S01]  /*0870*/  UISETP.NE.AND UP0, UPT, UR43, 0x1, UPT ;  /* 0x000000012b00788c */ /* 0x000fe2000bf05270 */
[----:B------:R-:W-:Y:S02]  /*0880*/  ULDC UR5, c[0x0][0xb44] ;  /* 0x0002d10000057ab9 */ /* 0x000fe40000000800 */
[----:B------:R-:W-:-:S08]  /*0890*/  UIMAD UR6, UR6, UR5, UR4 ;  /* 0x00000005060672a4 */ /* 0x000fd0000f8e0204 */
[----:B------:R-:W-:Y:S01]  /*08a0*/  @UP0 ULDC UR4, c[0x0][0xb3c] ;  /* 0x0002cf0000040ab9 */ /* 0x000fe20000000800 */
[----:B------:R-:W-:Y:S01]  /*08b0*/  @UP0 ULDC UR7, c[0x0][0xb40] ;  /* 0x0002d00000070ab9 */ /* 0x000fe20000000800 */
[----:B------:R-:W-:Y:S02]  /*08c0*/  UIMAD.WIDE.U32 UR4, UR6, UR4, URZ ;  /* 0x00000004060472a5 */ /* 0x000fe4000f8e003f */
[----:B------:R-:W-:Y:S02]  /*08d0*/  UMOV UR44, UR6 ;  /* 0x00000006002c7c82 */ /* 0x000fe40008000000 */
[----:B------:R-:W-:-:S04]  /*08e0*/  @UP0 USHF.R.U32.HI UR44, URZ, UR7, UR5 ;  /* 0x000000073f2c0299 */ /* 0x000fc80008011605 */
[----:B------:R-:W-:Y:S02]  /*08f0*/  UIADD3 UR4, -UR44, URZ, URZ ;  /* 0x0000003f2c047290 */ /* 0x000fe4000fffe13f */
[----:B------:R-:W-:Y:S02]  /*0900*/  ISETP.LE.AND P0, PT, RZ, UR44, PT ;  /* 0x0000002cff007c0c */ /* 0x000fe4000bf03270 */
[----:B------:R-:W-:-:S11]  /*0910*/  UIMAD UR43, UR43, UR4, UR6 ;  /* 0x000000042b2b72a4 */ /* 0x000fd6000f8e0206 */
[----:B------:R-:W-:Y:S05]  /*0920*/  @!P0 EXIT ;  /* 0x000000000000894d */ /* 0x000fea0003800000 */
[----:B------:R-:W-:Y:S01]  /*0930*/  ULDC UR7, c[0x0][0x280] ;  /* 0x0000a00000077ab9 */ /* 0x000fe20000000800 */
[----:B------:R-:W-:Y:S01]  /*0940*/  ULDC UR5, c[0x0][0x290] ;  /* 0x0000a40000057ab9 */ /* 0x000fe20000000800 */
[----:B------:R-:W-:Y:S01]  /*0950*/  ULEA UR4, UR37, UR7, 0x7 ;  /* 0x0000000725047291 */ /* 0x000fe2000f8e383f */
[----:B------:R-:W-:Y:S01]  /*0960*/  PLOP3.LUT P0, PT, PT, PT, PT, 0x80, 0x0 ;  /* 0x000000000000781c */ /* 0x000fe20003f0f070 */
[----:B------:R-:W-:Y:S01]  /*0970*/  ULDC UR6, c[0x0][0x74c] ;  /* 0x0001d30000067ab9 */ /* 0x000fe20000000800 */
[----:B------:R-:W-:Y:S01]  /*0980*/  CS2R R70, SRZ ;  /* 0x0000000000467805 */ /* 0x000fe2000001ff00 */
[----:B------:R-:W-:Y:S01]  /*0990*/  UIADD3 UR5, -UR6, UR4, -UR5 ;  /* 0x0000000406057290 */ /* 0x000fe2000fffe905 */
[----:B------:R-:W-:Y:S01]  /*09a0*/  CS2R R68, SRZ ;  /* 0x0000000000447805 */ /* 0x000fe2000001ff00 */
[----:B------:R-:W-:Y:S01]  /*09b0*/  UIADD3 UR4, UR7, 0x3f, URZ ;  /* 0x0000003f07047890 */ /* 0x000fe2000fffe03f */
        /* <DEDUP_REMOVED lines=20> */
[----:B------:R-:W-:Y:S01]  /*0b00*/  CS2R R42, SRZ ;  /* 0x00000000002a7805 */ /* 0x000fe2000001ff00 */
[----:B------:R-:W-:Y:S01]  /*0b10*/  UISETP.GT.AND UP0, UPT, UR36, UR39, UPT ;  /* 0x000000272400728c */ /* 0x000fe2000bf04270 */
[----:B------:R-:W-:Y:S02]  /*0b20*/  CS2R R40, SRZ ;  /* 0x0000000000287805 */ /* 0x000fe4000001ff00 */
[----:B------:R-:W-:Y:S02]  /*0b30*/  CS2R R38, SRZ ;  /* 0x0000000000267805 */ /* 0x000fe4000001ff00 */
[----:B------:R-:W-:Y:S02]  /*0b40*/  CS2R R36, SRZ ;  /* 0x0000000000247805 */ /* 0x000fe4000001ff00 */
[----:B------:R-:W-:-:S02]  /*0b50*/  CS2R R34, SRZ ;  /* 0x0000000000227805 */ /* 0x000fc4000001ff00 */
[----:B------:R-:W-:Y:S02]  /*0b60*/  CS2R R32, SRZ ;  /* 0x0000000000207805 */ /* 0x000fe4000001ff00 */
[----:B------:R-:W-:Y:S02]  /*0b70*/  PLOP3.LUT P1, PT, PT, PT, UP0, 0x80, 0x0 ;  /* 0x000000000000781c */ /* 0x000fe40003f2f008 */
        /* <DEDUP_REMOVED lines=28> */
[----:B------:R-:W-:Y:S06]  /*0d40*/  @!P1 BRA `(.L_x_2154) ;  /* 0x00000040002c9947 */ /* 0x000fec0003800000 */
        /* <DEDUP_REMOVED lines=21> */
.L_x_2156:
        /* <DEDUP_REMOVED lines=15> */
.L_x_2155:
        /* <DEDUP_REMOVED lines=22> */
.L_x_2158:
        /* <DEDUP_REMOVED lines=15> */
.L_x_2157:
[----:B------:R-:W-:Y:S01]  /*11e0*/  SHF.R.S32.HI R19, RZ, 0x1f, R18 ;  /* 0x0000001fff137819 */ /* 0x000fe20000011412 */
[----:B------:R-:W-:-:S03]  /*11f0*/  UMOV UR4, 0xffffffff ;  /* 0xffffffff00047882 */ /* 0x000fc60000000000 */
[----:B------:R-:W-:-:S04]  /*1200*/  LEA.HI R0, R19, R18, RZ, 0x7 ;  /* 0x0000001213007211 */ /* 0x000fc800078f38ff */
[----:B------:R-:W-:Y:S01]  /*1210*/  SHF.R.S32.HI R17, RZ, 0x7, R0 ;  /* 0x00000007ff117819 */ /* 0x000fe20000011400 */
[----:B------:R-:W-:Y:S06]  /*1220*/  BRA.DIV UR4, `(.L_x_2159) ;  /* 0x0000008a04207947 */ /* 0x000fec000b800000 */
[----:B------:R1:W2:Y:S02]  /*1230*/  SHFL.IDX PT, R14, R17, RZ, 0x1f ;  /* 0x00001fff110e7589 */ /* 0x0002a400000e0000 */
.L_x_2246:
        /* <DEDUP_REMOVED lines=15> */
.L_x_2160:
        /* <DEDUP_REMOVED lines=19> */
.L_x_2162:
        /* <DEDUP_REMOVED lines=35> */
[----:B------:R-:W-:Y:S01]  /*1690*/  ULDC UR4, c[0x0][0x290] ;  /* 0x0000a40000047ab9 */ /* 0x000fe20000000800 */
[----:B------:R-:W-:Y:S01]  /*16a0*/  LEA.HI R23, R23, R22, RZ, 0x5 ;  /* 0x0000001617177211 */ /* 0x000fe200078f28ff */
[----:B------:R-:W-:Y:S01]  /*16b0*/  UIMAD UR4, UR37, -0x80, UR4 ;  /* 0xffffff80250478a4 */ /* 0x000fe2000f8e0204 */
[----:B------:R-:W-:Y:S01]  /*16c0*/  IMAD.SHL.U32 R7, R7, 0x10, RZ ;  /* 0x0000001007077824 */ /* 0x000fe200078e00ff */
[C---:B------:R-:W-:Y:S01]  /*16d0*/  LEA.HI R5, R17.reuse, R17, RZ, 0x1 ;  /* 0x0000001111057211 */ /* 0x040fe200078f08ff */
[----:B------:R2:W3:Y:S01]  /*16e0*/  LDSM.16.M88.4 R164, [R6+0x6000] ;  /* 0x0060000006a4783b */ /* 0x0004e20000000200 */
[----:B------:R-:W-:Y:S01]  /*16f0*/  SHF.R.S32.HI R23, RZ, 0x5, R23 ;  /* 0x00000005ff177819 */ /* 0x000fe20000011417 */
[----:B------:R-:W-:Y:S01]  /*1700*/  IMAD R236, R17, 0x8, R4 ;  /* 0x0000000811ec7824 */ /* 0x000fe200078e0204 */
[----:B------:R-:W-:Y:S01]  /*1710*/  LOP3.LUT R7, R0, 0x30, R7, 0xf8, !PT ;  /* 0x0000003000077812 */ /* 0x000fe200078ef807 */
[----:B------:R-:W-:Y:S01]  /*1720*/  IMAD.U32 R8, RZ, RZ, UR4 ;  /* 0x00000004ff087e24 */ /* 0x000fe2000f8e00ff */
[----:B------:R2:W4:Y:S01]  /*1730*/  LDSM.16.M88.4 R168, [R6+0x8000] ;  /* 0x0080000006a8783b */ /* 0x0005220000000200 */
[----:B------:R-:W-:-:S02]  /*1740*/  SHF.R.S32.HI R3, RZ, 0x2, R24 ;  /* 0x00000002ff037819 */ /* 0x000fc40000011418 */
[----:B------:R-:W-:Y:S01]  /*1750*/  CS2R R70, SRZ ;  /* 0x0000000000467805 */ /* 0x000fe2000001ff00 */
[----:B------:R-:W-:Y:S01]  /*1760*/  IMAD R23, R23, -0x10, R8 ;  /* 0xfffffff017177824 */ /* 0x000fe200078e0208 */
[----:B------:R-:W-:Y:S01]  /*1770*/  SHF.R.U32.HI R8, RZ, 0x3, R0 ;  /* 0x00000003ff087819 */ /* 0x000fe20000011600 */
[----:B------:R2:W2:Y:S01]  /*1780*/  LDSM.16.M88.4 R172, [R6+0xa000] ;  /* 0x00a0000006ac783b */ /* 0x0004a20000000200 */
[----:B------:R-:W-:Y:S01]  /*1790*/  LOP3.LUT R0, R5, 0xfffffffe, RZ, 0xc0, !PT ;  /* 0xfffffffe05007812 */ /* 0x000fe200078ec0ff */
[----:B------:R-:W-:Y:S01]  /*17a0*/  IMAD.MOV.U32 R5, RZ, RZ, 0x20 ;  /* 0x00000020ff057424 */ /* 0x000fe200078e00ff */
[----:B------:R-:W-:Y:S02]  /*17b0*/  SHF.R.S32.HI R24, RZ, 0x1f, R24 ;  /* 0x0000001fff187819 */ /* 0x000fe40000011418 */
[----:B------:R-:W-:Y:S02]  /*17c0*/  CS2R R68, SRZ ;  /* 0x0000000000447805 */ /* 0x000fe4000001ff00 */
[----:B------:R-:W-:Y:S01]  /*17d0*/  LEA.HI R18, R19, R18, RZ, 0x3 ;  /* 0x0000001213127211 */ /* 0x000fe200078f18ff */
[----:B------:R-:W-:Y:S01]  /*17e0*/  IMAD.IADD R0, R17, 0x1, -R0 ;  /* 0x0000000111007824 */ /* 0x000fe200078e0a00 */
[----:B------:R-:W-:Y:S01]  /*17f0*/  SEL R5, R5, 0xffffffe0, !P0 ;  /* 0xffffffe005057807 */ /* 0x000fe20004000000 */
[----:B-1----:R-:W-:Y:S01]  /*1800*/  IMAD R17, R17, 0x300, R22 ;  /* 0x0000030011117824 */ /* 0x002fe200078e0216 */
[----:B------:R-:W-:-:S02]  /*1810*/  LEA.HI R24, R24, R3, RZ, 0x3 ;  /* 0x0000000318187211 */ /* 0x000fc400078f18ff */
[----:B------:R-:W-:Y:S02]  /*1820*/  CS2R R66, SRZ ;  /* 0x0000000000427805 */ /* 0x000fe4000001ff00 */
[----:B------:R-:W-:Y:S01]  /*1830*/  LOP3.LUT R7, R7, 0x8, R18, 0xf8, !PT ;  /* 0x0000000807077812 */ /* 0x000fe200078ef812 */
[----:B------:R-:W-:Y:S01]  /*1840*/  IMAD.IADD R5, R6, 0x1, R5 ;  /* 0x0000000106057824 */ /* 0x000fe200078e0205 */
[----:B------:R-:W-:Y:S02]  /*1850*/  LOP3.LUT R24, R24, 0xfffffff8, RZ, 0xc0, !PT ;  /* 0xfffffff818187812 */ /* 0x000fe400078ec0ff */
[----:B------:R-:W-:Y:S02]  /*1860*/  CS2R R64, SRZ ;  /* 0x0000000000407805 */ /* 0x000fe4000001ff00 */
[----:B------:R-:W-:Y:S02]  /*1870*/  LOP3.LUT R7, R7, R8, RZ, 0x3c, !PT ;  /* 0x0000000807077212 */ /* 0x000fe400078e3cff */
[----:B------:R-:W-:Y:S01]  /*1880*/  CS2R R62, SRZ ;  /* 0x00000000003e7805 */ /* 0x000fe2000001ff00 */
[----:B------:R1:W1:Y:S01]  /*1890*/  LDSM.16.M88.4 R176, [R5+0x6000] ;  /* 0x0060000005b0783b */ /* 0x0002620000000200 */
[----:B------:R-:W-:-:S02]  /*18a0*/  IADD3 R3, R23, R24, -R3 ;  /* 0x0000001817037210 */ /* 0x000fc40007ffe803 */
[----:B------:R-:W-:Y:S01]  /*18b0*/  CS2R R60, SRZ ;  /* 0x00000000003c7805 */ /* 0x000fe2000001ff00 */
[----:B------:R-:W-:Y:S01]  /*18c0*/  IMAD.U32 R236, R236, 0x200, R7 ;  /* 0x00000200ecec7824 */ /* 0x000fe200078e0007 */
[----:B------:R1:W1:Y:S01]  /*18d0*/  LDSM.16.M88.4 R180, [R5+0x8000] ;  /* 0x0080000005b4783b */ /* 0x0002620000000200 */
[----:B------:R-:W-:Y:S01]  /*18e0*/  CS2R R58, SRZ ;  /* 0x00000000003a7805 */ /* 0x000fe2000001ff00 */
[----:B------:R-:W-:Y:S01]  /*18f0*/  IMAD R3, R0, -0x40, R3 ;  /* 0xffffffc000037824 */ /* 0x000fe200078e0203 */
[----:B------:R-:W-:Y:S01]  /*1900*/  CS2R R56, SRZ ;  /* 0x0000000000387805 */ /* 0x000fe2000001ff00 */
[----:B------:R1:W1:Y:S01]  /*1910*/  LDSM.16.M88.4 R184, [R5+0xa000] ;  /* 0x00a0000005b8783b */ /* 0x0002620000000200 */
[----:B------:R-:W-:Y:S01]  /*1920*/  IMAD.SHL.U32 R0, R17, 0x4, RZ ;  /* 0x0000000411007824 */ /* 0x000fe200078e00ff */
        /* <DEDUP_REMOVED lines=40> */
[----:B------:R-:W-:Y:S01]  /*1bb0*/  IMAD R0, R0, 0x4, R235 ;  /* 0x0000000400007824 */ /* 0x000fe200078e02eb */
[----:B------:R-:W-:Y:S01]  /*1bc0*/  ULOP3.LUT UR11, UR38, 0x1, URZ, 0xfc, !UPT ;  /* 0x00000001260b7892 */ /* 0x000fe2000f8efc3f */
[----:B------:R-:W-:Y:S01]  /*1bd0*/  UMOV UR4, URZ ;  /* 0x0000003f00047c82 */ /* 0x000fe20008000000 */
[----:B------:R-:W-:Y:S01]  /*1be0*/  UMOV UR5, URZ ;  /* 0x0000003f00057c82 */ /* 0x000fe20008000000 */
[----:B------:R-:W-:Y:S01]  /*1bf0*/  ULDC UR6, c[0x0][0x280] ;  /* 0x0000a00000067ab9 */ /* 0x000fe20000000800 */
[----:B------:R-:W-:Y:S01]  /*1c00*/  ULDC UR7, c[0x0][0x75c] ;  /* 0x0001d70000077ab9 */ /* 0x000fe20000000800 */
[----:B-1234-:R-:W-:-:S07]  /*1c10*/  ULDC UR8, c[0x0][0x744] ;  /* 0x0001d10000087ab9 */ /* 0x01efce0000000800 */
.L_x_2173:
[----:B------:R-:W-:-:S06]  /*1c20*/  UISETP.NE.AND UP0, UPT, UR11, 0x3, UPT ;  /* 0x000000030b00788c */ /* 0x000fcc000bf05270 */
[----:B------:R-:W-:-:S13]  /*1c30*/  PLOP3.LUT P0, PT, PT, PT, UP0, 0x80, 0x0 ;  /* 0x000000000000781c */ /* 0x000fda0003f0f008 */
[----:B-1----:R-:W-:Y:S05]  /*1c40*/  @!P0 BRA `(.L_x_2163) ;  /* 0x0000000000048947 */ /* 0x002fea0003800000 */
[----:B------:R-:W-:Y:S01]  /*1c50*/  BPT.TRAP 0x1 ;  /* 0x000000040000795c */ /* 0x000fe20000300000 */
.L_x_2163:
[----:B------:R-:W-:Y:S01]  /*1c60*/  R2UR UR9, R235 ;  /* 0x00000000eb0972ca */ /* 0x000fe200000e0000 */
[----:B------:R-:W-:-:S05]  /*1c70*/  IMAD.U32 R120, RZ, RZ, UR4 ;  /* 0x00000004ff787e24 */ /* 0x000fca000f8e00ff */
[----:B------:R-:W-:-:S07]  /*1c80*/  SHF.L.U32 R120, R120, 0x1f, RZ ;  /* 0x0000001f78787819 */ /* 0x000fce00000006ff */
[----:B------:R-:W-:-:S09]  /*1c90*/  ULEA UR9, UR5, UR9, 0x3 ;  /* 0x0000000905097291 */ /* 0x000fd2000f8e183f */
[----:B------:R1:W2:Y:S01]  /*1ca0*/  SYNCS.PHASECHK.TRANS64.TRYWAIT P1, [UR9+0x26810], R120 ;  /* 0x02681078ff0075a7 */ /* 0x0002a20008020149 */
[----:B------:R-:W-:Y:S05]  /*1cb0*/  @!P0 BRA `(.L_x_2164) ;  /* 0x0000000000048947 */ /* 0x000fea0003800000 */
[----:B------:R-:W-:Y:S01]  /*1cc0*/  BPT.TRAP 0x1 ;  /* 0x000000040000795c */ /* 0x000fe20000300000 */
.L_x_2164:
[----:B--2---:R-:W-:Y:S05]  /*1cd0*/  @P1 BRA `(.L_x_2165) ;  /* 0x0000000000081947 */ /* 0x004fea0003800000 */
[----:B------:R-:W2:Y:S02]  /*1ce0*/  SYNCS.PHASECHK.TRANS64.TRYWAIT P1, [UR9+0x26810], R120 ;  /* 0x02681078ff0075a7 */ /* 0x000ea40008020149 */
[----:B--2---:R-:W-:Y:S05]  /*1cf0*/  @!P1 BRA `(.L_x_2166) ;  /* 0x0000007c00a09947 */ /* 0x004fea0003800000 */
.L_x_2165:
[----:B------:R-:W-:Y:S01]  /*1d00*/  R2UR UR10, R235 ;  /* 0x00000000eb0a72ca */ /* 0x000fe200000e0000 */
[----:B------:R-:W-:Y:S01]  /*1d10*/  IMAD R4, R16, 0x800, R235 ;  /* 0x0000080010047824 */ /* 0x000fe200078e02eb */
[----:B------:R-:W-:Y:S01]  /*1d20*/  WARPGROUP.ARRIVE ;  /* 0x00000000000079c5 */ /* 0x000fe20000000000 */
[----:B------:R-:W-:Y:S01]  /*1d30*/  UMOV UR13, 0xc0000010 ;  /* 0xc0000010000d7882 */ /* 0x000fe20000000000 */
[----:B------:R-:W-:Y:S01]  /*1d40*/  UMOV UR15, 0x80000020 ;  /* 0x80000020000f7882 */ /* 0x000fe20000000000 */
[----:B--2---:R-:W-:Y:S01]  /*1d50*/  IMAD.U32 R5, RZ, RZ, UR5 ;  /* 0x00000005ff057e24 */ /* 0x004fe2000f8e00ff */
[----:B------:R-:W-:-:S03]  /*1d60*/  R2UR UR12, R4 ;  /* 0x00000000040c72ca */ /* 0x000fc600000e0000 */
[----:B------:R-:W-:-:S04]  /*1d70*/  IMAD R4, R5, 0x40, R2 ;  /* 0x0000004005047824 */ /* 0x000fc800078e0202 */
[----:B------:R-:W-:Y:S01]  /*1d80*/  UIADD3 UR10, UR10, 0x12000, URZ ;  /* 0x000120000a0a7890 */ /* 0x000fe2000fffe03f */
[----:B------:R-:W-:-:S03]  /*1d90*/  IMAD R4, R4, 0x4, R235 ;  /* 0x0000000404047824 */ /* 0x000fc600078e02eb */
[----:B------:R-:W-:Y:S02]  /*1da0*/  USHF.R.U32.HI UR10, URZ, 0x4, UR10 ;  /* 0x000000043f0a7899 */ /* 0x000fe4000801160a */
        /* <DEDUP_REMOVED lines=55> */
.L_x_2167:
[----:B------:R1:W1:Y:S01]  /*2120*/  SYNCS.PHASECHK.TRANS64.TRYWAIT P1, [UR9+0x26830], R120 ;  /* 0x02683078ff0075a7 */ /* 0x0002620008020149 */
[----:B------:R-:W-:Y:S05]  /*2130*/  @!P0 BRA `(.L_x_2168) ;  /* 0x0000000000048947 */ /* 0x000fea0003800000 */
[----:B------:R-:W-:Y:S01]  /*2140*/  BPT.TRAP 0x1 ;  /* 0x000000040000795c */ /* 0x000fe20000300000 */
.L_x_2168:
        /* <DEDUP_REMOVED lines=23> */
[----:B------:R-:W1:Y:S01]  /*22c0*/  MUFU.TANH R5, R5 ;  /* 0x0000000500057308 */ /* 0x000e620000002400 */
[----:B------:R-:W-:-:S07]  /*22d0*/  FMUL.FTZ R156, R156, UR7 ;  /* 0x000000079c9c7c20 */ /* 0x000fce0008410000 */
        /* <DEDUP_REMOVED lines=25> */
.L_x_2169:
[----:B------:R-:W-:Y:S01]  /*2470*/  UIMAD UR13, UR39, -0x40, UR6 ;  /* 0xffffffc0270d78a4 */ /* 0x000fe2000f8e0206 */
[----:B------:R-:W-:Y:S01]  /*2480*/  ISETP.GT.AND P2, PT, R3, RZ, PT ;  /* 0x000000ff0300720c */ /* 0x000fe20003f44270 */
[----:B------:R-:W-:Y:S01]  /*2490*/  FMUL.FTZ R234, R157, UR7 ;  /* 0x000000079dea7c20 */ /* 0x000fe20008410000 */
[----:B------:R-:W-:Y:S01]  /*24a0*/  R2UR UR12, R235 ;  /* 0x00000000eb0c72ca */ /* 0x000fe200000e0000 */
[----:B------:R-:W-:Y:S01]  /*24b0*/  FMUL.FTZ R233, R160, UR7 ;  /* 0x00000007a0e97c20 */ /* 0x000fe20008410000 */
[C---:B------:R-:W-:Y:S01]  /*24c0*/  ISETP.GT.AND P1, PT, R3.reuse, 0x8, PT ;  /* 0x000000080300780c */ /* 0x040fe20003f24270 */
[----:B------:R-:W1:Y:S01]  /*24d0*/  MUFU.TANH R156, R156 ;  /* 0x0000009c009c7308 */ /* 0x000e620000002400 */
[----:B------:R-:W-:Y:S01]  /*24e0*/  IADD3 R120, -R3, UR13, -R2 ;  /* 0x0000000d03787c10 */ /* 0x000fe2000fffe902 */
[----:B------:R-:W-:Y:S01]  /*24f0*/  UMOV UR15, 0x80000020 ;  /* 0x80000020000f7882 */ /* 0x000fe20000000000 */
[----:B------:R-:W-:Y:S01]  /*2500*/  FMUL.FTZ R219, R158, UR7 ;  /* 0x000000079edb7c20 */ /* 0x000fe20008410000 */
[----:B------:R-:W-:Y:S01]  /*2510*/  FMUL.FTZ R221, R159, UR7 ;  /* 0x000000079fdd7c20 */ /* 0x000fe20008410000 */
[C---:B------:R-:W-:Y:S01]  /*2520*/  SEL R121, R120.reuse, 0x40, P2 ;  /* 0x0000004078797807 */ /* 0x040fe20001000000 */
[----:B------:R-:W-:-:S02]  /*2530*/  VIADD R120, R120, 0x8 ;  /* 0x0000000878787836 */ /* 0x000fc40000000000 */
[----:B------:R-:W-:Y:S01]  /*2540*/  FMUL.FTZ R161, R161, UR7 ;  /* 0x00000007a1a17c20 */ /* 0x000fe20008410000 */
[----:B------:R-:W5:Y:S01]  /*2550*/  MUFU.TANH R234, R234 ;  /* 0x000000ea00ea7308 */ /* 0x000f620000002400 */
[----:B------:R-:W-:Y:S01]  /*2560*/  ISETP.GT.AND P6, PT, R121, RZ, PT ;  /* 0x000000ff7900720c */ /* 0x000fe20003fc4270 */
[----:B------:R-:W-:Y:S01]  /*2570*/  UIADD3 UR12, UR12, 0x18000, URZ ;  /* 0x000180000c0c7890 */ /* 0x000fe2000fffe03f */
[----:B------:R-:W-:Y:S01]  /*2580*/  SEL R120, R120, 0x40, P1 ;  /* 0x0000004078787807 */ /* 0x000fe20000800000 */
[----:B------:R-:W-:Y:S01]  /*2590*/  FMUL.FTZ R215, R155, UR7 ;  /* 0x000000079bd77c20 */ /* 0x000fe20008410000 */
[C---:B------:R-:W-:Y:S01]  /*25a0*/  ISETP.GT.AND P1, PT, R121.reuse, 0x1, PT ;  /* 0x000000017900780c */ /* 0x040fe20003f24270 */
[----:B------:R-:W-:Y:S01]  /*25b0*/  USHF.R.U32.HI UR12, URZ, 0x4, UR12 ;  /* 0x000000043f0c7899 */ /* 0x000fe2000801160c */
[----:B------:R-:W-:Y:S01]  /*25c0*/  ISETP.GT.AND P3, PT, R121, 0x8, PT ;  /* 0x000000087900780c */ /* 0x000fe20003f64270 */
[----:B------:R-:W5:Y:S01]  /*25d0*/  MUFU.TANH R233, R233 ;  /* 0x000000e900e97308 */ /* 0x000f620000002400 */
[----:B------:R-:W-:Y:S01]  /*25e0*/  FSEL R123, R5, -INF , !P6 ;  /* 0xff800000057b7808 */ /* 0x000fe20007000000 */
[----:B------:R-:W-:Y:S01]  /*25f0*/  ULOP3.LUT UR12, UR12, 0x3fff, URZ, 0xc0, !UPT ;  /* 0x00003fff0c0c7892 */ /* 0x000fe2000f8ec03f */
[----:B------:R-:W-:Y:S01]  /*2600*/  FSEL R227, R6, -INF , !P1 ;  /* 0xff80000006e37808 */ /* 0x000fe20004800000 */
[----:B------:R-:W-:Y:S01]  /*2610*/  FMUL.FTZ R225, R163, UR7 ;  /* 0x00000007a3e17c20 */ /* 0x000fe20008410000 */
[----:B------:R-:W-:Y:S01]  /*2620*/  FSEL R223, R9, -INF , !P3 ;  /* 0xff80000009df7808 */ /* 0x000fe20005800000 */
[----:B------:R-:W-:Y:S01]  /*2630*/  ULOP3.LUT UR13, UR12, 0x10000, URZ, 0xfc, !UPT ;  /* 0x000100000c0d7892 */ /* 0x000fe2000f8efc3f */
[----:B------:R-:W-:Y:S01]  /*2640*/  ISETP.GT.AND P2, PT, R121, 0x9, PT ;  /* 0x000000097900780c */ /* 0x000fe20003f44270 */
[----:B---3--:R-:W-:Y:S01]  /*2650*/  FFMA.FTZ R226, R123, UR8, -R198 ;  /* 0x000000087be27c23 */ /* 0x008fe200080108c6 */
[C---:B------:R-:W-:Y:S01]  /*2660*/  ISETP.GT.AND P5, PT, R120.reuse, RZ, PT ;  /* 0x000000ff7800720c */ /* 0x040fe20003fa4270 */
[----:B------:R-:W-:Y:S01]  /*2670*/  UIMAD UR13, UR5, 0x300, UR13 ;  /* 0x00000300050d78a4 */ /* 0x000fe2000f8e020d */
[C---:B------:R-:W-:Y:S01]  /*2680*/  ISETP.GT.AND P6, PT, R120.reuse, 0x1, PT ;  /* 0x000000017800780c */ /* 0x040fe20003fc4270 */
[----:B----4-:R-:W-:Y:S01]  /*2690*/  FFMA.FTZ R155, R223, UR8, -R196 ;  /* 0x00000008df9b7c23 */ /* 0x010fe200080108c4 */
[C---:B------:R-:W-:Y:S01]  /*26a0*/  ISETP.GT.AND P1, PT, R120.reuse, 0x8, PT ;  /* 0x000000087800780c */ /* 0x040fe20003f24270 */
[----:B------:R3:W-:Y:S01]  /*26b0*/  MUFU.TANH R223, R161 ;  /* 0x000000a100df7308 */ /* 0x0007e20000002400 */
[----:B------:R-:W-:Y:S01]  /*26c0*/  ISETP.GT.AND P3, PT, R120, 0x9, PT ;  /* 0x000000097800780c */ /* 0x000fe20003f64270 */
[--C-:B------:R-:W-:Y:S01]  /*26d0*/  FFMA.FTZ R227, R227, UR8, -R199.reuse ;  /* 0x00000008e3e37c23 */ /* 0x100fe200080108c7 */
[----:B------:R-:W-:Y:S01]  /*26e0*/  FSEL R125, R7, -INF , !P5 ;  /* 0xff800000077d7808 */ /* 0x000fe20006800000 */
[----:B------:R-:W-:Y:S01]  /*26f0*/  UMOV UR14, UR13 ;  /* 0x0000000d000e7c82 */ /* 0x000fe20008000000 */
[----:B------:R-:W-:Y:S01]  /*2700*/  FSEL R224, R8, -INF , !P6 ;  /* 0xff80000008e07808 */ /* 0x000fe20007000000 */
[----:B------:R-:W-:Y:S01]  /*2710*/  FFMA.FTZ R9, -R9, R9, 1 ;  /* 0x3f80000009097423 */ /* 0x000fe20000010109 */
[----:B------:R-:W-:Y:S01]  /*2720*/  FSEL R228, R11, -INF , !P1 ;  /* 0xff8000000be47808 */ /* 0x000fe20004800000 */
[----:B------:R-:W-:Y:S01]  /*2730*/  FFMA.FTZ R198, R125, UR8, -R198 ;  /* 0x000000087dc67c23 */ /* 0x000fe200080108c6 */
[----:B------:R-:W-:Y:S01]  /*2740*/  FSEL R232, R10, -INF , !P2 ;  /* 0xff8000000ae87808 */ /* 0x000fe20005000000 */
[----:B------:R-:W-:Y:S01]  /*2750*/  FFMA.FTZ R199, R224, UR8, -R199 ;  /* 0x00000008e0c77c23 */ /* 0x000fe200080108c7 */
[----:B------:R-:W-:Y:S01]  /*2760*/  FSEL R217, R12, -INF , !P3 ;  /* 0xff8000000cd97808 */ /* 0x000fe20005800000 */
[----:B------:R-:W-:Y:S01]  /*2770*/  FFMA.FTZ R228, R228, UR8, -R196 ;  /* 0x00000008e4e47c23 */ /* 0x000fe200080108c4 */
[C---:B------:R-:W-:Y:S01]  /*2780*/  ISETP.GT.AND P4, PT, R121.reuse, 0x10, PT ;  /* 0x000000107900780c */ /* 0x040fe20003f84270 */
[--C-:B---3--:R-:W-:Y:S01]  /*2790*/  FFMA.FTZ R161, R232, UR8, -R197.reuse ;  /* 0x00000008e8a17c23 */ /* 0x108fe200080108c5 */
[C---:B------:R-:W-:Y:S01]  /*27a0*/  ISETP.GT.AND P5, PT, R121.reuse, 0x11, PT ;  /* 0x000000117900780c */ /* 0x040fe20003fa4270 */
[----:B------:R-:W-:Y:S01]  /*27b0*/  FMUL.FTZ R224, R162, UR7 ;  /* 0x00000007a2e07c20 */ /* 0x000fe20008410000 */
[C---:B------:R-:W-:Y:S01]  /*27c0*/  ISETP.GT.AND P6, PT, R121.reuse, 0x18, PT ;  /* 0x000000187900780c */ /* 0x040fe20003fc4270 */
[----:B------:R-:W3:Y:S01]  /*27d0*/  MUFU.EX2 R227, R227 ;  /* 0x000000e300e37308 */ /* 0x000ee20000000800 */
[----:B------:R-:W-:Y:S01]  /*27e0*/  ISETP.GT.AND P1, PT, R121, 0x19, PT ;  /* 0x000000197900780c */ /* 0x000fe20003f24270 */
[----:B------:R-:W-:Y:S01]  /*27f0*/  FFMA.FTZ R217, R217, UR8, -R197 ;  /* 0x00000008d9d97c23 */ /* 0x000fe200080108c5 */
[----:B------:R-:W-:Y:S01]  /*2800*/  ISETP.GT.AND P2, PT, R120, 0x10, PT ;  /* 0x000000107800780c */ /* 0x000fe20003f44270 */
[----:B------:R-:W-:Y:S01]  /*2810*/  ULOP3.LUT UR12, UR12, 0x1000000, URZ, 0xfc, !UPT ;  /* 0x010000000c0c7892 */ /* 0x000fe2000f8efc3f */
[----:B------:R-:W-:-:S02]  /*2820*/  ISETP.GT.AND P3, PT, R121, 0x20, PT ;  /* 0x000000207900780c */ /* 0x000fc40003f64270 */
[----:B------:R-:W-:Y:S01]  /*2830*/  FSEL R231, R13, -INF , !P4 ;  /* 0xff8000000de77808 */ /* 0x000fe20006000000 */
[----:B------:R-:W-:Y:S01]  /*2840*/  MUFU.EX2 R155, R155 ;  /* 0x0000009b009b7308 */ /* 0x000fe20000000800 */
[----:B------:R-:W-:Y:S01]  /*2850*/  FSEL R214, R15, -INF , !P2 ;  /* 0xff8000000fd67808 */ /* 0x000fe20005000000 */
[----:B------:R-:W-:Y:S01]  /*2860*/  UIMAD UR12, UR5, 0x300, UR12 ;  /* 0x00000300050c78a4 */ /* 0x000fe2000f8e020c */
[----:B------:R-:W-:Y:S01]  /*2870*/  FSEL R230, R14, -INF , !P5 ;  /* 0xff8000000ee67808 */ /* 0x000fe20006800000 */
[----:B------:R-:W-:Y:S01]  /*2880*/  FFMA.FTZ R162, R231, UR8, -R194 ;  /* 0x00000008e7a27c23 */ /* 0x000fe200080108c2 */
[----:B------:R-:W-:Y:S01]  /*2890*/  FSEL R229, R18, -INF , !P6 ;  /* 0xff80000012e57808 */ /* 0x000fe20007000000 */
[----:B------:R-:W-:Y:S01]  /*28a0*/  FFMA.FTZ R14, -R14, R14, 1 ;  /* 0x3f8000000e0e7423 */ /* 0x000fe2000001010e */
[----:B------:R-:W-:Y:S01]  /*28b0*/  FSEL R222, R19, -INF , !P1 ;  /* 0xff80000013de7808 */ /* 0x000fe20004800000 */
[----:B------:R-:W-:Y:S01]  /*28c0*/  FFMA.FTZ R163, R230, UR8, -R195 ;  /* 0x00000008e6a37c23 */ /* 0x000fe200080108c3 */
[----:B------:R-:W-:Y:S01]  /*28d0*/  FSEL R220, R202, -INF , !P3 ;  /* 0xff800000cadc7808 */ /* 0x000fe20005800000 */
[----:B------:R-:W-:Y:S01]  /*28e0*/  FFMA.FTZ R196, R229, UR8, -R192 ;  /* 0x00000008e5c47c23 */ /* 0x000fe200080108c0 */
[----:B------:R-:W-:Y:S01]  /*28f0*/  ISETP.GT.AND P4, PT, R120, 0x11, PT ;  /* 0x000000117800780c */ /* 0x000fe20003f84270 */
[----:B------:R-:W-:Y:S01]  /*2900*/  MUFU.TANH R215, R215 ;  /* 0x000000d700d77308 */ /* 0x000fe20000002400 */
[----:B------:R-:W-:-:S02]  /*2910*/  ISETP.GT.AND P2, PT, R121, 0x21, PT ;  /* 0x000000217900780c */ /* 0x000fc40003f44270 */
[C---:B------:R-:W-:Y:S02]  /*2920*/  ISETP.GT.AND P5, PT, R120.reuse, 0x18, PT ;  /* 0x000000187800780c */ /* 0x040fe40003fa4270 */
[C---:B------:R-:W-:Y:S02]  /*2930*/  ISETP.GT.AND P6, PT, R120.reuse, 0x19, PT ;  /* 0x000000197800780c */ /* 0x040fe40003fc4270 */
[C---:B------:R-:W-:Y:S01]  /*2940*/  ISETP.GT.AND P1, PT, R120.reuse, 0x20, PT ;  /* 0x000000207800780c */ /* 0x040fe20003f24270 */
[----:B------:R-:W-:Y:S01]  /*2950*/  MUFU.TANH R219, R219 ;  /* 0x000000db00db7308 */ /* 0x000fe20000002400 */
[----:B------:R-:W-:Y:S02]  /*2960*/  ISETP.GT.AND P3, PT, R120, 0x21, PT ;  /* 0x000000217800780c */ /* 0x000fe40003f64270 */
[----:B------:R-:W-:Y:S02]  /*2970*/  FSEL R213, R17, -INF , !P4 ;  /* 0xff80000011d57808 */ /* 0x000fe40006000000 */
[----:B------:R-:W-:-:S02]  /*2980*/  FSEL R212, R200, -INF , !P5 ;  /* 0xff800000c8d47808 */ /* 0x000fc40006800000 */
[----:B------:R-:W-:Y:S01]  /*2990*/  FSEL R211, R201, -INF , !P6 ;  /* 0xff800000c9d37808 */ /* 0x000fe20007000000 */
[----:B------:R-:W-:Y:S01]  /*29a0*/  MUFU.EX2 R162, R162 ;  /* 0x000000a200a27308 */ /* 0x000fe20000000800 */
[----:B------:R-:W-:Y:S01]  /*29b0*/  FSEL R210, R204, -INF , !P1 ;  /* 0xff800000ccd27808 */ /* 0x000fe20004800000 */
[----:B------:R-:W-:Y:S01]  /*29c0*/  FFMA.FTZ R212, R212, UR8, -R192 ;  /* 0x00000008d4d47c23 */ /* 0x000fe200080108c0 */
[----:B------:R-:W-:Y:S01]  /*29d0*/  FSEL R218, R203, -INF , !P2 ;  /* 0xff800000cbda7808 */ /* 0x000fe20005000000 */
[----:B------:R-:W-:Y:S01]  /*29e0*/  FFMA.FTZ R211, R211, UR8, -R193 ;  /* 0x00000008d3d37c23 */ /* 0x000fe200080108c1 */
[----:B------:R-:W-:Y:S01]  /*29f0*/  FSEL R209, R205, -INF , !P3 ;  /* 0xff800000cdd17808 */ /* 0x000fe20005800000 */
[----:B------:R-:W-:Y:S01]  /*2a00*/  FFMA.FTZ R213, R213, UR8, -R195 ;  /* 0x00000008d5d57c23 */ /* 0x000fe200080108c3 */
[C---:B------:R-:W-:Y:S01]  /*2a10*/  ISETP.GT.AND P4, PT, R121.reuse, 0x28, PT ;  /* 0x000000287900780c */ /* 0x040fe20003f84270 */
[----:B------:R-:W-:Y:S01]  /*2a20*/  MUFU.TANH R224, R224 ;  /* 0x000000e000e07308 */ /* 0x000fe20000002400 */
[----:B------:R-:W-:Y:S01]  /*2a30*/  ISETP.GT.AND P5, PT, R121, 0x29, PT ;  /* 0x000000297900780c */ /* 0x000fe20003fa4270 */
[----:B------:R-:W-:Y:S01]  /*2a40*/  FFMA.FTZ R209, R209, UR8, -R191 ;  /* 0x00000008d1d17c23 */ /* 0x000fe200080108bf */
[C---:B------:R-:W-:Y:S01]  /*2a50*/  ISETP.GT.AND P6, PT, R121.reuse, 0x30, PT ;  /* 0x000000307900780c */ /* 0x040fe20003fc4270 */
[----:B------:R-:W-:Y:S01]  /*2a60*/  FFMA.FTZ R210, R210, UR8, -R190 ;  /* 0x00000008d2d27c23 */ /* 0x000fe200080108be */
[----:B------:R-:W-:-:S02]  /*2a70*/  ISETP.GT.AND P1, PT, R121, 0x31, PT ;  /* 0x000000317900780c */ /* 0x000fc40003f24270 */
[----:B------:R-:W-:Y:S01]  /*2a80*/  ISETP.GT.AND P2, PT, R121, 0x38, PT ;  /* 0x000000387900780c */ /* 0x000fe20003f44270 */
[----:B------:R-:W-:Y:S01]  /*2a90*/  MUFU.TANH R225, R225 ;  /* 0x000000e100e17308 */ /* 0x000fe20000002400 */
[----:B------:R-:W-:Y:S02]  /*2aa0*/  ISETP.GT.AND P3, PT, R120, 0x28, PT ;  /* 0x000000287800780c */ /* 0x000fe40003f64270 */
[----:B------:R-:W-:Y:S02]  /*2ab0*/  FSEL R216, R152, -INF , !P4 ;  /* 0xff80000098d87808 */ /* 0x000fe40006000000 */
[----:B--2---:R-:W-:Y:S02]  /*2ac0*/  FSEL R208, R154, -INF , !P3 ;  /* 0xff8000009ad07808 */ /* 0x004fe40005800000 */
[----:B------:R-:W-:Y:S01]  /*2ad0*/  FSEL R207, R153, -INF , !P5 ;  /* 0xff80000099cf7808 */ /* 0x000fe20006800000 */
[----:B------:R-:W-:Y:S01]  /*2ae0*/  MUFU.TANH R221, R221 ;  /* 0x000000dd00dd7308 */ /* 0x000fe20000002400 */
[----:B-1----:R-:W-:Y:S01]  /*2af0*/  FSEL R157, R156, -INF , !P6 ;  /* 0xff8000009c9d7808 */ /* 0x002fe20007000000 */
[----:B------:R-:W-:Y:S01]  /*2b00*/  FFMA.FTZ R208, R208, UR8, -R188 ;  /* 0x00000008d0d07c23 */ /* 0x000fe200080108bc */
[C---:B-----5:R-:W-:Y:S01]  /*2b10*/  FSEL R160, R234.reuse, -INF , !P1 ;  /* 0xff800000eaa07808 */ /* 0x060fe20004800000 */
[----:B------:R-:W-:Y:S01]  /*2b20*/  FFMA.FTZ R234, -R234, R234, 1 ;  /* 0x3f800000eaea7423 */ /* 0x000fe200000101ea */
[----:B------:R-:W-:Y:S01]  /*2b30*/  FSEL R206, R233, -INF , !P2 ;  /* 0xff800000e9ce7808 */ /* 0x000fe20005000000 */
[----:B------:R-:W-:Y:S01]  /*2b40*/  FFMA.FTZ R197, R157, UR8, -R22 ;  /* 0x000000089dc57c23 */ /* 0x000fe20008010816 */
[----:B------:R-:W-:Y:S01]  /*2b50*/  ISETP.GT.AND P4, PT, R121, 0x39, PT ;  /* 0x000000397900780c */ /* 0x000fe20003f84270 */
[----:B------:R-:W-:Y:S01]  /*2b60*/  FFMA.FTZ R157, -R12, R12, 1 ;  /* 0x3f8000000c9d7423 */ /* 0x000fe2000001010c */
[----:B------:R-:W-:Y:S01]  /*2b70*/  ISETP.GT.AND P3, PT, R120, 0x29, PT ;  /* 0x000000297800780c */ /* 0x000fe20003f64270 */
[----:B------:R-:W-:Y:S01]  /*2b80*/  FFMA.FTZ R12, R160, UR8, -R23 ;  /* 0x00000008a00c7c23 */ /* 0x000fe20008010817 */
[----:B------:R-:W-:Y:S01]  /*2b90*/  ISETP.GT.AND P5, PT, R120, 0x30, PT ;  /* 0x000000307800780c */ /* 0x000fe20003fa4270 */
[----:B------:R-:W-:Y:S01]  /*2ba0*/  FFMA.FTZ R160, R214, UR8, -R194 ;  /* 0x00000008d6a07c23 */ /* 0x000fe200080108c2 */
[C---:B------:R-:W-:Y:S01]  /*2bb0*/  ISETP.GT.AND P6, PT, R120.reuse, 0x31, PT ;  /* 0x000000317800780c */ /* 0x040fe20003fc4270 */
[----:B------:R-:W-:Y:S01]  /*2bc0*/  MUFU.EX2 R163, R163 ;  /* 0x000000a300a37308 */ /* 0x000fe20000000800 */
[----:B------:R-:W-:Y:S01]  /*2bd0*/  ISETP.GT.AND P1, PT, R120, 0x38, PT ;  /* 0x000000387800780c */ /* 0x000fe20003f24270 */
[----:B------:R-:W-:Y:S01]  /*2be0*/  FFMA.FTZ R156, -R156, R156, 1 ;  /* 0x3f8000009c9c7423 */ /* 0x000fe2000001019c */
[----:B------:R-:W-:Y:S01]  /*2bf0*/  ISETP.GT.AND P2, PT, R120, 0x39, PT ;  /* 0x000000397800780c */ /* 0x000fe20003f44270 */
[----:B------:R-:W-:Y:S01]  /*2c00*/  FFMA.FTZ R233, -R233, R233, 1 ;  /* 0x3f800000e9e97423 */ /* 0x000fe200000101e9 */
[----:B------:R-:W-:-:S03]  /*2c10*/  WARPGROUP.ARRIVE ;  /* 0x00000000000079c5 */ /* 0x000fc60000000000 */
[----:B------:R-:W-:Y:S03]  /*2c20*/  MUFU.EX2 R160, R160 ;  /* 0x000000a000a07308 */ /* 0x000fe60000000800 */
[----:B------:R-:W-:Y:S01]  /*2c30*/  HGMMA.64x64x16.F32.BF16 R120, R164, gdesc[UR12], RZ, !UPT, gsb0 ;  /* 0x00e0000ca4787df0 */ /* 0x000fe2000c0018ff */
[----:B------:R-:W-:Y:S01]  /*2c40*/  UIADD3 UR14, UR13, 0x2, URZ ;  /* 0x000000020d0e7890 */ /* 0x000fe2000fffe03f */
[----:B------:R-:W-:-:S03]  /*2c50*/  UMOV UR15, 0x80000020 ;  /* 0x80000020000f7882 */ /* 0x000fc60000000000 */
[----:B------:R-:W1:Y:S08]  /*2c60*/  MUFU.EX2 R226, R226 ;  /* 0x000000e200e27308 */ /* 0x000e700000000800 */
[----:B------:R-:W-:Y:S08]  /*2c70*/  MUFU.EX2 R196, R196 ;  /* 0x000000c400c47308 */ /* 0x000ff00000000800 */
[----:B------:R-:W-:Y:S08]  /*2c80*/  MUFU.EX2 R12, R12 ;  /* 0x0000000c000c7308 */ /* 0x000ff00000000800 */
[----:B------:R-:W-:Y:S08]  /*2c90*/  MUFU.EX2 R197, R197 ;  /* 0x000000c500c57308 */ /* 0x000ff00000000800 */
[----:B------:R-:W-:Y:S01]  /*2ca0*/  MUFU.EX2 R161, R161 ;  /* 0x000000a100a17308 */ /* 0x000fe20000000800 */
        /* <DEDUP_REMOVED lines=19> */
[----:B------:R-:W-:Y:S01]  /*2de0*/  R2UR UR13, R237 ;  /* 0x00000000ed0d72ca */ /* 0x000fe200000e0000 */
[----:B------:R-:W-:-:S12]  /*2df0*/  UMOV UR15, 0x80000020 ;  /* 0x80000020000f7882 */ /* 0x000fd80000000000 */
[----:B------:R-:W-:-:S04]  /*2e00*/  USHF.R.U32.HI UR13, URZ, 0x4, UR13 ;  /* 0x000000043f0d7899 */ /* 0x000fc8000801160d */
[----:B------:R-:W-:-:S04]  /*2e10*/  ULOP3.LUT UR13, UR13, 0x3fff, URZ, 0xc0, !UPT ;  /* 0x00003fff0d0d7892 */ /* 0x000fc8000f8ec03f */
[----:B------:R-:W-:-:S04]  /*2e20*/  ULOP3.LUT UR13, UR13, 0x10000, URZ, 0xfc, !UPT ;  /* 0x000100000d0d7892 */ /* 0x000fc8000f8efc3f */
[----:B------:R-:W-:-:S03]  /*2e30*/  ULEA UR17, UR5, UR13, 0xa ;  /* 0x0000000d05117291 */ /* 0x000fc6000f8e503f */
[----:B------:R-:W-:Y:S01]  /*2e40*/  UMOV UR13, 0x40000040 ;  /* 0x40000040000d7882 */ /* 0x000fe20000000000 */
[----:B------:R-:W-:Y:S02]  /*2e50*/  WARPGROUP.DEPBAR.LE gsb0, 0x0 ;  /* 0x00008000000079c5 */ /* 0x000fe40000010000 */
[----:B------:R-:W-:-:S06]  /*2e60*/  WARPGROUP.ARRIVE ;  /* 0x00000000000079c5 */ /* 0x000fcc0000000000 */
[----:B------:R-:W-:Y:S01]  /*2e70*/  HGMMA.64x64x16.F32.BF16 R120, R184, gdesc[UR12], R120, gsb0 ;  /* 0x00e0000cb8787df0 */ /* 0x000fe20008001878 */
[----:B------:R-:W-:Y:S01]  /*2e80*/  UMOV UR14, UR12 ;  /* 0x0000000c000e7c82 */ /* 0x000fe20008000000 */
[----:B------:R-:W-:Y:S01]  /*2e90*/  UMOV UR15, 0x80000020 ;  /* 0x80000020000f7882 */ /* 0x000fe20000000000 */
[----:B------:R-:W-:Y:S02]  /*2ea0*/  WARPGROUP.DEPBAR.LE gsb0, 0x0 ;  /* 0x00008000000079c5 */ /* 0x000fe40000010000 */
[----:B------:R-:W2:Y:S02]  /*2eb0*/  LDS.64 R158, [R4+0x1e200] ;  /* 0x01e20000049e7984 */ /* 0x000ea40000000a00 */
[--C-:B--2---:R-:W-:Y:S01]  /*2ec0*/  FADD.FTZ R232, R123, -R159.reuse ;  /* 0x8000009f7be87221 */ /* 0x104fe20000010000 */
[--C-:B------:R-:W-:Y:S01]  /*2ed0*/  FADD.FTZ R230, R120, -R158.reuse ;  /* 0x8000009e78e67221 */ /* 0x100fe20000010000 */
[----:B------:R-:W2:Y:S01]  /*2ee0*/  MUFU.EX2 R123, R198 ;  /* 0x000000c6007b7308 */ /* 0x000ea20000000800 */
[----:B------:R-:W-:Y:S01]  /*2ef0*/  FADD.FTZ R229, R121, -R159 ;  /* 0x8000009f79e57221 */ /* 0x000fe20000010000 */
[----:B------:R-:W-:Y:S01]  /*2f00*/  FADD.FTZ R231, R122, -R158 ;  /* 0x8000009e7ae77221 */ /* 0x000fe20000010000 */
[----:B------:R-:W4:Y:S01]  /*2f10*/  LDS.64 R120, [R4+0x1e220] ;  /* 0x01e2200004787984 */ /* 0x000f220000000a00 */
[----:B------:R-:W-:Y:S01]  /*2f20*/  FFMA.FTZ R159, -R7, R7, 1 ;  /* 0x3f800000079f7423 */ /* 0x000fe20000010107 */
[----:B------:R-:W-:Y:S01]  /*2f30*/  FFMA.FTZ R7, R220, UR8, -R190 ;  /* 0x00000008dc077c23 */ /* 0x000fe200080108be */
[----:B---3--:R-:W-:Y:S01]  /*2f40*/  FMUL.FTZ R229, R227, R229 ;  /* 0x000000e5e3e57220 */ /* 0x008fe20000410000 */
[----:B------:R-:W-:Y:S01]  /*2f50*/  FFMA.FTZ R122, R222, UR8, -R193 ;  /* 0x00000008de7a7c23 */ /* 0x000fe200080108c1 */
[----:B------:R-:W-:Y:S01]  /*2f60*/  FFMA.FTZ R222, R218, UR8, -R191 ;  /* 0x00000008dade7c23 */ /* 0x000fe200080108bf */
[----:B------:R3:W-:Y:S01]  /*2f70*/  MUFU.EX2 R198, R7 ;  /* 0x0000000700c67308 */ /* 0x0007e20000000800 */
[----:B------:R-:W-:Y:S01]  /*2f80*/  FFMA.FTZ R158, -R5, R5, 1 ;  /* 0x3f800000059e7423 */ /* 0x000fe20000010105 */
[----:B-1----:R-:W-:Y:S01]  /*2f90*/  FMUL.FTZ R5, R226, R230 ;  /* 0x000000e6e2057220 */ /* 0x002fe20000410000 */
[----:B------:R-:W-:-:S03]  /*2fa0*/  FFMA.FTZ R218, -R8, R8, 1 ;  /* 0x3f80000008da7423 */ /* 0x000fc60000010108 */
[----:B------:R-:W-:Y:S01]  /*2fb0*/  FMUL.FTZ R158, R158, R5 ;  /* 0x000000059e9e7220 */ /* 0x000fe20000410000 */
[----:B--2---:R-:W-:Y:S01]  /*2fc0*/  FMUL.FTZ R220, R123, R231 ;  /* 0x000000e77bdc7220 */ /* 0x004fe20000410000 */
[----:B------:R-:W-:Y:S03]  /*2fd0*/  MUFU.EX2 R122, R122 ;  /* 0x0000007a007a7308 */ /* 0x000fe60000000800 */
[----:B------:R-:W-:Y:S01]  /*2fe0*/  FMUL.FTZ R159, R159, R220 ;  /* 0x000000dc9f9f7220 */ /* 0x000fe20000410000 */
[----:B------:R-:W-:Y:S02]  /*2ff0*/  FFMA.FTZ R220, -R6, R6, 1 ;  /* 0x3f80000006dc7423 */ /* 0x000fe40000010106 */
[----:B---3--:R-:W1:Y:S02]  /*3000*/  LDS.64 R6, [R4+0x1e240] ;  /* 0x01e2400004067984 */ /* 0x008e640000000a00 */
[----:B------:R-:W-:Y:S01]  /*3010*/  FMUL.FTZ R220, R220, R229 ;  /* 0x000000e5dcdc7220 */ /* 0x000fe20000410000 */
[----:B------:R-:W2:Y:S08]  /*3020*/  MUFU.EX2 R5, R199 ;  /* 0x000000c700057308 */ /* 0x000eb00000000800 */
[----:B------:R-:W-:Y:S01]  /*3030*/  MUFU.EX2 R199, R222 ;  /* 0x000000de00c77308 */ /* 0x000fe20000000800 */
[--C-:B----4-:R-:W-:Y:S01]  /*3040*/  FADD.FTZ R124, R124, -R120.reuse ;  /* 0x800000787c7c7221 */ /* 0x110fe20000010000 */
[----:B------:R-:W-:Y:S01]  /*3050*/  FADD.FTZ R229, R126, -R120 ;  /* 0x800000787ee57221 */ /* 0x000fe20000010000 */
[----:B------:R-:W-:Y:S01]  /*3060*/  FFMA.FTZ R120, R216, UR8, -R188 ;  /* 0x00000008d8787c23 */ /* 0x000fe200080108bc */
[--C-:B------:R-:W-:Y:S01]  /*3070*/  FADD.FTZ R216, R125, -R121.reuse ;  /* 0x800000797dd87221 */ /* 0x100fe20000010000 */
[----:B------:R-:W-:Y:S01]  /*3080*/  FMUL.FTZ R126, R155, R124 ;  /* 0x0000007c9b7e7220 */ /* 0x000fe20000410000 */
[----:B------:R-:W-:Y:S01]  /*3090*/  FADD.FTZ R124, R127, -R121 ;  /* 0x800000797f7c7221 */ /* 0x000fe20000010000 */
[----:B------:R-:W-:Y:S01]  /*30a0*/  FFMA.FTZ R127, -R10, R10, 1 ;  /* 0x3f8000000a7f7423 */ /* 0x000fe2000001010a */
[----:B------:R-:W-:Y:S01]  /*30b0*/  FFMA.FTZ R121, R207, UR8, -R189 ;  /* 0x00000008cf797c23 */ /* 0x000fe200080108bd */
[----:B------:R-:W-:Y:S01]  /*30c0*/  FMUL.FTZ R125, R9, R126 ;  /* 0x0000007e097d7220 */ /* 0x000fe20000410000 */
[----:B------:R-:W-:Y:S01]  /*30d0*/  FFMA.FTZ R126, -R11, R11, 1 ;  /* 0x3f8000000b7e7423 */ /* 0x000fe2000001010b */
[----:B------:R-:W3:Y:S01]  /*30e0*/  MUFU.EX2 R9, R217 ;  /* 0x000000d900097308 */ /* 0x000ee20000000800 */
[----:B------:R-:W4:Y:S01]  /*30f0*/  LDS.64 R10, [R4+0x1e260] ;  /* 0x01e26000040a7984 */ /* 0x000f220000000a00 */
[----:B--2---:R-:W-:Y:S01]  /*3100*/  FMUL.FTZ R231, R5, R232 ;  /* 0x000000e805e77220 */ /* 0x004fe20000410000 */
[----:B------:R-:W-:-:S03]  /*3110*/  FMUL.FTZ R216, R161, R216 ;  /* 0x000000d8a1d87220 */ /* 0x000fc60000410000 */
[----:B------:R-:W-:Y:S01]  /*3120*/  FMUL.FTZ R218, R218, R231 ;  /* 0x000000e7dada7220 */ /* 0x000fe20000410000 */
[----:B------:R-:W-:Y:S01]  /*3130*/  FMUL.FTZ R127, R127, R216 ;  /* 0x000000d87f7f7220 */ /* 0x000fe20000410000 */
[----:B------:R-:W-:Y:S01]  /*3140*/  MUFU.EX2 R121, R121 ;  /* 0x0000007900797308 */ /* 0x000fe20000000800 */
[--C-:B-1----:R-:W-:Y:S01]  /*3150*/  FADD.FTZ R191, R128, -R6.reuse ;  /* 0x8000000680bf7221 */ /* 0x102fe20000010000 */
[----:B------:R-:W-:Y:S01]  /*3160*/  FADD.FTZ R193, R130, -R6 ;  /* 0x8000000682c17221 */ /* 0x000fe20000010000 */
[----:B------:R-:W-:Y:S01]  /*3170*/  FSEL R6, R215, -INF , !P3 ;  /* 0xff800000d7067808 */ /* 0x000fe20005800000 */
[--C-:B------:R-:W-:Y:S01]  /*3180*/  FADD.FTZ R192, R131, -R7.reuse ;  /* 0x8000000783c07221 */ /* 0x100fe20000010000 */
[----:B------:R-:W-:Y:S01]  /*3190*/  FFMA.FTZ R131, -R13, R13, 1 ;  /* 0x3f8000000d837423 */ /* 0x000fe2000001010d */
[----:B------:R-:W-:Y:S01]  /*31a0*/  FADD.FTZ R190, R129, -R7 ;  /* 0x8000000781be7221 */ /* 0x000fe20000010000 */
[----:B---3--:R-:W-:Y:S01]  /*31b0*/  FMUL.FTZ R124, R9, R124 ;  /* 0x0000007c097c7220 */ /* 0x008fe20000410000 */
[----:B------:R-:W-:Y:S01]  /*31c0*/  FFMA.FTZ R189, R6, UR8, -R189 ;  /* 0x0000000806bd7c23 */ /* 0x000fe200080108bd */
[----:B------:R-:W-:Y:S01]  /*31d0*/  FSEL R6, R223, -INF , !P4 ;  /* 0xff800000df067808 */ /* 0x000fe20006000000 */
[----:B------:R-:W1:Y:S01]  /*31e0*/  MUFU.EX2 R129, R213 ;  /* 0x000000d500817308 */ /* 0x000e620000000800 */
[----:B------:R-:W-:Y:S01]  /*31f0*/  FMUL.FTZ R157, R157, R124 ;  /* 0x0000007c9d9d7220 */ /* 0x000fe20000410000 */
[----:B------:R-:W-:Y:S01]  /*3200*/  FFMA.FTZ R130, -R15, R15, 1 ;  /* 0x3f8000000f827423 */ /* 0x000fe2000001010f */
[----:B------:R-:W-:Y:S01]  /*3210*/  FMUL.FTZ R124, R162, R191 ;  /* 0x000000bfa27c7220 */ /* 0x000fe20000410000 */
[----:B------:R-:W-:Y:S01]  /*3220*/  FFMA.FTZ R13, R6, UR8, -R21 ;  /* 0x00000008060d7c23 */ /* 0x000fe20008010815 */
[----:B------:R-:W-:Y:S01]  /*3230*/  FSEL R15, R219, -INF , !P5 ;  /* 0xff800000db0f7808 */ /* 0x000fe20006800000 */
[----:B------:R-:W2:Y:S01]  /*3240*/  LDS.64 R6, [R4+0x1e280] ;  /* 0x01e2800004067984 */ /* 0x000ea20000000a00 */
[----:B------:R-:W-:Y:S01]  /*3250*/  FMUL.FTZ R131, R131, R124 ;  /* 0x0000007c83837220 */ /* 0x000fe20000410000 */
[----:B------:R-:W-:Y:S01]  /*3260*/  FFMA.FTZ R128, R206, UR8, -R20 ;  /* 0x00000008ce807c23 */ /* 0x000fe20008010814 */
[----:B------:R-:W-:Y:S01]  /*3270*/  FMUL.FTZ R191, R163, R190 ;  /* 0x000000bea3bf7220 */ /* 0x000fe20000410000 */
[----:B------:R-:W-:Y:S01]  /*3280*/  FFMA.FTZ R124, R15, UR8, -R22 ;  /* 0x000000080f7c7c23 */ /* 0x000fe20008010816 */
[----:B------:R-:W-:Y:S01]  /*3290*/  FSEL R15, R224, -INF , !P1 ;  /* 0xff800000e00f7808 */ /* 0x000fe20004800000 */
[----:B------:R-:W-:Y:S01]  /*32a0*/  FMUL.FTZ R193, R160, R193 ;  /* 0x000000c1a0c17220 */ /* 0x000fe20000410000 */
[C---:B------:R-:W-:Y:S01]  /*32b0*/  FSEL R22, R221.reuse, -INF , !P6 ;  /* 0xff800000dd167808 */ /* 0x040fe20007000000 */
[----:B------:R-:W3:Y:S01]  /*32c0*/  MUFU.EX2 R8, R228 ;  /* 0x000000e400087308 */ /* 0x000ee20000000800 */
[----:B------:R-:W-:Y:S01]  /*32d0*/  FFMA.FTZ R221, -R221, R221, 1 ;  /* 0x3f800000dddd7423 */ /* 0x000fe200000101dd */
[----:B------:R-:W-:Y:S01]  /*32e0*/  FFMA.FTZ R188, R15, UR8, -R20 ;  /* 0x000000080fbc7c23 */ /* 0x000fe20008010814 */
[----:B------:R-:W-:Y:S01]  /*32f0*/  FSEL R20, R225, -INF , !P2 ;  /* 0xff800000e1147808 */ /* 0x000fe20005000000 */
[----:B------:R-:W-:Y:S01]  /*3300*/  FFMA.FTZ R15, -R17, R17, 1 ;  /* 0x3f800000110f7423 */ /* 0x000fe20000010111 */
[----:B-1----:R-:W-:Y:S01]  /*3310*/  FMUL.FTZ R194, R129, R192 ;  /* 0x000000c081c27220 */ /* 0x002fe20000410000 */
[----:B------:R-:W-:Y:S01]  /*3320*/  FFMA.FTZ R23, R22, UR8, -R23 ;  /* 0x0000000816177c23 */ /* 0x000fe20008010817 */
[----:B------:R-:W-:Y:S01]  /*3330*/  FMUL.FTZ R192, R14, R191 ;  /* 0x000000bf0ec07220 */ /* 0x000fe20000410000 */
[----:B------:R-:W-:Y:S01]  /*3340*/  FFMA.FTZ R190, R20, UR8, -R21 ;  /* 0x0000000814be7c23 */ /* 0x000fe20008010815 */
[----:B------:R-:W-:Y:S01]  /*3350*/  FMUL.FTZ R21, R15, R194 ;  /* 0x000000c20f157220 */ /* 0x000fe20000410000 */
[----:B------:R-:W1:Y:S01]  /*3360*/  MUFU.EX2 R22, R212 ;  /* 0x000000d400167308 */ /* 0x000e620000000800 */
[----:B------:R-:W5:Y:S01]  /*3370*/  LDS.64 R14, [R4+0x1e2a0] ;  /* 0x01e2a000040e7984 */ /* 0x000f620000000a00 */
[--C-:B----4-:R-:W-:Y:S01]  /*3380*/  FADD.FTZ R191, R132, -R10.reuse ;  /* 0x8000000a84bf7221 */ /* 0x110fe20000010000 */
[----:B------:R-:W-:Y:S01]  /*3390*/  FMUL.FTZ R130, R130, R193 ;  /* 0x000000c182827220 */ /* 0x000fe20000410000 */
[----:B------:R-:W-:Y:S01]  /*33a0*/  FADD.FTZ R193, R134, -R10 ;  /* 0x8000000a86c17221 */ /* 0x000fe20000010000 */
[----:B------:R-:W-:Y:S01]  /*33b0*/  FFMA.FTZ R10, -R18, R18, 1 ;  /* 0x3f800000120a7423 */ /* 0x000fe20000010112 */
[----:B------:R-:W-:Y:S01]  /*33c0*/  FMUL.FTZ R191, R196, R191 ;  /* 0x000000bfc4bf7220 */ /* 0x000fe20000410000 */
[--C-:B------:R-:W-:Y:S01]  /*33d0*/  FADD.FTZ R133, R133, -R11.reuse ;  /* 0x8000000b85857221 */ /* 0x100fe20000010000 */
[----:B------:R-:W4:Y:S01]  /*33e0*/  MUFU.EX2 R17, R211 ;  /* 0x000000d300117308 */ /* 0x000f220000000800 */
[----:B------:R-:W-:Y:S01]  /*33f0*/  FADD.FTZ R20, R135, -R11 ;  /* 0x8000000b87147221 */ /* 0x000fe20000010000 */
[----:B------:R-:W-:Y:S01]  /*3400*/  FMUL.FTZ R135, R10, R191 ;  /* 0x000000bf0a877220 */ /* 0x000fe20000410000 */
[----:B------:R-:W-:Y:S01]  /*3410*/  FFMA.FTZ R194, -R19, R19, 1 ;  /* 0x3f80000013c27423 */ /* 0x000fe20000010113 */
[----:B------:R-:W5:Y:S01]  /*3420*/  LDS.64 R10, [R4+0x1e2c0] ;  /* 0x01e2c000040a7984 */ /* 0x000f620000000a00 */
[----:B------:R-:W-:Y:S01]  /*3430*/  FMUL.FTZ R133, R122, R133 ;  /* 0x000000857a857220 */ /* 0x000fe20000410000 */
[----:B------:R-:W-:Y:S01]  /*3440*/  FFMA.FTZ R134, -R200, R200, 1 ;  /* 0x3f800000c8867423 */ /* 0x000fe200000101c8 */
[----:B---3--:R-:W-:Y:S01]  /*3450*/  FMUL.FTZ R229, R8, R229 ;  /* 0x000000e508e57220 */ /* 0x008fe20000410000 */
[----:B------:R-:W3:Y:S01]  /*3460*/  MUFU.EX2 R18, R210 ;  /* 0x000000d200127308 */ /* 0x000ee20000000800 */
[----:B------:R-:W-:Y:S01]  /*3470*/  FMUL.FTZ R194, R194, R133 ;  /* 0x00000085c2c27220 */ /* 0x000fe20000410000 */
[----:B-1----:R-:W-:Y:S01]  /*3480*/  FMUL.FTZ R193, R22, R193 ;  /* 0x000000c116c17220 */ /* 0x002fe20000410000 */
[----:B------:R-:W-:Y:S01]  /*3490*/  FMUL.FTZ R126, R126, R229 ;  /* 0x000000e57e7e7220 */ /* 0x000fe20000410000 */
[----:B------:R-:W-:Y:S01]  /*34a0*/  FFMA.FTZ R219, -R219, R219, 1 ;  /* 0x3f800000dbdb7423 */ /* 0x000fe200000101db */
[----:B------:R-:W-:Y:S01]  /*34b0*/  FFMA.FTZ R224, -R224, R224, 1 ;  /* 0x3f800000e0e07423 */ /* 0x000fe200000101e0 */
[--C-:B--2---:R-:W-:Y:S01]  /*34c0*/  FADD.FTZ R133, R136, -R6.reuse ;  /* 0x8000000688857221 */ /* 0x104fe20000010000 */
[----:B------:R-:W-:Y:S01]  /*34d0*/  FADD.FTZ R191, R138, -R6 ;  /* 0x800000068abf7221 */ /* 0x000fe20000010000 */
[--C-:B------:R-:W-:Y:S01]  /*34e0*/  FADD.FTZ R6, R137, -R7.reuse ;  /* 0x8000000789067221 */ /* 0x100fe20000010000 */
[----:B------:R-:W-:Y:S01]  /*34f0*/  FMUL.FTZ R134, R134, R193 ;  /* 0x000000c186867220 */ /* 0x000fe20000410000 */
[----:B----4-:R-:W-:Y:S01]  /*3500*/  FMUL.FTZ R20, R17, R20 ;  /* 0x0000001411147220 */ /* 0x010fe20000410000 */
[----:B------:R-:W-:Y:S01]  /*3510*/  FFMA.FTZ R136, -R202, R202, 1 ;  /* 0x3f800000ca887423 */ /* 0x000fe200000101ca */
[----:B------:R-:W-:Y:S01]  /*3520*/  FFMA.FTZ R193, -R201, R201, 1 ;  /* 0x3f800000c9c17423 */ /* 0x000fe200000101c9 */
[----:B------:R-:W-:Y:S01]  /*3530*/  FADD.FTZ R202, R139, -R7 ;  /* 0x800000078bca7221 */ /* 0x000fe20000010000 */
[----:B------:R-:W-:Y:S01]  /*3540*/  FMUL.FTZ R200, R199, R6 ;  /* 0x00000006c7c87220 */ /* 0x000fe20000410000 */
[----:B------:R-:W1:Y:S01]  /*3550*/  MUFU.EX2 R19, R209 ;  /* 0x000000d100137308 */ /* 0x000e620000000800 */
[----:B------:R2:W4:Y:S01]  /*3560*/  LDS.64 R6, [R4+0x1e2e0] ;  /* 0x01e2e00004067984 */ /* 0x0005220000000a00 */
[----:B------:R-:W-:Y:S01]  /*3570*/  FMUL.FTZ R193, R193, R20 ;  /* 0x00000014c1c17220 */ /* 0x000fe20000410000 */
[----:B------:R-:W-:Y:S01]  /*3580*/  FMUL.FTZ R133, R198, R133 ;  /* 0x00000085c6857220 */ /* 0x000fe20000410000 */
[----:B------:R-:W-:Y:S01]  /*3590*/  FFMA.FTZ R139, -R203, R203, 1 ;  /* 0x3f800000cb8b7423 */ /* 0x000fe200000101cb */
[----:B---3--:R-:W-:Y:S01]  /*35a0*/  FMUL.FTZ R132, R18, R191 ;  /* 0x000000bf12847220 */ /* 0x008fe20000410000 */
[----:B------:R-:W-:Y:S01]  /*35b0*/  FFMA.FTZ R137, -R204, R204, 1 ;  /* 0x3f800000cc897423 */ /* 0x000fe200000101cc */
[----:B------:R-:W-:Y:S01]  /*35c0*/  FMUL.FTZ R136, R136, R133 ;  /* 0x0000008588887220 */ /* 0x000fe20000410000 */
[----:B------:R-:W2:Y:S01]  /*35d0*/  MUFU.EX2 R20, R208 ;  /* 0x000000d000147308 */ /* 0x000ea20000000800 */
[----:B------:R-:W-:Y:S01]  /*35e0*/  FMUL.FTZ R139, R139, R200 ;  /* 0x000000c88b8b7220 */ /* 0x000fe20000410000 */
[--C-:B-----5:R-:W-:Y:S01]  /*35f0*/  FADD.FTZ R195, R142, -R14.reuse ;  /* 0x8000000e8ec37221 */ /* 0x120fe20000010000 */
[----:B------:R-:W-:Y:S01]  /*3600*/  FMUL.FTZ R137, R137, R132 ;  /* 0x0000008489897220 */ /* 0x000fe20000410000 */
[--C-:B------:R-:W-:Y:S01]  /*3610*/  FADD.FTZ R142, R141, -R15.reuse ;  /* 0x8000000f8d8e7221 */ /* 0x100fe20000010000 */
[----:B------:R-:W-:Y:S01]  /*3620*/  FADD.FTZ R200, R143, -R15 ;  /* 0x8000000f8fc87221 */ /* 0x000fe20000010000 */
[----:B------:R-:W-:Y:S01]  /*3630*/  FFMA.FTZ R15, -R154, R154, 1 ;  /* 0x3f8000009a0f7423 */ /* 0x000fe2000001019a */
[----:B------:R-:W-:Y:S01]  /*3640*/  FFMA.FTZ R138, -R205, R205, 1 ;  /* 0x3f800000cd8a7423 */ /* 0x000fe200000101cd */
[----:B------:R-:W3:Y:S01]  /*3650*/  MUFU.EX2 R133, R189 ;  /* 0x000000bd00857308 */ /* 0x000ee20000000800 */
[----:B-1----:R-:W-:Y:S01]  /*3660*/  FMUL.FTZ R191, R19, R202 ;  /* 0x000000ca13bf7220 */ /* 0x002fe20000410000 */
[----:B------:R-:W-:Y:S01]  /*3670*/  FFMA.FTZ R141, -R153, R153, 1 ;  /* 0x3f800000998d7423 */ /* 0x000fe20000010199 */
[----:B------:R-:W-:Y:S01]  /*3680*/  FMUL.FTZ R142, R121, R142 ;  /* 0x0000008e798e7220 */ /* 0x000fe20000410000 */
[----:B------:R-:W-:Y:S01]  /*3690*/  FFMA.FTZ R223, -R223, R223, 1 ;  /* 0x3f800000dfdf7423 */ /* 0x000fe200000101df */
[--C-:B------:R-:W-:Y:S01]  /*36a0*/  FADD.FTZ R145, R145, -R11.reuse ;  /* 0x8000000b91917221 */ /* 0x100fe20000010000 */
[----:B------:R-:W-:Y:S01]  /*36b0*/  FMUL.FTZ R138, R138, R191 ;  /* 0x000000bf8a8a7220 */ /* 0x000fe20000410000 */
[----:B------:R-:W-:Y:S01]  /*36c0*/  FADD.FTZ R191, R140, -R14 ;  /* 0x8000000e8cbf7221 */ /* 0x000fe20000010000 */
[----:B------:R-:W1:Y:S01]  /*36d0*/  MUFU.EX2 R23, R23 ;  /* 0x0000001700177308 */ /* 0x000e620000000800 */
[----:B--2---:R-:W-:Y:S01]  /*36e0*/  FMUL.FTZ R4, R20, R195 ;  /* 0x000000c314047220 */ /* 0x004fe20000410000 */
[----:B------:R-:W-:Y:S01]  /*36f0*/  FFMA.FTZ R140, -R215, R215, 1 ;  /* 0x3f800000d78c7423 */ /* 0x000fe200000101d7 */
[--C-:B------:R-:W-:Y:S01]  /*3700*/  FADD.FTZ R144, R144, -R10.reuse ;  /* 0x8000000a90907221 */ /* 0x100fe20000010000 */
[----:B------:R-:W-:Y:S01]  /*3710*/  FMUL.FTZ R145, R12, R145 ;  /* 0x000000910c917220 */ /* 0x000fe20000410000 */
[----:B------:R-:W-:Y:S01]  /*3720*/  FMUL.FTZ R15, R15, R4 ;  /* 0x000000040f0f7220 */ /* 0x000fe20000410000 */
[----:B------:R-:W-:Y:S01]  /*3730*/  FADD.FTZ R153, R146, -R10 ;  /* 0x8000000a92997221 */ /* 0x000fe20000010000 */
[----:B------:R-:W-:Y:S01]  /*3740*/  FMUL.FTZ R141, R141, R142 ;  /* 0x0000008e8d8d7220 */ /* 0x000fe20000410000 */
[----:B------:R2:W5:Y:S01]  /*3750*/  MUFU.EX2 R132, R124 ;  /* 0x0000007c00847308 */ /* 0x0005620000000800 */
[----:B---3--:R-:W-:Y:S01]  /*3760*/  FMUL.FTZ R143, R133, R200 ;  /* 0x000000c8858f7220 */ /* 0x008fe20000410000 */
[----:B------:R-:W-:Y:S01]  /*3770*/  FFMA.FTZ R14, -R152, R152, 1 ;  /* 0x3f800000980e7423 */ /* 0x000fe20000010198 */
[----:B------:R-:W-:Y:S01]  /*3780*/  FFMA.FTZ R225, -R225, R225, 1 ;  /* 0x3f800000e1e17423 */ /* 0x000fe200000101e1 */
[----:B------:R-:W-:Y:S01]  /*3790*/  F2FP.BF16.F32.PACK_AB R189, R218, R159 ;  /* 0x0000009fdabd723e */ /* 0x000fe200000010ff */
[----:B------:R-:W-:Y:S01]  /*37a0*/  FMUL.FTZ R140, R140, R143 ;  /* 0x0000008f8c8c7220 */ /* 0x000fe20000410000 */
[----:B------:R-:W-:Y:S01]  /*37b0*/  FMUL.FTZ R143, R197, R144 ;  /* 0x00000090c58f7220 */ /* 0x000fe20000410000 */
[----:B------:R-:W-:Y:S01]  /*37c0*/  FMUL.FTZ R144, R234, R145 ;  /* 0x00000091ea907220 */ /* 0x000fe20000410000 */
[----:B------:R-:W3:Y:S01]  /*37d0*/  MUFU.EX2 R120, R120 ;  /* 0x0000007800787308 */ /* 0x000ee20000000800 */
[----:B--2---:R-:W-:Y:S01]  /*37e0*/  FADD.FTZ R124, R147, -R11 ;  /* 0x8000000b937c7221 */ /* 0x004fe20000010000 */
[----:B----4-:R-:W-:Y:S01]  /*37f0*/  FADD.FTZ R147, R148, -R6 ;  /* 0x8000000694937221 */ /* 0x010fe20000010000 */
[----:B------:R-:W-:Y:S01]  /*3800*/  FADD.FTZ R142, R151, -R7 ;  /* 0x80000007978e7221 */ /* 0x000fe20000010000 */
[----:B------:R-:W-:Y:S01]  /*3810*/  FMUL.FTZ R143, R156, R143 ;  /* 0x0000008f9c8f7220 */ /* 0x000fe20000410000 */
[----:B-1----:R-:W-:Y:S01]  /*3820*/  FMUL.FTZ R124, R23, R124 ;  /* 0x0000007c177c7220 */ /* 0x002fe20000410000 */
[----:B------:R-:W-:-:S02]  /*3830*/  F2FP.BF16.F32.PACK_AB R156, R192, R131 ;  /* 0x00000083c09c723e */ /* 0x000fc400000010ff */
[----:B------:R-:W1:Y:S01]  /*3840*/  MUFU.EX2 R128, R128 ;  /* 0x0000008000807308 */ /* 0x000e620000000800 */
[----:B-----5:R-:W-:Y:S01]  /*3850*/  FMUL.FTZ R10, R132, R153 ;  /* 0x00000099840a7220 */ /* 0x020fe20000410000 */
[----:B------:R-:W-:Y:S01]  /*3860*/  FMUL.FTZ R145, R221, R124 ;  /* 0x0000007cdd917220 */ /* 0x000fe20000410000 */
[----:B------:R-:W-:Y:S01]  /*3870*/  FADD.FTZ R153, R150, -R6 ;  /* 0x8000000696997221 */ /* 0x000fe20000010000 */
[----:B------:R-:W-:Y:S01]  /*3880*/  FADD.FTZ R124, R149, -R7 ;  /* 0x80000007957c7221 */ /* 0x000fe20000010000 */
[----:B------:R-:W-:Y:S02]  /*3890*/  IMAD.U32 R7, RZ, RZ, UR5 ;  /* 0x00000005ff077e24 */ /* 0x000fe4000f8e00ff */
[----:B------:R-:W-:Y:S01]  /*38a0*/  FMUL.FTZ R10, R219, R10 ;  /* 0x0000000adb0a7220 */ /* 0x000fe20000410000 */
[----:B------:R-:W-:Y:S01]  /*38b0*/  F2FP.BF16.F32.PACK_AB R159, R193, R134 ;  /* 0x00000086c19f723e */ /* 0x000fe200000010ff */
[----:B------:R-:W2:Y:S01]  /*38c0*/  MUFU.EX2 R13, R13 ;  /* 0x0000000d000d7308 */ /* 0x000ea20000000800 */
[----:B---3--:R-:W-:Y:S01]  /*38d0*/  FMUL.FTZ R191, R120, R191 ;  /* 0x000000bf78bf7220 */ /* 0x008fe20000410000 */
[----:B------:R-:W-:-:S02]  /*38e0*/  F2FP.BF16.F32.PACK_AB R148, R139, R136 ;  /* 0x000000888b94723e */ /* 0x000fc400000010ff */
[----:B------:R-:W-:Y:S01]  /*38f0*/  F2FP.BF16.F32.PACK_AB R149, R138, R137 ;  /* 0x000000898a95723e */ /* 0x000fe200000010ff */
[----:B------:R-:W-:Y:S01]  /*3900*/  FMUL.FTZ R14, R14, R191 ;  /* 0x000000bf0e0e7220 */ /* 0x000fe20000410000 */
[----:B------:R-:W-:Y:S01]  /*3910*/  F2FP.BF16.F32.PACK_AB R191, R157, R126 ;  /* 0x0000007e9dbf723e */ /* 0x000fe200000010ff */
[----:B------:R-:W-:Y:S01]  /*3920*/  IMAD R126, R7, 0x2000, R236 ;  /* 0x00002000077e7824 */ /* 0x000fe200078e02ec */
[----:B------:R3:W4:Y:S01]  /*3930*/  MUFU.EX2 R4, R188 ;  /* 0x000000bc00047308 */ /* 0x0007220000000800 */
[----:B-1----:R-:W-:Y:S01]  /*3940*/  FMUL.FTZ R6, R128, R147 ;  /* 0x0000009380067220 */ /* 0x002fe20000410000 */
[----:B------:R-:W-:Y:S01]  /*3950*/  F2FP.BF16.F32.PACK_AB R157, R21, R130 ;  /* 0x00000082159d723e */ /* 0x000fe200000010ff */
[----:B------:R-:W-:Y:S01]  /*3960*/  IMAD R7, R126, 0x2, R235 ;  /* 0x000000027e077824 */ /* 0x000fe200078e02eb */
[----:B------:R-:W-:Y:S01]  /*3970*/  F2FP.BF16.F32.PACK_AB R150, R141, R14 ;  /* 0x0000000e8d96723e */ /* 0x000fe200000010ff */
[----:B------:R-:W-:Y:S01]  /*3980*/  FMUL.FTZ R6, R233, R6 ;  /* 0x00000006e9067220 */ /* 0x000fe20000410000 */
[----:B------:R-:W-:-:S02]  /*3990*/  F2FP.BF16.F32.PACK_AB R151, R140, R15 ;  /* 0x0000000f8c97723e */ /* 0x000fc400000010ff */
[----:B------:R1:W5:Y:S01]  /*39a0*/  MUFU.EX2 R11, R190 ;  /* 0x000000be000b7308 */ /* 0x0003620000000800 */
[----:B--2---:R-:W-:Y:S01]  /*39b0*/  FMUL.FTZ R124, R13, R124 ;  /* 0x0000007c0d7c7220 */ /* 0x004fe20000410000 */
[----:B---3--:R-:W-:Y:S02]  /*39c0*/  F2FP.BF16.F32.PACK_AB R188, R220, R158 ;  /* 0x0000009edcbc723e */ /* 0x008fe400000010ff */
[----:B------:R-:W-:Y:S01]  /*39d0*/  F2FP.BF16.F32.PACK_AB R158, R194, R135 ;  /* 0x00000087c29e723e */ /* 0x000fe200000010ff */
[----:B------:R-:W-:Y:S01]  /*39e0*/  FMUL.FTZ R223, R223, R124 ;  /* 0x0000007cdfdf7220 */ /* 0x000fe20000410000 */
[----:B------:R-:W-:Y:S02]  /*39f0*/  F2FP.BF16.F32.PACK_AB R144, R144, R143 ;  /* 0x0000008f9090723e */ /* 0x000fe400000010ff */
[----:B------:R-:W-:Y:S01]  /*3a00*/  F2FP.BF16.F32.PACK_AB R145, R145, R10 ;  /* 0x0000000a9191723e */ /* 0x000fe200000010ff */
[----:B----4-:R-:W-:Y:S01]  /*3a10*/  FMUL.FTZ R153, R4, R153 ;  /* 0x0000009904997220 */ /* 0x010fe20000410000 */
[----:B-1----:R-:W-:-:S02]  /*3a20*/  F2FP.BF16.F32.PACK_AB R190, R127, R125 ;  /* 0x0000007d7fbe723e */ /* 0x002fc400000010ff */
[----:B------:R-:W-:Y:S01]  /*3a30*/  F2FP.BF16.F32.PACK_AB R146, R223, R6 ;  /* 0x00000006df92723e */ /* 0x000fe200000010ff */
[----:B------:R-:W-:Y:S01]  /*3a40*/  FMUL.FTZ R147, R224, R153 ;  /* 0x00000099e0937220 */ /* 0x000fe20000410000 */
[----:B------:R-:W-:Y:S01]  /*3a50*/  F2FP.BF16.F32.PACK_AB R124, R227, R226 ;  /* 0x000000e2e37c723e */ /* 0x000fe200000010ff */
[----:B------:R1:W-:Y:S01]  /*3a60*/  STSM.16.MT88.4 [R7+0x1e800], R188 ;  /* 0x01e800bc07007844 */ /* 0x0003e20000004200 */
[----:B------:R-:W-:Y:S01]  /*3a70*/  F2FP.BF16.F32.PACK_AB R126, R161, R155 ;  /* 0x0000009ba17e723e */ /* 0x000fe200000010ff */
[----:B-----5:R-:W-:Y:S01]  /*3a80*/  FMUL.FTZ R142, R11, R142 ;  /* 0x0000008e0b8e7220 */ /* 0x020fe20000410000 */
[----:B------:R-:W-:Y:S01]  /*3a90*/  F2FP.BF16.F32.PACK_AB R125, R5, R123 ;  /* 0x0000007b057d723e */ /* 0x000fe200000010ff */
[----:B------:R1:W-:Y:S01]  /*3aa0*/  STSM.16.MT88.4 [R7+0x1f000], R156 ;  /* 0x01f0009c07007844 */ /* 0x0003e20000004200 */
[----:B------:R-:W-:Y:S01]  /*3ab0*/  F2FP.BF16.F32.PACK_AB R127, R9, R8 ;  /* 0x00000008097f723e */ /* 0x000fe200000010ff */
[----:B------:R-:W-:Y:S01]  /*3ac0*/  FMUL.FTZ R142, R225, R142 ;  /* 0x0000008ee18e7220 */ /* 0x000fe20000410000 */
[----:B------:R-:W-:Y:S01]  /*3ad0*/  IMAD R5, R16, 0x1000, R235 ;  /* 0x0000100010057824 */ /* 0x000fe200078e02eb */
[----:B------:R1:W-:Y:S01]  /*3ae0*/  STSM.16.MT88.4 [R7+0x1f800], R148 ;  /* 0x01f8009407007844 */ /* 0x0003e20000004200 */
[----:B------:R-:W-:-:S02]  /*3af0*/  F2FP.BF16.F32.PACK_AB R123, R11, R4 ;  /* 0x000000040b7b723e */ /* 0x000fc400000010ff */
[----:B------:R-:W-:-:S05]  /*3b00*/  F2FP.BF16.F32.PACK_AB R147, R142, R147 ;  /* 0x000000938e93723e */ /* 0x000fca00000010ff */
[----:B------:R1:W-:Y:S01]  /*3b10*/  STSM.16.MT88.4 [R7+0x20000], R144 ;  /* 0x0200009007007844 */ /* 0x0003e20000004200 */
[----:B------:R-:W-:-:S06]  /*3b20*/  WARPGROUP.ARRIVE ;  /* 0x00000000000079c5 */ /* 0x000fcc0000000000 */
[----:B------:R-:W-:Y:S01]  /*3b30*/  HGMMA.64x96x16.F32.BF16 R72, R124, gdesc[UR12].tnspB, R72, gsb0 ;  /* 0x4160000c7c487df0 */ /* 0x000fe20008001848 */
[----:B------:R-:W-:Y:S01]  /*3b40*/  UIADD3 UR14, UR12, 0x40, URZ ;  /* 0x000000400c0e7890 */ /* 0x000fe2000fffe03f */
[----:B------:R-:W-:Y:S01]  /*3b50*/  UMOV UR15, 0x80000020 ;  /* 0x80000020000f7882 */ /* 0x000fe20000000000 */
[----:B------:R-:W-:Y:S02]  /*3b60*/  WARPGROUP.DEPBAR.LE gsb0, 0x0 ;  /* 0x00008000000079c5 */ /* 0x000fe40000010000 */
[----:B------:R-:W-:Y:S02]  /*3b70*/  F2FP.BF16.F32.PACK_AB R124, R163, R162 ;  /* 0x000000a2a37c723e */ /* 0x000fe400000010ff */
[----:B------:R-:W-:Y:S02]  /*3b80*/  F2FP.BF16.F32.PACK_AB R126, R122, R196 ;  /* 0x000000c47a7e723e */ /* 0x000fe400000010ff */
[----:B------:R-:W-:Y:S02]  /*3b90*/  F2FP.BF16.F32.PACK_AB R125, R129, R160 ;  /* 0x000000a0817d723e */ /* 0x000fe400000010ff */
[----:B------:R-:W-:-:S02]  /*3ba0*/  F2FP.BF16.F32.PACK_AB R127, R17, R22 ;  /* 0x00000016117f723e */ /* 0x000fc400000010ff */
[----:B------:R-:W-:Y:S02]  /*3bb0*/  F2FP.BF16.F32.PACK_AB R122, R13, R128 ;  /* 0x000000800d7a723e */ /* 0x000fe400000010ff */
        /* <DEDUP_REMOVED lines=10> */
[----:B------:R-:W-:Y:S01]  /*3c60*/  WARPGROUP.ARRIVE ;  /* 0x00000000000079c5 */ /* 0x000fe20000000000 */
[----:B------:R-:W-:-:S05]  /*3c70*/  F2FP.BF16.F32.PACK_AB R121, R23, R132 ;  /* 0x000000841779723e */ /* 0x000fca00000010ff */
[----:B------:R-:W-:Y:S01]  /*3c80*/  HGMMA.64x96x16.F32.BF16 R72, R124, gdesc[UR12].tnspB, R72, gsb0 ;  /* 0x4160000c7c487df0 */ /* 0x000fe20008001848 */
[----:B------:R-:W-:Y:S01]  /*3c90*/  R2UR UR14, R5 ;  /* 0x00000000050e72ca */ /* 0x000fe200000e0000 */
[----:B------:R-:W-:-:S12]  /*3ca0*/  UMOV UR15, 0x80000020 ;  /* 0x80000020000f7882 */ /* 0x000fd80000000000 */
[----:B------:R-:W-:Y:S02]  /*3cb0*/  USHF.R.U32.HI UR16, URZ, 0x4, UR14 ;  /* 0x000000043f107899 */ /* 0x000fe4000801160e */
[----:B------:R-:W-:Y:S02]  /*3cc0*/  UIADD3 UR14, UR12, 0xc0, URZ ;  /* 0x000000c00c0e7890 */ /* 0x000fe4000fffe03f */
[----:B------:R-:W-:Y:S01]  /*3cd0*/  ULOP3.LUT UR16, UR16, 0x3fff, URZ, 0xc0, !UPT ;  /* 0x00003fff10107892 */ /* 0x000fe2000f8ec03f */
[----:B------:R-:W-:-:S03]  /*3ce0*/  UMOV UR12, UR17 ;  /* 0x00000011000c7c82 */ /* 0x000fc60008000000 */
        /* <DEDUP_REMOVED lines=163> */
.L_x_2171:
        /* <DEDUP_REMOVED lines=48> */
.L_x_2172:
        /* <DEDUP_REMOVED lines=62> */
.L_x_2154:
[----:B------:R-:W-:Y:S05]  /*4e00*/  @P0 BRA `(.L_x_2174) ;  /* 0x0000000c008c0947 */ /* 0x000fea0003800000 */
[----:B------:R-:W2:Y:S01]  /*4e10*/  S2UR UR4, SR_CgaCtaId ;  /* 0x00000000000479c3 */ /* 0x000ea20000008800 */
[----:B------:R-:W-:Y:S02]  /*4e20*/  UMOV UR39, 0x400 ;  /* 0x0000040000277882 */ /* 0x000fe40000000000 */
[----:B--2---:R-:W-:-:S06]  /*4e30*/  ULEA UR39, UR4, UR39, 0x18 ;  /* 0x0000002704277291 */ /* 0x004fcc000f8ec03f */
[----:B------:R-:W-:-:S05]  /*4e40*/  IMAD.U32 R16, RZ, RZ, UR39 ;  /* 0x00000027ff107e24 */ /* 0x000fca000f8e00ff */
        /* <DEDUP_REMOVED lines=18> */
.L_x_2175:
[----:B------:R-:W-:-:S06]  /*4f70*/  UIADD3 UR4, UR39, 0x6000, URZ ;  /* 0x0000600027047890 */ /* 0x000fcc000fffe03f */
        /* <DEDUP_REMOVED lines=19> */
.L_x_2176:
        /* <DEDUP_REMOVED lines=18> */
.L_x_2177:
        /* <DEDUP_REMOVED lines=18> */
.L_x_2178:
        /* <DEDUP_REMOVED lines=16> */
[----:B-1----:R-:W-:Y:S01]  /*53f0*/  VIADD R0, R0, 0xffffff80 ;  /* 0xffffff8000007836 */ /* 0x002fe20000000000 */
[----:B------:R-:W-:Y:S02]  /*5400*/  F2FP.BF16.F32.PACK_AB R97, R99, R98 ;  /* 0x000000626361723e */ /* 0x000fe400000010ff */
[----:B------:R-:W-:-:S02]  /*5410*/  F2FP.BF16.F32.PACK_AB R104, R105, R104 ;  /* 0x000000686968723e */ /* 0x000fc400000010ff */
[----:B------:R-:W-:Y:S02]  /*5420*/  SHF.R.S32.HI R3, RZ, 0x1f, R0 ;  /* 0x0000001fff037819 */ /* 0x000fe40000011400 */
[----:B------:R-:W-:Y:S02]  /*5430*/  F2FP.BF16.F32.PACK_AB R98, R101, R100 ;  /* 0x000000646562723e */ /* 0x000fe400000010ff */
[CC--:B------:R-:W-:Y:S02]  /*5440*/  LEA.HI R2, R3.reuse, R0.reuse, RZ, 0x4 ;  /* 0x0000000003027211 */ /* 0x0c0fe400078f20ff */
[----:B------:R-:W-:Y:S02]  /*5450*/  LEA.HI R3, R3, R0, RZ, 0x5 ;  /* 0x0000000003037211 */ /* 0x000fe400078f28ff */
[----:B------:R-:W-:Y:S02]  /*5460*/  LOP3.LUT R5, R2, 0xfffffff0, RZ, 0xc0, !PT ;  /* 0xfffffff002057812 */ /* 0x000fe400078ec0ff */
        /* <DEDUP_REMOVED lines=86> */
[----:B------:R-:W-:Y:S01]  /*59d0*/  ULDC.64 UR6, c[0x0][0x198] ;  /* 0x0000660000067ab9 */ /* 0x000fe20000000a00 */
[----:B------:R-:W-:Y:S02]  /*59e0*/  UIADD3 UR40, UR39, 0x6000, URZ ;  /* 0x0000600027287890 */ /* 0x000fe4000fffe03f */
[----:B------:R-:W-:Y:S02]  /*59f0*/  UIADD3 UR4, UP0, UR6, 0x770, URZ ;  /* 0x0000077006047890 */ /* 0x000fe4000ff1e03f */
[----:B------:R-:W-:Y:S02]  /*5a00*/  USHF.L.U32 UR42, UR37, 0x7, URZ ;  /* 0x00000007252a7899 */ /* 0x000fe4000800063f */
[----:B------:R-:W-:Y:S02]  /*5a10*/  UIADD3.X UR5, URZ, UR7, URZ, UP0, !UPT ;  /* 0x000000073f057290 */ /* 0x000fe400087fe43f */
[----:B------:R-:W-:Y:S02]  /*5a20*/  UIADD3 UR6, UP0, UR6, 0x670, URZ ;  /* 0x0000067006067890 */ /* 0x000fe4000ff1e03f */
[----:B------:R-:W-:-:S02]  /*5a30*/  UIADD3 UR32, UR39, 0x8000, URZ ;  /* 0x0000800027207890 */ /* 0x000fc4000fffe03f */
[----:B------:R-:W-:Y:S02]  /*5a40*/  UIADD3 UR24, UR39, 0xa000, URZ ;  /* 0x0000a00027187890 */ /* 0x000fe4000fffe03f */
[----:B------:R-:W-:Y:S02]  /*5a50*/  UIADD3.X UR7, URZ, UR7, URZ, UP0, !UPT ;  /* 0x000000073f077290 */ /* 0x000fe400087fe43f */
[----:B------:R-:W-:Y:S02]  /*5a60*/  UIADD3 UR16, UR39, 0x2000, URZ ;  /* 0x0000200027107890 */ /* 0x000fe4000fffe03f */
[----:B------:R-:W-:Y:S01]  /*5a70*/  UIADD3 UR8, UR39, 0x4000, URZ ;  /* 0x0000400027087890 */ /* 0x000fe2000fffe03f */
[----:B------:R-:W-:Y:S01]  /*5a80*/  UMOV UR41, URZ ;  /* 0x0000003f00297c82 */ /* 0x000fe20008000000 */
[----:B------:R-:W-:Y:S01]  /*5a90*/  UMOV UR33, 0x20 ;  /* 0x0000002000217882 */ /* 0x000fe20000000000 */
[----:B------:R-:W-:Y:S01]  /*5aa0*/  UMOV UR35, UR43 ;  /* 0x0000002b00237c82 */ /* 0x000fe20008000000 */
[----:B------:R-:W-:Y:S01]  /*5ab0*/  UMOV UR36, UR44 ;  /* 0x0000002c00247c82 */ /* 0x000fe20008000000 */
[----:B------:R-:W-:Y:S01]  /*5ac0*/  UMOV UR34, UR42 ;  /* 0x0000002a00227c82 */ /* 0x000fe20008000000 */
[----:B------:R-:W-:Y:S01]  /*5ad0*/  UMOV UR25, 0x40 ;  /* 0x0000004000197882 */ /* 0x000fe20000000000 */
[----:B------:R-:W-:Y:S01]  /*5ae0*/  UMOV UR27, UR43 ;  /* 0x0000002b001b7c82 */ /* 0x000fe20008000000 */
[----:B------:R-:W-:Y:S01]  /*5af0*/  UMOV UR28, UR44 ;  /* 0x0000002c001c7c82 */ /* 0x000fe20008000000 */
[----:B------:R1:W-:Y:S01]  /*5b00*/  UTMASTG.4D [UR40], [UR4] ;  /* 0x00000028040073b5 */ /* 0x0003e20008018000 */
[----:B------:R-:W-:Y:S01]  /*5b10*/  UMOV UR26, UR42 ;  /* 0x0000002a001a7c82 */ /* 0x000fe20008000000 */
[----:B------:R-:W-:Y:S01]  /*5b20*/  UMOV UR17, 0x20 ;  /* 0x0000002000117882 */ /* 0x000fe20000000000 */
[----:B------:R-:W-:Y:S01]  /*5b30*/  UMOV UR19, UR43 ;  /* 0x0000002b00137c82 */ /* 0x000fe20008000000 */
[----:B------:R-:W-:Y:S01]  /*5b40*/  UMOV UR20, UR44 ;  /* 0x0000002c00147c82 */ /* 0x000fe20008000000 */
[----:B------:R-:W-:Y:S01]  /*5b50*/  UMOV UR18, UR42 ;  /* 0x0000002a00127c82 */ /* 0x000fe20008000000 */
[----:B------:R-:W-:Y:S01]  /*5b60*/  UMOV UR9, 0x40 ;  /* 0x0000004000097882 */ /* 0x000fe20000000000 */
[----:B------:R-:W-:Y:S01]  /*5b70*/  UMOV UR11, UR43 ;  /* 0x0000002b000b7c82 */ /* 0x000fe20008000000 */
[----:B------:R3:W-:Y:S01]  /*5b80*/  UTMASTG.4D [UR32], [UR4] ;  /* 0x00000020040073b5 */ /* 0x0007e20008018000 */
[----:B------:R-:W-:Y:S01]  /*5b90*/  UMOV UR12, UR44 ;  /* 0x0000002c000c7c82 */ /* 0x000fe20008000000 */
[----:B------:R-:W-:Y:S01]  /*5ba0*/  UMOV UR10, UR42 ;  /* 0x0000002a000a7c82 */ /* 0x000fe20008000000 */
[----:B------:R3:W-:Y:S01]  /*5bb0*/  UTMASTG.4D [UR24], [UR4] ;  /* 0x00000018040073b5 */ /* 0x0007e20008018000 */
[----:B-1----:R-:W-:-:S02]  /*5bc0*/  UMOV UR40, UR39 ;  /* 0x0000002700287c82 */ /* 0x002fc40008000000 */
[----:B------:R3:W-:Y:S01]  /*5bd0*/  UTMASTG.4D [UR40], [UR6] ;  /* 0x00000028060073b5 */ /* 0x0007e20008018000 */
[----:B------:R3:W-:Y:S01]  /*5be0*/  UTMASTG.4D [UR16], [UR6] ;  /* 0x00000010060073b5 */ /* 0x0007e20008018000 */
[----:B------:R3:W-:Y:S02]  /*5bf0*/  UTMASTG.4D [UR8], [UR6] ;  /* 0x00000008060073b5 */ /* 0x0007e40008018000 */
[----:B---3--:R0:W-:Y:S02]  /*5c00*/  UTMACMDFLUSH ;  /* 0x00000000000079b7 */ /* 0x0081e40000000000 */
.L_x_2180:
[----:B------:R-:W-:Y:S05]  /*5c10*/  BSYNC B0 ;  /* 0x0000000000007941 */ /* 0x000fea0003800000 */
.L_x_2179:
[----:B------:R-:W-:-:S04]  /*5c20*/  DEPBAR.LE SB0, 0x0 ;  /* 0x000080000000791a */ /* 0x000fc80000000000 */
[----:B------:R-:W-:Y:S05]  /*5c30*/  EXIT ;  /* 0x000000000000794d */ /* 0x000fea0003800000 */
.L_x_2174:
[----:B-1----:R-:W1:Y:S01]  /*5c40*/  S2R R0, SR_TID.X ;  /* 0x0000000000007919 */ /* 0x002e620000002100 */
[----:B------:R-:W2:Y:S01]  /*5c50*/  LDC.64 R12, c[0x0][0x850] ;  /* 0x00021400ff0c7b82 */ /* 0x000ea20000000a00 */
[----:B------:R-:W-:Y:S01]  /*5c60*/  USHF.R.S32.HI UR10, URZ, 0x1f, UR43 ;  /* 0x0000001f3f0a7899 */ /* 0x000fe2000801142b */
[----:B------:R-:W-:Y:S01]  /*5c70*/  IMAD.U32 R19, RZ, RZ, UR37 ;  /* 0x00000025ff137e24 */ /* 0x000fe2000f8e00ff */
[----:B------:R-:W-:Y:S01]  /*5c80*/  ULDC UR4, c[0x0][0x808] ;  /* 0x0002020000047ab9 */ /* 0x000fe20000000800 */
[----:B------:R-:W-:Y:S01]  /*5c90*/  USHF.R.S32.HI UR11, URZ, 0x1f, UR44 ;  /* 0x0000001f3f0b7899 */ /* 0x000fe2000801142c */
[----:B------:R-:W-:Y:S01]  /*5ca0*/  BSSY B0, `(.L_x_2181) ;  /* 0x0000036000007945 */ /* 0x000fe20003800000 */
[----:B------:R-:W-:Y:S02]  /*5cb0*/  UIMAD UR4, UR37, -0x80, UR4 ;  /* 0xffffff80250478a4 */ /* 0x000fe4000f8e0204 */
[----:B------:R-:W3:Y:S01]  /*5cc0*/  LDC.64 R10, c[0x0][0x820] ;  /* 0x00020800ff0a7b82 */ /* 0x000ee20000000a00 */
[----:B------:R-:W-:-:S07]  /*5cd0*/  ULDC.64 UR6, c[0x0][0x208] ;  /* 0x0000820000067ab9 */ /* 0x000fce0000000a00 */
[----:B------:R-:W4:Y:S08]  /*5ce0*/  LDC.64 R16, c[0x0][0x828] ;  /* 0x00020a00ff107b82 */ /* 0x000f300000000a00 */
[----:B------:R-:W5:Y:S01]  /*5cf0*/  LDC.64 R14, c[0x0][0x858] ;  /* 0x00021600ff0e7b82 */ /* 0x000f620000000a00 */
[----:B--2---:R-:W-:-:S04]  /*5d00*/  IMAD R4, R12, UR10, RZ ;  /* 0x0000000a0c047c24 */ /* 0x004fc8000f8e02ff */
[----:B------:R-:W-:Y:S02]  /*5d10*/  IMAD R13, R13, UR43, R4 ;  /* 0x0000002b0d0d7c24 */ /* 0x000fe4000f8e0204 */
[----:B-1----:R-:W-:-:S05]  /*5d20*/  VIADD R3, R0, 0xffffff80 ;  /* 0xffffff8000037836 */ /* 0x002fca0000000000 */
[----:B------:R-:W-:-:S04]  /*5d30*/  SHF.R.S32.HI R2, RZ, 0x1f, R3 ;  /* 0x0000001fff027819 */ /* 0x000fc80000011403 */
[----:B------:R-:W-:-:S04]  /*5d40*/  LEA.HI R2, R2, R3, RZ, 0x2 ;  /* 0x0000000302027211 */ /* 0x000fc800078f10ff */
[----:B------:R-:W-:Y:S02]  /*5d50*/  LOP3.LUT R0, R2, 0x1ffffffc, RZ, 0xc0, !PT ;  /* 0x1ffffffc02007812 */ /* 0x000fe400078ec0ff */
[----:B------:R-:W-:-:S03]  /*5d60*/  SHF.R.S32.HI R2, RZ, 0x2, R2 ;  /* 0x00000002ff027819 */ /* 0x000fc60000011402 */
[----:B------:R-:W-:Y:S01]  /*5d70*/  IMAD.IADD R0, R3, 0x1, -R0 ;  /* 0x0000000103007824 */ /* 0x000fe200078e0a00 */
[C---:B------:R-:W-:Y:S01]  /*5d80*/  ISETP.GE.AND P1, PT, R2.reuse, UR4, PT ;  /* 0x0000000402007c0c */ /* 0x040fe2000bf26270 */
[----:B------:R-:W-:Y:S02]  /*5d90*/  VIADD R3, R2, 0x40 ;  /* 0x0000004002037836 */ /* 0x000fe40000000000 */
[----:B------:R-:W-:Y:S02]  /*5da0*/  IMAD.SHL.U32 R6, R0, 0x8, RZ ;  /* 0x0000000800067824 */ /* 0x000fe400078e00ff */
[----:B---3--:R-:W-:Y:S01]  /*5db0*/  IMAD R0, R10, UR10, RZ ;  /* 0x0000000a0a007c24 */ /* 0x008fe2000f8e02ff */
[----:B------:R-:W-:Y:S01]  /*5dc0*/  ISETP.GE.AND P0, PT, R3, UR4, PT ;  /* 0x0000000403007c0c */ /* 0x000fe2000bf06270 */
[----:B------:R-:W-:Y:S01]  /*5dd0*/  VIADD R18, R6, 0x40 ;  /* 0x0000004006127836 */ /* 0x000fe20000000000 */
[----:B------:R-:W-:Y:S01]  /*5de0*/  SHF.R.S32.HI R7, RZ, 0x1f, R6 ;  /* 0x0000001fff077819 */ /* 0x000fe20000011406 */
[----:B------:R-:W-:Y:S01]  /*5df0*/  IMAD R11, R11, UR43, R0 ;  /* 0x0000002b0b0b7c24 */ /* 0x000fe2000f8e0200 */
[----:B------:R-:W-:Y:S01]  /*5e00*/  SHF.R.S32.HI R3, RZ, 0x1f, R2 ;  /* 0x0000001fff037819 */ /* 0x000fe20000011402 */
[----:B----4-:R-:W-:-:S02]  /*5e10*/  IMAD R0, R16, UR11, RZ ;  /* 0x0000000b10007c24 */ /* 0x010fc4000f8e02ff */
[----:B------:R-:W-:-:S04]  /*5e20*/  IMAD.WIDE.U32 R4, R10, UR43, R6 ;  /* 0x0000002b0a047c25 */ /* 0x000fc8000f8e0006 */
[----:B------:R-:W-:-:S04]  /*5e30*/  IMAD.WIDE.U32 R8, R12, UR43, R6 ;  /* 0x0000002b0c087c25 */ /* 0x000fc8000f8e0006 */
[----:B------:R-:W-:Y:S02]  /*5e40*/  IMAD.IADD R5, R5, 0x1, R11 ;  /* 0x0000000105057824 */ /* 0x000fe400078e020b */
[----:B------:R-:W-:-:S04]  /*5e50*/  IMAD.WIDE R10, R19, 0x80, R2 ;  /* 0x00000080130a7825 */ /* 0x000fc800078e0202 */
[C---:B-----5:R-:W-:Y:S02]  /*5e60*/  IMAD R2, R14.reuse, UR11, RZ ;  /* 0x0000000b0e027c24 */ /* 0x060fe4000f8e02ff */
[----:B------:R-:W-:Y:S02]  /*5e70*/  IMAD.IADD R9, R9, 0x1, R13 ;  /* 0x0000000109097824 */ /* 0x000fe400078e020d */
[----:B------:R-:W-:Y:S02]  /*5e80*/  IMAD R3, R17, UR44, R0 ;  /* 0x0000002c11037c24 */ /* 0x000fe4000f8e0200 */
[----:B------:R-:W-:Y:S02]  /*5e90*/  IMAD R17, R15, UR44, R2 ;  /* 0x0000002c0f117c24 */ /* 0x000fe4000f8e0202 */
        /* <DEDUP_REMOVED lines=22> */
.L_x_2182:
[----:B------:R-:W-:Y:S05]  /*6000*/  BSYNC B0 ;  /* 0x0000000000007941 */ /* 0x000fea0003800000 */
.L_x_2181:
        /* <DEDUP_REMOVED lines=21> */
.L_x_2184:
[----:B------:R-:W-:Y:S05]  /*6160*/  BSYNC B0 ;  /* 0x0000000000007941 */ /* 0x000fea0003800000 */
.L_x_2183:
        /* <DEDUP_REMOVED lines=18> */
.L_x_2186:
[----:B------:R-:W-:Y:S05]  /*6290*/  BSYNC B0 ;  /* 0x0000000000007941 */ /* 0x000fea0003800000 */
.L_x_2185:
        /* <DEDUP_REMOVED lines=22> */
.L_x_2188:
[----:B------:R-:W-:Y:S05]  /*6400*/  BSYNC B0 ;  /* 0x0000000000007941 */ /* 0x000fea0003800000 */
.L_x_2187:
[----:B------:R-:W-:Y:S05]  /*6410*/  EXIT ;  /* 0x000000000000794d */ /* 0x000fea0003800000 */
.L_x_2150:
[----:B------:R-:W-:-:S08]  /*6420*/  NOP ;  /* 0x0000000000007918 */ /* 0x000fd00000000000 */
[----:B------:R-:W1:-:S00]  /*6430*/  USETMAXREG.DEALLOC.CTAPOOL 0x18 ;  /* 0x00000018000079c8 */ /* 0x000e4000080e0500 */
[----:B-1----:R-:W-:Y:S01]  /*6440*/  LOP3.LUT R0, R0, 0x3, RZ, 0xc0, !PT ;  /* 0x0000000300007812 */ /* 0x002fe200078ec0ff */
[----:B------:R-:W-:Y:S05]  /*6450*/  BSSY B0, `(.L_x_2189) ;  /* 0x0000364000007945 */ /* 0x000fea0003800000 */
[----:B------:R-:W1:Y:S02]  /*6460*/  SHFL.IDX PT, R0, R0, RZ, 0x1f ;  /* 0x00001fff00007589 */ /* 0x000e6400000e0000 */
[----:B-1----:R-:W-:-:S13]  /*6470*/  ISETP.NE.AND P0, PT, R0, RZ, PT ;  /* 0x000000ff0000720c */ /* 0x002fda0003f05270 */
[----:B------:R-:W-:Y:S05]  /*6480*/  @!P0 BRA `(.L_x_2190) ;  /* 0x0000000c00888947 */ /* 0x000fea0003800000 */
[----:B------:R-:W-:-:S13]  /*6490*/  ISETP.NE.AND P0, PT, R0, 0x1, PT ;  /* 0x000000010000780c */ /* 0x000fda0003f05270 */
[----:B------:R-:W-:Y:S05]  /*64a0*/  @P0 BRA `(.L_x_2191) ;  /* 0x0000003400780947 */ /* 0x000fea0003800000 */
[----:B------:R-:W1:Y:S01]  /*64b0*/  S2UR UR7, SR_CTAID.X ;  /* 0x00000000000779c3 */ /* 0x000e620000002500 */
[----:B------:R-:W-:Y:S02]  /*64c0*/  ULDC UR8, c[0x0][0xb50] ;  /* 0x0002d40000087ab9 */ /* 0x000fe40000000800 */
[----:B------:R-:W-:-:S05]  /*64d0*/  UISETP.NE.AND UP0, UPT, UR8, 0x1, UPT ;  /* 0x000000010800788c */ /* 0x000fca000bf05270 */
[----:B------:R-:W2:Y:S06]  /*64e0*/  LDC R0, c[0x0][0xb68] ;  /* 0x0002da00ff007b82 */ /* 0x000eac0000000800 */
[----:B------:R-:W-:Y:S01]  /*64f0*/  @UP0 ULDC UR4, c[0x0][0xb54] ;  /* 0x0002d50000040ab9 */ /* 0x000fe20000000800 */
[----:B------:R-:W-:Y:S01]  /*6500*/  @UP0 ULDC UR9, c[0x0][0xb58] ;  /* 0x0002d60000090ab9 */ /* 0x000fe20000000800 */
[----:B-1----:R-:W-:Y:S02]  /*6510*/  UIMAD.WIDE.U32 UR4, UR7, UR4, URZ ;  /* 0x00000004070472a5 */ /* 0x002fe4000f8e003f */
[----:B------:R-:W-:-:S02]  /*6520*/  UMOV UR6, UR7 ;  /* 0x0000000700067c82 */ /* 0x000fc40008000000 */
[----:B------:R-:W-:-:S04]  /*6530*/  @UP0 USHF.R.U32.HI UR6, URZ, UR9, UR5 ;  /* 0x000000093f060299 */ /* 0x000fc80008011605 */
[----:B------:R-:W-:Y:S02]  /*6540*/  UIADD3 UR4, -UR6, URZ, URZ ;  /* 0x0000003f06047290 */ /* 0x000fe4000fffe13f */
[----:B--2---:R-:W-:Y:S02]  /*6550*/  ISETP.LE.AND P0, PT, R0, UR6, PT ;  /* 0x0000000600007c0c */ /* 0x004fe4000bf03270 */
[----:B------:R-:W-:-:S11]  /*6560*/  UIMAD UR8, UR8, UR4, UR7 ;  /* 0x00000004080872a4 */ /* 0x000fd6000f8e0207 */
[----:B------:R-:W-:Y:S05]  /*6570*/  @!P0 BRA `(.L_x_2192) ;  /* 0x0000000000208947 */ /* 0x000fea0003800000 */
        /* <DEDUP_REMOVED lines=8> */
.L_x_2192:
[----:B------:R-:W-:Y:S01]  /*6600*/  ULDC UR9, c[0x0][0xb44] ;  /* 0x0002d10000097ab9 */ /* 0x000fe20000000800 */
[----:B------:R-:W-:Y:S01]  /*6610*/  UMOV UR7, UR8 ;  /* 0x0000000800077c82 */ /* 0x000fe20008000000 */
[----:B------:R-:W-:-:S11]  /*6620*/  UISETP.NE.AND UP0, UPT, UR9, 0x1, UPT ;  /* 0x000000010900788c */ /* 0x000fd6000bf05270 */
[----:B------:R-:W-:Y:S02]  /*6630*/  @UP0 ULDC.64 UR10, c[0x0][0xb48] ;  /* 0x0002d200000a0ab9 */ /* 0x000fe40000000a00 */
[----:B------:R-:W-:-:S04]  /*6640*/  UIMAD.WIDE.U32 UR4, UR8, UR10, URZ ;  /* 0x0000000a080472a5 */ /* 0x000fc8000f8e003f */
[----:B------:R-:W-:-:S04]  /*6650*/  @UP0 USHF.R.U32.HI UR7, URZ, UR11, UR5 ;  /* 0x0000000b3f070299 */ /* 0x000fc80008011605 */
[----:B------:R-:W-:-:S12]  /*6660*/  UIMAD UR4, UR7, UR9, URZ ;  /* 0x00000009070472a4 */ /* 0x000fd8000f8e023f */
.L_x_2193:
        /* <DEDUP_REMOVED lines=13> */
[----:B------:R-:W-:Y:S05]  /*6740*/  @!P0 BRA `(.L_x_2191) ;  /* 0x0000003000d08947 */ /* 0x000fea0003800000 */
[----:B------:R-:W-:Y:S01]  /*6750*/  ULDC UR5, c[0x0][0x280] ;  /* 0x0000a00000057ab9 */ /* 0x000fe20000000800 */
[----:B------:R-:W-:Y:S01]  /*6760*/  ULDC UR4, c[0x0][0x290] ;  /* 0x0000a40000047ab9 */ /* 0x000fe20000000800 */
[----:B------:R-:W-:Y:S01]  /*6770*/  ULEA UR7, UR7, UR5, 0x7 ;  /* 0x0000000507077291 */ /* 0x000fe2000f8e383f */
[----:B------:R-:W-:Y:S01]  /*6780*/  ULDC UR6, c[0x0][0x74c] ;  /* 0x0001d30000067ab9 */ /* 0x000fe20000000800 */
[----:B------:R-:W-:Y:S02]  /*6790*/  UIADD3 UR5, UR5, 0x3f, URZ ;  /* 0x0000003f05057890 */ /* 0x000fe4000fffe03f */
[----:B------:R-:W-:Y:S02]  /*67a0*/  UIADD3 UR7, -UR6, UR7, -UR4 ;  /* 0x0000000706077290 */ /* 0x000fe4000fffe904 */
[----:B------:R-:W-:Y:S02]  /*67b0*/  USHF.R.S32.HI UR6, URZ, 0x1f, UR5 ;  /* 0x0000001f3f067899 */ /* 0x000fe40008011405 */
[----:B------:R-:W-:-:S02]  /*67c0*/  USHF.R.S32.HI UR4, URZ, 0x1f, UR7 ;  /* 0x0000001f3f047899 */ /* 0x000fc40008011407 */
[----:B------:R-:W-:Y:S02]  /*67d0*/  ULEA.HI UR5, UR6, UR5, URZ, 0x6 ;  /* 0x0000000506057291 */ /* 0x000fe4000f8f303f */
[----:B------:R-:W-:Y:S02]  /*67e0*/  ULEA.HI UR4, UR4, UR7, URZ, 0x6 ;  /* 0x0000000704047291 */ /* 0x000fe4000f8f303f */
[----:B------:R-:W-:Y:S02]  /*67f0*/  USHF.R.S32.HI UR5, URZ, 0x6, UR5 ;  /* 0x000000063f057899 */ /* 0x000fe40008011405 */
[----:B------:R-:W-:-:S04]  /*6800*/  USHF.R.S32.HI UR4, URZ, 0x6, UR4 ;  /* 0x000000063f047899 */ /* 0x000fc80008011404 */
[----:B------:R-:W-:-:S04]  /*6810*/  UISETP.LT.AND UP0, UPT, URZ, UR4, UPT ;  /* 0x000000043f00728c */ /* 0x000fc8000bf01270 */
[----:B------:R-:W-:-:S04]  /*6820*/  USEL UR8, URZ, UR4, !UP0 ;  /* 0x000000043f087287 */ /* 0x000fc8000c000000 */
[----:B------:R-:W-:-:S06]  /*6830*/  UISETP.GT.AND UP0, UPT, UR5, UR8, UPT ;  /* 0x000000080500728c */ /* 0x000fcc000bf04270 */
[----:B------:R-:W-:-:S13]  /*6840*/  PLOP3.LUT P0, PT, PT, PT, UP0, 0x80, 0x0 ;  /* 0x000000000000781c */ /* 0x000fda0003f0f008 */
[----:B------:R-:W-:Y:S05]  /*6850*/  @!P0 BRA `(.L_x_2191) ;  /* 0x00000030008c8947 */ /* 0x000fea0003800000 */
[----:B------:R-:W-:Y:S01]  /*6860*/  USHF.R.S32.HI UR4, URZ, 0x1f, UR11 ;  /* 0x0000001f3f047899 */ /* 0x000fe2000801140b */
[----:B------:R-:W-:Y:S01]  /*6870*/  ULDC.64 UR12, c[0x0][0x2d8] ;  /* 0x0000b600000c7ab9 */ /* 0x000fe20000000a00 */
[----:B------:R-:W-:Y:S02]  /*6880*/  ELECT P0, URZ, PT ;  /* 0x00000000003f782f */ /* 0x000fe40003800000 */
[----:B------:R-:W-:Y:S02]  /*6890*/  UIMAD UR9, UR4, UR12, URZ ;  /* 0x0000000c040972a4 */ /* 0x000fe4000f8e023f */
[----:B------:R-:W-:Y:S02]  /*68a0*/  UIADD3 UR4, UR5, -UR8, URZ ;  /* 0x8000000805047290 */ /* 0x000fe4000fffe03f */
[----:B------:R-:W-:Y:S02]  /*68b0*/  UIMAD.WIDE.U32 UR6, UR11, UR12, URZ ;  /* 0x0000000c0b0672a5 */ /* 0x000fe4000f8e003f */
[----:B------:R-:W-:-:S02]  /*68c0*/  ULOP3.LUT UR4, UR4, 0x1, URZ, 0xc0, !UPT ;  /* 0x0000000104047892 */ /* 0x000fc4000f8ec03f */
[----:B------:R-:W-:Y:S02]  /*68d0*/  UIMAD UR9, UR11, UR13, UR9 ;  /* 0x0000000d0b0972a4 */ /* 0x000fe4000f8e0209 */
[----:B------:R-:W-:Y:S02]  /*68e0*/  UISETP.NE.U32.AND UP0, UPT, UR4, 0x1, UPT ;  /* 0x000000010400788c */ /* 0x000fe4000bf05070 */
[----:B------:R-:W-:Y:S01]  /*68f0*/  USHF.R.S32.HI UR11, URZ, 0x1f, UR10 ;  /* 0x0000001f3f0b7899 */ /* 0x000fe2000801140a */
[----:B------:R-:W-:Y:S01]  /*6900*/  ULDC.64 UR12, c[0x0][0x2e0] ;  /* 0x0000b800000c7ab9 */ /* 0x000fe20000000a00 */
[----:B------:R-:W-:Y:S02]  /*6910*/  UIADD3 UR7, UR7, UR9, URZ ;  /* 0x0000000907077290 */ /* 0x000fe4000fffe03f */
[----:B------:R-:W-:Y:S01]  /*6920*/  PLOP3.LUT P1, PT, PT, PT, UP0, 0x80, 0x0 ;  /* 0x000000000000781c */ /* 0x000fe20003f2f008 */
[----:B------:R-:W-:Y:S02]  /*6930*/  UIMAD UR9, UR11, UR12, URZ ;  /* 0x0000000c0b0972a4 */ /* 0x000fe4000f8e023f */
[----:B------:R-:W-:-:S02]  /*6940*/  UIMAD.WIDE.U32 UR6, UR10, UR12, UR6 ;  /* 0x0000000c0a0672a5 */ /* 0x000fc4000f8e0006 */
[----:B------:R-:W-:-:S04]  /*6950*/  UIMAD UR9, UR10, UR13, UR9 ;  /* 0x0000000d0a0972a4 */ /* 0x000fc8000f8e0209 */
[----:B------:R-:W-:-:S04]  /*6960*/  UIADD3 UR23, UR7, UR9, URZ ;  /* 0x0000000907177290 */ /* 0x000fc8000fffe03f */
[----:B------:R-:W-:Y:S08]  /*6970*/  @P1 BRA `(.L_x_2194) ;  /* 0x0000000000bc1947 */ /* 0x000ff00003800000 */
        /* <DEDUP_REMOVED lines=18> */
.L_x_2196:
[----:B------:R-:W-:Y:S05]  /*6aa0*/  BSYNC B1 ;  /* 0x0000000000017941 */ /* 0x000fea0003800000 */
.L_x_2195:
        /* <DEDUP_REMOVED lines=19> */
.L_x_2198:
[----:B------:R-:W-:Y:S05]  /*6be0*/  BSYNC B1 ;  /* 0x0000000000017941 */ /* 0x000fea0003800000 */
.L_x_2197:
[----:B------:R-:W-:Y:S06]  /*6bf0*/  BAR.ARV 0xa, 0xa0 ;  /* 0x0282800000007b1d */ /* 0x000fec0000002000 */
[----:B------:R-:W-:Y:S04]  /*6c00*/  BSSY B1, `(.L_x_2199) ;  /* 0x0000003000017945 */ /* 0x000fe80003800000 */
[----:B------:R-:W-:Y:S05]  /*6c10*/  @!P0 BRA `(.L_x_2200) ;  /* 0x0000000000048947 */ /* 0x000fea0003800000 */
[----:B------:R-:W-:-:S04]  /*6c20*/  DEPBAR.LE SB0, 0x0 ;  /* 0x000080000000791a */ /* 0x000fc80000000000 */
.L_x_2200:
[----:B------:R-:W-:Y:S05]  /*6c30*/  BSYNC B1 ;  /* 0x0000000000017941 */ /* 0x000fea0003800000 */
.L_x_2199:
[----:B------:R-:W-:Y:S06]  /*6c40*/  BAR.ARV 0xb, 0xa0 ;  /* 0x02c2800000007b1d */ /* 0x000fec0000002000 */
[----:B------:R-:W-:Y:S01]  /*6c50*/  UIADD3 UR12, UR8, 0x1, URZ ;  /* 0x00000001080c7890 */ /* 0x000fe2000fffe03f */
[----:B------:R-:W-:Y:S11]  /*6c60*/  BRA `(.L_x_2201) ;  /* 0x0000000000047947 */ /* 0x000ff60003800000 */
.L_x_2194:
[----:B------:R-:W-:-:S05]  /*6c70*/  UMOV UR12, UR8 ;  /* 0x00000008000c7c82 */ /* 0x000fca0008000000 */
.L_x_2201:
[----:B------:R-:W-:-:S04]  /*6c80*/  UIADD3 UR4, UR8, 0x1, URZ ;  /* 0x0000000108047890 */ /* 0x000fc8000fffe03f */
[----:B------:R-:W-:-:S06]  /*6c90*/  UISETP.NE.AND UP0, UPT, UR5, UR4, UPT ;  /* 0x000000040500728c */ /* 0x000fcc000bf05270 */
[----:B------:R-:W-:-:S13]  /*6ca0*/  PLOP3.LUT P1, PT, PT, PT, UP0, 0x80, 0x0 ;  /* 0x000000000000781c */ /* 0x000fda0003f2f008 */
[----:B------:R-:W-:Y:S05]  /*6cb0*/  @!P1 BRA `(.L_x_2191) ;  /* 0x0000002c00749947 */ /* 0x000fea0003800000 */
[----:B------:R-:W-:Y:S01]  /*6cc0*/  ULDC.64 UR10, c[0x0][0x2c0] ;  /* 0x0000b000000a7ab9 */ /* 0x000fe20000000a00 */
[----:B------:R-:W-:Y:S02]  /*6cd0*/  UIADD3 UR19, UR9, UR7, URZ ;  /* 0x0000000709137290 */ /* 0x000fe4000fffe03f */
        /* <DEDUP_REMOVED lines=10> */
[----:B------:R-:W-:Y:S01]  /*6d80*/  ULDC.64 UR24, c[0x0][0x2c0] ;  /* 0x0000b00000187ab9 */ /* 0x000fe20000000a00 */
[----:B------:R-:W-:-:S09]  /*6d90*/  UMOV UR20, UR13 ;  /* 0x0000000d00147c82 */ /* 0x000fd20008000000 */
.L_x_2214:
        /* <DEDUP_REMOVED lines=20> */
.L_x_2203:
[----:B------:R-:W-:Y:S05]  /*6ee0*/  BSYNC B1 ;  /* 0x0000000000017941 */ /* 0x000fea0003800000 */
.L_x_2202:
        /* <DEDUP_REMOVED lines=13> */
.L_x_2205:
[----:B------:R-:W-:Y:S05]  /*6fc0*/  BSYNC B1 ;  /* 0x0000000000017941 */ /* 0x000fea0003800000 */
.L_x_2204:
[----:B------:R-:W-:Y:S06]  /*6fd0*/  BAR.ARV 0xa, 0xa0 ;  /* 0x0282800000007b1d */ /* 0x000fec0000002000 */
[----:B------:R-:W-:Y:S04]  /*6fe0*/  BSSY B1, `(.L_x_2206) ;  /* 0x0000003000017945 */ /* 0x000fe80003800000 */
[----:B------:R-:W-:Y:S05]  /*6ff0*/  @!P0 BRA `(.L_x_2207) ;  /* 0x0000000000048947 */ /* 0x000fea0003800000 */
[----:B------:R-:W-:-:S04]  /*7000*/  DEPBAR.LE SB0, 0x0 ;  /* 0x000080000000791a */ /* 0x000fc80000000000 */
.L_x_2207:
[----:B------:R-:W-:Y:S05]  /*7010*/  BSYNC B1 ;  /* 0x0000000000017941 */ /* 0x000fea0003800000 */
.L_x_2206:
        /* <DEDUP_REMOVED lines=13> */
.L_x_2209:
[----:B------:R-:W-:Y:S05]  /*70f0*/  BSYNC B1 ;  /* 0x0000000000017941 */ /* 0x000fea0003800000 */
.L_x_2208:
        /* <DEDUP_REMOVED lines=13> */
.L_x_2211:
[----:B------:R-:W-:Y:S05]  /*71d0*/  BSYNC B1 ;  /* 0x0000000000017941 */ /* 0x000fea0003800000 */
.L_x_2210:
[----:B------:R-:W-:Y:S01]  /*71e0*/  UIADD3 UR12, UR12, 0x2, URZ ;  /* 0x000000020c0c7890 */ /* 0x000fe2000fffe03f */
[----:B------:R-:W-:Y:S06]  /*71f0*/  BAR.ARV 0xa, 0xa0 ;  /* 0x0282800000007b1d */ /* 0x000fec0000002000 */
[----:B------:R-:W-:Y:S01]  /*7200*/  UISETP.GE.AND UP0, UPT, UR12, UR5, UPT ;  /* 0x000000050c00728c */ /* 0x000fe2000bf06270 */
[----:B------:R-:W-:Y:S04]  /*7210*/  BSSY B1, `(.L_x_2212) ;  /* 0x0000003000017945 */ /* 0x000fe80003800000 */
[----:B------:R-:W-:Y:S06]  /*7220*/  @!P0 BRA `(.L_x_2213) ;  /* 0x0000000000048947 */ /* 0x000fec0003800000 */
[----:B------:R-:W-:-:S04]  /*7230*/  DEPBAR.LE SB0, 0x0 ;  /* 0x000080000000791a */ /* 0x000fc80000000000 */
.L_x_2213:
[----:B------:R-:W-:Y:S05]  /*7240*/  BSYNC B1 ;  /* 0x0000000000017941 */ /* 0x000fea0003800000 */
.L_x_2212:
[----:B------:R-:W-:Y:S06]  /*7250*/  BAR.ARV 0xb, 0xa0 ;  /* 0x02c2800000007b1d */ /* 0x000fec0000002000 */
[----:B------:R-:W-:Y:S01]  /*7260*/  PLOP3.LUT P1, PT, PT, PT, UP0, 0x80, 0x0 ;  /* 0x000000000000781c */ /* 0x000fe20003f2f008 */
[----:B------:R-:W-:Y:S02]  /*7270*/  UIADD3 UR20, UR20, 0x3000, URZ ;  /* 0x0000300014147890 */ /* 0x000fe4000fffe03f */
[----:B------:R-:W-:-:S10]  /*7280*/  UIADD3 UR4, UR4, 0x3000, URZ ;  /* 0x0000300004047890 */ /* 0x000fd4000fffe03f */
[----:B------:R-:W-:Y:S05]  /*7290*/  @!P1 BRA `(.L_x_2214) ;  /* 0xfffffff800c09947 */ /* 0x000fea000383ffff */
[----:B------:R-:W-:Y:S05]  /*72a0*/  BRA `(.L_x_2191) ;  /* 0x0000002400f87947 */ /* 0x000fea0003800000 */
.L_x_2190:
        /* <DEDUP_REMOVED lines=21> */
.L_x_2215:
[----:B------:R-:W-:Y:S01]  /*7400*/  ULDC UR8, c[0x0][0xb44] ;  /* 0x0002d10000087ab9 */ /* 0x000fe20000000800 */
[----:B------:R-:W-:Y:S01]  /*7410*/  UMOV UR11, UR7 ;  /* 0x00000007000b7c82 */ /* 0x000fe20008000000 */
[----:B------:R-:W-:-:S11]  /*7420*/  UISETP.NE.AND UP0, UPT, UR8, 0x1, UPT ;  /* 0x000000010800788c */ /* 0x000fd6000bf05270 */
[----:B------:R-:W-:Y:S02]  /*7430*/  @UP0 ULDC.64 UR12, c[0x0][0xb48] ;  /* 0x0002d200000c0ab9 */ /* 0x000fe40000000a00 */
[----:B------:R-:W-:-:S04]  /*7440*/  UIMAD.WIDE.U32 UR4, UR7, UR12, URZ ;  /* 0x0000000c070472a5 */ /* 0x000fc8000f8e003f */
[----:B------:R-:W-:-:S04]  /*7450*/  @UP0 USHF.R.U32.HI UR11, URZ, UR13, UR5 ;  /* 0x0000000d3f0b0299 */ /* 0x000fc80008011605 */
[----:B------:R-:W-:-:S12]  /*7460*/  UIMAD UR4, UR11, UR8, URZ ;  /* 0x000000080b0472a4 */ /* 0x000fd8000f8e023f */
.L_x_2216:
[----:B------:R-:W-:Y:S01]  /*7470*/  ULDC UR8, c[0x0][0xb38] ;  /* 0x0002ce0000087ab9 */ /* 0x000fe20000000800 */
[----:B------:R-:W-:Y:S01]  /*7480*/  UIADD3 UR4, UR7, -UR4, URZ ;  /* 0x8000000407047290 */ /* 0x000fe2000fffe03f */
[----:B------:R-:W-:Y:S01]  /*7490*/  IMAD.MOV.U32 R11, RZ, RZ, 0x1 ;  /* 0x00000001ff0b7424 */ /* 0x000fe200078e00ff */
[----:B------:R-:W-:Y:S01]  /*74a0*/  UISETP.NE.AND UP0, UPT, UR8, 0x1, UPT ;  /* 0x000000010800788c */ /* 0x000fe2000bf05270 */
[----:B------:R-:W-:Y:S01]  /*74b0*/  IMAD.MOV.U32 R0, RZ, RZ, RZ ;  /* 0x000000ffff007224 */ /* 0x000fe200078e00ff */
[----:B------:R-:W-:Y:S02]  /*74c0*/  ULDC UR5, c[0x0][0xb44] ;  /* 0x0002d10000057ab9 */ /* 0x000fe40000000800 */
[----:B------:R-:W-:-:S07]  /*74d0*/  UIMAD UR6, UR6, UR5, UR4 ;  /* 0x00000005060672a4 */ /* 0x000fce000f8e0204 */
        /* <DEDUP_REMOVED lines=9> */
[----:B------:R-:W-:Y:S01]  /*7570*/  USHF.L.U32 UR11, UR11, 0x7, URZ ;  /* 0x000000070b0b7899 */ /* 0x000fe2000800063f */
[----:B------:R-:W-:Y:S01]  /*7580*/  ULDC UR5, c[0x0][0x280] ;  /* 0x0000a00000057ab9 */ /* 0x000fe20000000800 */
[----:B------:R-:W-:Y:S01]  /*7590*/  ULDC UR4, c[0x0][0x290] ;  /* 0x0000a40000047ab9 */ /* 0x000fe20000000800 */
[----:B------:R-:W-:Y:S01]  /*75a0*/  ULDC UR6, c[0x0][0x74c] ;  /* 0x0001d30000067ab9 */ /* 0x000fe20000000800 */
[----:B------:R-:W-:-:S04]  /*75b0*/  UIADD3 UR4, -UR4, UR11, UR5 ;  /* 0x0000000b04047290 */ /* 0x000fc8000fffe105 */
[----:B------:R-:W-:Y:S02]  /*75c0*/  UIADD3 UR4, UR4, -UR6, URZ ;  /* 0x8000000604047290 */ /* 0x000fe4000fffe03f */
[----:B------:R-:W-:Y:S02]  /*75d0*/  UIADD3 UR6, UR5, 0x3f, URZ ;  /* 0x0000003f05067890 */ /* 0x000fe4000fffe03f */
[----:B------:R-:W-:Y:S02]  /*75e0*/  USHF.R.S32.HI UR5, URZ, 0x1f, UR4 ;  /* 0x0000001f3f057899 */ /* 0x000fe40008011404 */
[----:B------:R-:W-:Y:S02]  /*75f0*/  USHF.R.S32.HI UR7, URZ, 0x1f, UR6 ;  /* 0x0000001f3f077899 */ /* 0x000fe40008011406 */
[----:B------:R-:W-:Y:S02]  /*7600*/  ULEA.HI UR5, UR5, UR4, URZ, 0x6 ;  /* 0x0000000405057291 */ /* 0x000fe4000f8f303f */
[----:B------:R-:W-:-:S02]  /*7610*/  ULEA.HI UR4, UR7, UR6, URZ, 0x6 ;  /* 0x0000000607047291 */ /* 0x000fc4000f8f303f */
[----:B------:R-:W-:Y:S02]  /*7620*/  USHF.R.S32.HI UR5, URZ, 0x6, UR5 ;  /* 0x000000063f057899 */ /* 0x000fe40008011405 */
[----:B------:R-:W-:-:S04]  /*7630*/  USHF.R.S32.HI UR4, URZ, 0x6, UR4 ;  /* 0x000000063f047899 */ /* 0x000fc80008011404 */
[----:B------:R-:W-:-:S04]  /*7640*/  VIMNMX R4, RZ, UR5, !PT ;  /* 0x00000005ff047c48 */ /* 0x000fc8000ffe0100 */
[----:B------:R-:W-:-:S13]  /*7650*/  ISETP.LT.AND P0, PT, R4, UR4, PT ;  /* 0x0000000404007c0c */ /* 0x000fda000bf01270 */
[----:B------:R-:W-:Y:S05]  /*7660*/  @!P0 BRA `(.L_x_2217) ;  /* 0x0000002000748947 */ /* 0x000fea0003800000 */
[----:B------:R-:W-:Y:S01]  /*7670*/  USHF.R.S32.HI UR5, URZ, 0x1f, UR20 ;  /* 0x0000001f3f057899 */ /* 0x000fe20008011414 */
[----:B------:R-:W-:Y:S01]  /*7680*/  BSSY B1, `(.L_x_2217) ;  /* 0x000021b000017945 */ /* 0x000fe20003800000 */
[----:B------:R-:W-:Y:S01]  /*7690*/  ULDC.64 UR6, c[0x0][0x718] ;  /* 0x0001c60000067ab9 */ /* 0x000fe20000000a00 */
[----:B------:R-:W-:Y:S01]  /*76a0*/  ULDC.64 UR14, c[0x0][0x730] ;  /* 0x0001cc00000e7ab9 */ /* 0x000fe20000000a00 */
[----:B------:R-:W-:Y:S01]  /*76b0*/  UIMAD.WIDE.U32 UR8, UR20, UR6, URZ ;  /* 0x00000006140872a5 */ /* 0x000fe2000f8e003f */
[----:B------:R-:W-:Y:S01]  /*76c0*/  IMAD.MOV.U32 R0, RZ, RZ, RZ ;  /* 0x000000ffff007224 */ /* 0x000fe200078e00ff */
[----:B------:R-:W-:Y:S02]  /*76d0*/  UIMAD UR6, UR5, UR6, URZ ;  /* 0x00000006050672a4 */ /* 0x000fe4000f8e023f */
[----:B------:R-:W-:Y:S02]  /*76e0*/  UIMAD UR5, UR5, UR14, URZ ;  /* 0x0000000e050572a4 */ /* 0x000fe4000f8e023f */
[----:B------:R-:W-:-:S02]  /*76f0*/  UIMAD UR6, UR20, UR7, UR6 ;  /* 0x00000007140672a4 */ /* 0x000fc4000f8e0206 */
[----:B------:R-:W-:Y:S01]  /*7700*/  UIMAD UR10, UR20, UR15, UR5 ;  /* 0x0000000f140a72a4 */ /* 0x000fe2000f8e0205 */
[----:B------:R-:W-:Y:S01]  /*7710*/  ULDC UR7, c[0x0][0x2e8] ;  /* 0x0000ba0000077ab9 */ /* 0x000fe20000000800 */
[----:B------:R-:W-:Y:S02]  /*7720*/  USHF.R.S32.HI UR5, URZ, 0x1f, UR21 ;  /* 0x0000001f3f057899 */ /* 0x000fe40008011415 */
[----:B------:R-:W-:Y:S01]  /*7730*/  UISETP.NE.AND UP0, UPT, UR7, 0x1, UPT ;  /* 0x000000010700788c */ /* 0x000fe2000bf05270 */
[----:B------:R-:W-:Y:S01]  /*7740*/  ULDC.64 UR22, c[0x0][0x720] ;  /* 0x0001c80000167ab9 */ /* 0x000fe20000000a00 */
[----:B------:R-:W-:Y:S01]  /*7750*/  ELECT P0, URZ, PT ;  /* 0x00000000003f782f */ /* 0x000fe20003800000 */
[----:B------:R-:W-:Y:S02]  /*7760*/  UIMAD UR7, UR5, UR22, URZ ;  /* 0x00000016050772a4 */ /* 0x000fe4000f8e023f */
[----:B------:R-:W-:Y:S02]  /*7770*/  UIADD3 UR9, UR9, UR6, URZ ;  /* 0x0000000609097290 */ /* 0x000fe4000fffe03f */
[----:B------:R-:W-:-:S02]  /*7780*/  UIMAD.WIDE.U32 UR12, UR20, UR14, URZ ;  /* 0x0000000e140c72a5 */ /* 0x000fc4000f8e003f */
[----:B------:R-:W-:Y:S01]  /*7790*/  UIMAD UR6, UR21, UR23, UR7 ;  /* 0x00000017150672a4 */ /* 0x000fe2000f8e0207 */
[----:B------:R-:W-:Y:S01]  /*77a0*/  ULDC.64 UR14, c[0x0][0x738] ;  /* 0x0001ce00000e7ab9 */ /* 0x000fe20000000a00 */
[----:B------:R-:W-:Y:S02]  /*77b0*/  UIMAD.WIDE.U32 UR22, UR21, UR22, UR8 ;  /* 0x00000016151672a5 */ /* 0x000fe4000f8e0008 */
[----:B------:R-:W-:Y:S02]  /*77c0*/  UIMAD UR5, UR5, UR14, URZ ;  /* 0x0000000e050572a4 */ /* 0x000fe4000f8e023f */
[----:B------:R-:W-:Y:S01]  /*77d0*/  UIADD3 UR13, UR13, UR10, URZ ;  /* 0x0000000a0d0d7290 */ /* 0x000fe2000fffe03f */
[----:B------:R-:W-:Y:S01]  /*77e0*/  @UP0 ULDC UR8, c[0x0][0x2ec] ;  /* 0x0000bb0000080ab9 */ /* 0x000fe20000000800 */
[----:B------:R-:W-:Y:S02]  /*77f0*/  UIMAD UR5, UR21, UR15, UR5 ;  /* 0x0000000f150572a4 */ /* 0x000fe4000f8e0205 */
[----:B------:R-:W-:-:S02]  /*7800*/  UIMAD.WIDE.U32 UR8, UR20, UR8, URZ ;  /* 0x00000008140872a5 */ /* 0x000fc4000f8e003f */
[----:B------:R-:W-:Y:S01]  /*7810*/  UIMAD.WIDE.U32 UR14, UR21, UR14, UR12 ;  /* 0x0000000e150e72a5 */ /* 0x000fe2000f8e000c */
[----:B------:R-:W-:Y:S02]  /*7820*/  @UP0 ULDC UR7, c[0x0][0x2f0] ;  /* 0x0000bc0000070ab9 */ /* 0x000fe40000000800 */
[----:B------:R-:W-:Y:S01]  /*7830*/  UMOV UR12, UR20 ;  /* 0x00000014000c7c82 */ /* 0x000fe20008000000 */
        /* <DEDUP_REMOVED lines=9> */
.L_x_2247:
        /* <DEDUP_REMOVED lines=15> */
.L_x_2220:
        /* <DEDUP_REMOVED lines=67> */
[----:B------:R-:W-:Y:S01]  /*7df0*/  ISETP.GE.AND P1, PT, R4, R6, PT ;  /* 0x000000060400720c */ /* 0x000fe20003f26270 */
[----:B------:R-:W-:Y:S01]  /*7e00*/  UTMALDG.4D [UR16], [UR48], desc[UR50] ;  /* 0x00003210300075b4 */ /* 0x000fe20008019000 */
[----:B------:R-:W-:Y:S01]  /*7e10*/  UMOV UR60, UR12 ;  /* 0x0000000c003c7c82 */ /* 0x000fe20008000000 */
[----:B------:R-:W-:Y:S01]  /*7e20*/  UMOV UR61, UR21 ;  /* 0x00000015003d7c82 */ /* 0x000fe20008000000 */
[----:B------:R1:W-:Y:S01]  /*7e30*/  UTMALDG.4D [UR40], [UR48], desc[UR50] ;  /* 0x00003228300075b4 */ /* 0x0003e20008019000 */
[----:B------:R-:W-:Y:S01]  /*7e40*/  UTMALDG.4D [UR24], [UR48], desc[UR50] ;  /* 0x00003218300075b4 */ /* 0x000fe20008019000 */
[----:B------:R2:W-:Y:S01]  /*7e50*/  UBLKCP.S.G [UR56], [UR32], UR7 ;  /* 0x00000038200073ba */ /* 0x0005e20008000207 */
[----:B------:R3:W-:Y:S01]  /*7e60*/  SYNCS.ARRIVE.TRANS64 RZ, [R16+URZ+0x26800], R5 ;  /* 0x0268000510ff79a7 */ /* 0x0007e2000800003f */
[----:B------:R4:W-:Y:S01]  /*7e70*/  UTMALDG.4D [UR8], [UR46], desc[UR54] ;  /* 0x000036082e0075b4 */ /* 0x0009e20008019000 */
[----:B-1----:R-:W-:Y:S01]  /*7e80*/  UIADD3 UR40, UR8, 0x4000, URZ ;  /* 0x0000400008287890 */ /* 0x002fe2000fffe03f */
[----:B------:R-:W-:Y:S01]  /*7e90*/  UMOV UR42, 0x40 ;  /* 0x00000040002a7882 */ /* 0x000fe20000000000 */
[----:B------:R-:W-:Y:S01]  /*7ea0*/  UMOV UR43, UR11 ;  /* 0x0000000b002b7c82 */ /* 0x000fe20008000000 */
[----:B------:R-:W-:Y:S01]  /*7eb0*/  UMOV UR44, UR12 ;  /* 0x0000000c002c7c82 */ /* 0x000fe20008000000 */
[----:B------:R-:W-:Y:S01]  /*7ec0*/  UMOV UR41, UR9 ;  /* 0x0000000900297c82 */ /* 0x000fe20008000000 */
[----:B--2---:R-:W-:-:S02]  /*7ed0*/  UIADD3 UR32, UR8, 0x1000, URZ ;  /* 0x0000100008207890 */ /* 0x004fc4000fffe03f */
        /* <DEDUP_REMOVED lines=17> */
[----:B-1----:R-:W-:Y:S01]  /*7ff0*/  UIADD3 UR32, UR8, 0x6000, URZ ;  /* 0x0000600008207890 */ /* 0x002fe2000fffe03f */
        /* <DEDUP_REMOVED lines=8> */
[----:B---3--:R-:W-:Y:S05]  /*8080*/  @P1 BRA `(.L_x_2221) ;  /* 0x0000001000f41947 */ /* 0x008fea0003800000 */
        /* <DEDUP_REMOVED lines=10> */
[----:B------:R2:W-:Y:S01]  /*8130*/  STL [R1], R5 ;  /* 0x0000000501007387 */ /* 0x0005e20000100800 */
[----:B-1----:R-:W-:Y:S01]  /*8140*/  LOP3.LUT R6, R6, 0x1f, RZ, 0xc0, !PT ;  /* 0x0000001f06067812 */ /* 0x002fe200078ec0ff */
[----:B------:R-:W-:Y:S06]  /*8150*/  @!P1 BRA `(.L_x_2222) ;  /* 0x0000000c00209947 */ /* 0x000fec0003800000 */
[----:B------:R-:W-:Y:S01]  /*8160*/  R2UR UR8, R5 ;  /* 0x00000000050872ca */ /* 0x000fe200000e0000 */
[----:B------:R-:W-:Y:S02]  /*8170*/  IMAD.MOV.U32 R0, RZ, RZ, R4 ;  /* 0x000000ffff007224 */ /* 0x000fe400078e0004 */
[----:B------:R-:W-:-:S10]  /*8180*/  IMAD.MOV.U32 R11, RZ, RZ, 0x1 ;  /* 0x00000001ff0b7424 */ /* 0x000fd400078e00ff */
[----:B------:R-:W-:-:S06]  /*8190*/  UIADD3 UR7, UR7, -UR8, URZ ;  /* 0x8000000807077290 */ /* 0x000fcc000fffe03f */
[----:B------:R-:W-:-:S07]  /*81a0*/  IMAD.U32 R20, RZ, RZ, UR7 ;  /* 0x00000007ff147e24 */ /* 0x000fce000f8e00ff */
.L_x_2231:
[----:B--234-:R-:W-:-:S04]  /*81b0*/  SHF.L.U32 R21, R11, 0x1f, RZ ;  /* 0x0000001f0b157819 */ /* 0x01cfc800000006ff */
[----:B------:R-:W1:Y:S02]  /*81c0*/  SYNCS.PHASECHK.TRANS64.TRYWAIT P1, [R16+URZ+0x26840], R21 ;  /* 0x02684015100075a7 */ /* 0x000e64000802017f */
[----:B-1----:R-:W-:Y:S05]  /*81d0*/  @!P1 BRA `(.L_x_2223) ;  /* 0x0000001800ac9947 */ /* 0x002fea0003800000 */
.L_x_2248:
[----:B------:R-:W-:Y:S05]  /*81e0*/  @P0 BRA `(.L_x_2224) ;  /* 0x0000000000140947 */ /* 0x000fea0003800000 */
[----:B------:R-:W-:Y:S01]  /*81f0*/  ISETP.NE.AND P1, PT, R6, RZ, PT ;  /* 0x000000ff0600720c */ /* 0x000fe20003f25270 */
[----:B------:R-:W-:-:S04]  /*8200*/  IMAD.MOV.U32 R3, RZ, RZ, 0x3100 ;  /* 0x00003100ff037424 */ /* 0x000fc800078e00ff */
[----:B------:R3:W-:Y:S08]  /*8210*/  SYNCS.ARRIVE.TRANS64 RZ, [R16+URZ+0x26830], R3 ;  /* 0x0268300310ff79a7 */ /* 0x0007f0000800003f */
[----:B------:R-:W-:Y:S05]  /*8220*/  @!P1 BRA `(.L_x_2224) ;  /* 0x0000000000049947 */ /* 0x000fea0003800000 */
[----:B------:R-:W-:Y:S01]  /*8230*/  BPT.TRAP 0x1 ;  /* 0x000000040000795c */ /* 0x000fe20000300000 */
.L_x_2224:
        /* <DEDUP_REMOVED lines=43> */
.L_x_2249:
[----:B------:R-:W-:Y:S05]  /*84f0*/  @P0 BRA `(.L_x_2226) ;  /* 0x0000000000140947 */ /* 0x000fea0003800000 */
[----:B------:R-:W-:Y:S01]  /*8500*/  ISETP.NE.AND P1, PT, R6, RZ, PT ;  /* 0x000000ff0600720c */ /* 0x000fe20003f25270 */
[----:B------:R-:W-:-:S04]  /*8510*/  IMAD.MOV.U32 R2, RZ, RZ, 0x3100 ;  /* 0x00003100ff027424 */ /* 0x000fc800078e00ff */
[----:B------:R3:W-:Y:S08]  /*8520*/  SYNCS.ARRIVE.TRANS64 RZ, [R16+URZ+0x26818], R2 ;  /* 0x0268180210ff79a7 */ /* 0x0007f0000800003f */
[----:B------:R-:W-:Y:S05]  /*8530*/  @!P1 BRA `(.L_x_2226) ;  /* 0x0000000000049947 */ /* 0x000fea0003800000 */
[----:B------:R-:W-:Y:S01]  /*8540*/  BPT.TRAP 0x1 ;  /* 0x000000040000795c */ /* 0x000fe20000300000 */
.L_x_2226:
        /* <DEDUP_REMOVED lines=43> */
.L_x_2250:
[----:B------:R-:W-:Y:S05]  /*8800*/  @P0 BRA `(.L_x_2228) ;  /* 0x0000000000140947 */ /* 0x000fea0003800000 */
[----:B------:R-:W-:Y:S01]  /*8810*/  ISETP.NE.AND P1, PT, R6, RZ, PT ;  /* 0x000000ff0600720c */ /* 0x000fe20003f25270 */
[----:B-123--:R-:W-:-:S04]  /*8820*/  IMAD.MOV.U32 R21, RZ, RZ, 0x3100 ;  /* 0x00003100ff157424 */ /* 0x00efc800078e00ff */
[----:B------:R4:W-:Y:S08]  /*8830*/  SYNCS.ARRIVE.TRANS64 RZ, [R16+URZ+0x26838], R21 ;  /* 0x0268381510ff79a7 */ /* 0x0009f0000800003f */
[----:B------:R-:W-:Y:S05]  /*8840*/  @!P1 BRA `(.L_x_2228) ;  /* 0x0000000000049947 */ /* 0x000fea0003800000 */
[----:B------:R-:W-:Y:S01]  /*8850*/  BPT.TRAP 0x1 ;  /* 0x000000040000795c */ /* 0x000fe20000300000 */
.L_x_2228:
        /* <DEDUP_REMOVED lines=38> */
.L_x_2252:
[----:B------:R-:W-:Y:S05]  /*8ac0*/  @P0 BRA `(.L_x_2230) ;  /* 0x0000000000140947 */ /* 0x000fea0003800000 */
[----:B------:R-:W-:Y:S01]  /*8ad0*/  ISETP.NE.AND P1, PT, R6, RZ, PT ;  /* 0x000000ff0600720c */ /* 0x000fe20003f25270 */
[----:B------:R-:W-:-:S04]  /*8ae0*/  IMAD.MOV.U32 R5, RZ, RZ, 0x3100 ;  /* 0x00003100ff057424 */ /* 0x000fc800078e00ff */
[----:B------:R1:W-:Y:S08]  /*8af0*/  SYNCS.ARRIVE.TRANS64 RZ, [R16+URZ+0x26810], R5 ;  /* 0x0268100510ff79a7 */ /* 0x0003f0000800003f */
[----:B------:R-:W-:Y:S05]  /*8b00*/  @!P1 BRA `(.L_x_2230) ;  /* 0x0000000000049947 */ /* 0x000fea0003800000 */
[----:B------:R-:W-:Y:S01]  /*8b10*/  BPT.TRAP 0x1 ;  /* 0x000000040000795c */ /* 0x000fe20000300000 */
.L_x_2230:
        /* <DEDUP_REMOVED lines=44> */
.L_x_2222:
[----:B--2---:R-:W2:Y:S01]  /*8de0*/  LDL.LU R5, [R1] ;  /* 0x0000000001057983 */ /* 0x004ea20000300800 */
[----:B------:R-:W-:-:S04]  /*8df0*/  IMAD.U32 R4, RZ, RZ, UR4 ;  /* 0x00000004ff047e24 */ /* 0x000fc8000f8e00ff */
[----:B------:R-:W-:Y:S01]  /*8e00*/  VIADD R4, R4, 0xffffffff ;  /* 0xffffffff04047836 */ /* 0x000fe20000000000 */
[----:B--2---:R-:W-:-:S13]  /*8e10*/  ISETP.NE.AND P1, PT, R5, RZ, PT ;  /* 0x000000ff0500720c */ /* 0x004fda0003f25270 */
[----:B------:R-:W-:Y:S05]  /*8e20*/  @!P1 BRA `(.L_x_2221) ;  /* 0x00000004008c9947 */ /* 0x000fea0003800000 */
[----:B------:R-:W-:-:S04]  /*8e30*/  SHF.L.U32 R13, R11, 0x1f, RZ ;  /* 0x0000001f0b0d7819 */ /* 0x000fc800000006ff */
[----:B------:R-:W1:Y:S02]  /*8e40*/  SYNCS.PHASECHK.TRANS64.TRYWAIT P1, [R16+URZ+0x26840], R13 ;  /* 0x0268400d100075a7 */ /* 0x000e64000802017f */
[----:B-1----:R-:W-:Y:S05]  /*8e50*/  @!P1 BRA `(.L_x_2232) ;  /* 0x0000000c00e09947 */ /* 0x002fea0003800000 */
.L_x_2253:
[----:B------:R-:W-:Y:S05]  /*8e60*/  @P0 BRA `(.L_x_2233) ;  /* 0x0000000000140947 */ /* 0x000fea0003800000 */
[----:B------:R-:W-:Y:S01]  /*8e70*/  ISETP.NE.AND P1, PT, R6, RZ, PT ;  /* 0x000000ff0600720c */ /* 0x000fe20003f25270 */
[----:B------:R-:W-:-:S04]  /*8e80*/  IMAD.MOV.U32 R5, RZ, RZ, 0x3100 ;  /* 0x00003100ff057424 */ /* 0x000fc800078e00ff */
[----:B------:R2:W-:Y:S08]  /*8e90*/  SYNCS.ARRIVE.TRANS64 RZ, [R16+URZ+0x26830], R5 ;  /* 0x0268300510ff79a7 */ /* 0x0005f0000800003f */
[----:B------:R-:W-:Y:S05]  /*8ea0*/  @!P1 BRA `(.L_x_2233) ;  /* 0x0000000000049947 */ /* 0x000fea0003800000 */
[----:B------:R-:W-:Y:S01]  /*8eb0*/  BPT.TRAP 0x1 ;  /* 0x000000040000795c */ /* 0x000fe20000300000 */
.L_x_2233:
        /* <DEDUP_REMOVED lines=38> */
[----:B------:R-:W5:Y:S02]  /*9120*/  SYNCS.PHASECHK.TRANS64.TRYWAIT P1, [R16+URZ+0x26828], R13 ;  /* 0x0268280d100075a7 */ /* 0x000f64000802017f */
[----:B--2--5:R-:W-:Y:S05]  /*9130*/  @!P1 BRA `(.L_x_2234) ;  /* 0x0000000c003c9947 */ /* 0x024fea0003800000 */
.L_x_2254:
[----:B------:R-:W-:Y:S05]  /*9140*/  @P0 BRA `(.L_x_2235) ;  /* 0x0000000000140947 */ /* 0x000fea0003800000 */
[----:B------:R-:W-:Y:S01]  /*9150*/  ISETP.NE.AND P0, PT, R6, RZ, PT ;  /* 0x000000ff0600720c */ /* 0x000fe20003f05270 */
[----:B------:R-:W-:-:S04]  /*9160*/  IMAD.MOV.U32 R5, RZ, RZ, 0x3100 ;  /* 0x00003100ff057424 */ /* 0x000fc800078e00ff */
[----:B------:R1:W-:Y:S08]  /*9170*/  SYNCS.ARRIVE.TRANS64 RZ, [R16+URZ+0x26818], R5 ;  /* 0x0268180510ff79a7 */ /* 0x0003f0000800003f */
[----:B------:R-:W-:Y:S05]  /*9180*/  @!P0 BRA `(.L_x_2235) ;  /* 0x0000000000048947 */ /* 0x000fea0003800000 */
[----:B------:R-:W-:Y:S01]  /*9190*/  BPT.TRAP 0x1 ;  /* 0x000000040000795c */ /* 0x000fe20000300000 */
.L_x_2235:
        /* <DEDUP_REMOVED lines=14> */
[----:B------:R-:W-:-:S02]  /*9280*/  IMAD.U32 R6, RZ, RZ, UR4 ;  /* 0x00000004ff067e24 */ /* 0x000fc4000f8e00ff */
[----:B------:R-:W-:Y:S01]  /*9290*/  IMAD.MOV.U32 R19, RZ, RZ, 0x1 ;  /* 0x00000001ff137424 */ /* 0x000fe200078e00ff */
[----:B------:R-:W-:Y:S01]  /*92a0*/  UIADD3 UR8, UP0, UR35, UR22, URZ ;  /* 0x0000001623087290 */ /* 0x000fe2000ff1e03f */
[----:B------:R-:W-:Y:S01]  /*92b0*/  VIADD R6, R6, 0xffffffff ;  /* 0xffffffff06067836 */ /* 0x000fe20000000000 */
[----:B------:R-:W-:Y:S02]  /*92c0*/  UIADD3 UR32, UR40, 0x15000, URZ ;  /* 0x0001500028207890 */ /* 0x000fe4000fffe03f */
[----:B------:R-:W-:Y:S02]  /*92d0*/  ULEA.HI.X.SX32 UR7, UR35, UR7, 0x1, UP0 ;  /* 0x0000000723077291 */ /* 0x000fe400080f0e3f */
[----:B-1----:R-:W-:Y:S01]  /*92e0*/  IMAD.U32 R5, RZ, RZ, UR8 ;  /* 0x00000008ff057e24 */ /* 0x002fe2000f8e00ff */
        /* <DEDUP_REMOVED lines=9> */
[----:B------:R-:W-:Y:S01]  /*9380*/  R2UR UR42, R10 ;  /* 0x000000000a2a72ca */ /* 0x000fe200000e0000 */
[----:B------:R-:W-:Y:S01]  /*9390*/  UMOV UR25, UR33 ;  /* 0x0000002100197c82 */ /* 0x000fe20008000000 */
[----:B------:R-:W-:Y:S01]  /*93a0*/  R2UR UR43, R9 ;  /* 0x00000000092b72ca */ /* 0x000fe200000e0000 */
[----:B------:R-:W-:Y:S01]  /*93b0*/  UMOV UR27, UR35 ;  /* 0x00000023001b7c82 */ /* 0x000fe20008000000 */
[----:B------:R-:W-:Y:S01]  /*93c0*/  UMOV UR17, UR33 ;  /* 0x0000002100117c82 */ /* 0x000fe20008000000 */
[----:B------:R1:W-:Y:S01]  /*93d0*/  UTMALDG.4D [UR32], [UR8], desc[UR30] ;  /* 0x00001e20080075b4 */ /* 0x0003e20008019000 */
[----:B------:R-:W-:Y:S01]  /*93e0*/  UMOV UR19, UR35 ;  /* 0x0000002300137c82 */ /* 0x000fe20008000000 */
[----:B------:R-:W-:Y:S01]  /*93f0*/  UMOV UR41, UR33 ;  /* 0x0000002100297c82 */ /* 0x000fe20008000000 */
[----:B------:R-:W-:Y:S01]  /*9400*/  UMOV UR7, 0x10 ;  /* 0x0000001000077882 */ /* 0x000fe20000000000 */
[----:B------:R-:W-:Y:S01]  /*9410*/  IMAD.MOV.U32 R4, RZ, RZ, R6 ;  /* 0x000000ffff047224 */ /* 0x000fe200078e0006 */
[----:B------:R1:W-:Y:S01]  /*9420*/  UTMALDG.4D [UR24], [UR8], desc[UR30] ;  /* 0x00001e18080075b4 */ /* 0x0003e20008019000 */
[----:B------:R1:W-:Y:S04]  /*9430*/  UTMALDG.4D [UR16], [UR8], desc[UR30] ;  /* 0x00001e10080075b4 */ /* 0x0003e80008019000 */
[----:B------:R1:W-:Y:S02]  /*9440*/  UBLKCP.S.G [UR40], [UR42], UR7 ;  /* 0x000000282a0073ba */ /* 0x0003e40008000207 */
[----:B-1----:R-:W-:Y:S01]  /*9450*/  NOP ;  /* 0x0000000000007918 */ /* 0x002fe20000000000 */
.L_x_2221:
[----:B------:R-:W1:Y:S01]  /*9460*/  S2R R0, SR_TID.X ;  /* 0x0000000000007919 */ /* 0x000e620000002100 */
[----:B------:R-:W-:Y:S01]  /*9470*/  IMAD R3, R19, 0x8, R16 ;  /* 0x0000000813037824 */ /* 0x000fe200078e0210 */
[----:B-1----:R-:W-:Y:S02]  /*9480*/  LOP3.LUT R2, R0, 0x7f, RZ, 0xc0, !PT ;  /* 0x0000007f00027812 */ /* 0x002fe400078ec0ff */
[----:B------:R-:W-:Y:S02]  /*9490*/  SHF.L.U32 R0, R11, 0x1f, RZ ;  /* 0x0000001f0b007819 */ /* 0x000fe400000006ff */
[----:B------:R-:W-:Y:S02]  /*94a0*/  ISETP.NE.AND P1, PT, R2, RZ, PT ;  /* 0x000000ff0200720c */ /* 0x000fe40003f25270 */
[----:B------:R-:W1:Y:S02]  /*94b0*/  SYNCS.PHASECHK.TRANS64.TRYWAIT P0, [R3+URZ+0x26840], R0 ;  /* 0x02684000030075a7 */ /* 0x000e64000800017f */
[----:B-1----:R-:W-:Y:S09]  /*94c0*/  @!P0 BRA `(.L_x_2236) ;  /* 0x00000008006c8947 */ /* 0x002ff20003800000 */
.L_x_2255:
[----:B------:R-:W-:Y:S05]  /*94d0*/  @P1 BRA `(.L_x_2237) ;  /* 0x0000000000181947 */ /* 0x000fea0003800000 */
[----:B------:R-:W1:Y:S01]  /*94e0*/  S2R R2, SR_TID.X ;  /* 0x0000000000027919 */ /* 0x000e620000002100 */
[----:B------:R-:W-:-:S04]  /*94f0*/  IMAD.MOV.U32 R0, RZ, RZ, 0x3100 ;  /* 0x00003100ff007424 */ /* 0x000fc800078e00ff */
[----:B------:R1:W-:Y:S02]  /*9500*/  SYNCS.ARRIVE.TRANS64 RZ, [R3+URZ+0x26830], R0 ;  /* 0x0268300003ff79a7 */ /* 0x0003e4000800003f */
[----:B-1----:R-:W-:-:S13]  /*9510*/  LOP3.LUT P0, RZ, R2, 0x1f, RZ, 0xc0, !PT ;  /* 0x0000001f02ff7812 */ /* 0x002fda000780c0ff */
[----:B------:R-:W-:Y:S05]  /*9520*/  @!P0 BRA `(.L_x_2237) ;  /* 0x0000000000048947 */ /* 0x000fea0003800000 */
[----:B------:R-:W-:Y:S01]  /*9530*/  BPT.TRAP 0x1 ;  /* 0x000000040000795c */ /* 0x000fe20000300000 */
.L_x_2237:
[----:B------:R-:W-:Y:S01]  /*9540*/  R2UR UR35, R4 ;  /* 0x00000000042372ca */ /* 0x000fe200000e0000 */
[C-C-:B------:R-:W-:Y:S01]  /*9550*/  IMAD R0, R19.reuse, 0x3000, R16.reuse ;  /* 0x0000300013007824 */ /* 0x140fe200078e0210 */
[----:B------:R-:W-:Y:S01]  /*9560*/  IADD3 R8, P0, R8, 0x1f0, RZ ;  /* 0x000001f008087810 */ /* 0x000fe20007f1e0ff */
[----:B--234-:R-:W-:Y:S01]  /*9570*/  IMAD R16, R19, 0x100, R16 ;  /* 0x0000010013107824 */ /* 0x01cfe200078e0210 */
        /* <DEDUP_REMOVED lines=43> */
.L_x_2218:
[----:B------:R-:W-:Y:S05]  /*9830*/  BSYNC B1 ;  /* 0x0000000000017941 */ /* 0x000fea0003800000 */
.L_x_2217:
[----:B------:R-:W-:-:S03]  /*9840*/  UMOV UR7, 0xffffffff ;  /* 0xffffffff00077882 */ /* 0x000fc60000000000 */
[----:B------:R-:W-:Y:S05]  /*9850*/  BRA.DIV UR7, `(.L_x_2238) ;  /* 0x00000006079c7947 */ /* 0x000fea000b800000 */
[----:B------:R-:W-:-:S13]  /*9860*/  ELECT P6, URZ, PT ;  /* 0x00000000003f782f */ /* 0x000fda00038c0000 */
.L_x_2258:
[----:B------:R-:W-:Y:S05]  /*9870*/  @!P6 BRA `(.L_x_2191) ;  /* 0x000000000084e947 */ /* 0x000fea0003800000 */
[----:B------:R-:W-:-:S06]  /*9880*/  ULOP3.LUT UR7, UR38, 0x2, URZ, 0xfc, !UPT ;  /* 0x0000000226077892 */ /* 0x000fcc000f8efc3f */
[----:B------:R-:W-:-:S05]  /*9890*/  IMAD.U32 R2, RZ, RZ, UR7 ;  /* 0x00000007ff027e24 */ /* 0x000fca000f8e00ff */
[----:B------:R-:W-:-:S13]  /*98a0*/  ISETP.NE.AND P2, PT, R2, 0x3, PT ;  /* 0x000000030200780c */ /* 0x000fda0003f45270 */
[----:B------:R-:W-:Y:S05]  /*98b0*/  @!P2 BRA `(.L_x_2239) ;  /* 0x000000000004a947 */ /* 0x000fea0003800000 */
[----:B------:R-:W-:Y:S01]  /*98c0*/  BPT.TRAP 0x1 ;  /* 0x000000040000795c */ /* 0x000fe20000300000 */
.L_x_2239:
        /* <DEDUP_REMOVED lines=15> */
.L_x_2259:
[----:B------:R-:W2:Y:S02]  /*99c0*/  SYNCS.PHASECHK.TRANS64.TRYWAIT P0, [R3+URZ], R2 ;  /* 0x00000002030075a7 */ /* 0x000ea4000800017f */
[----:B--2---:R-:W-:Y:S05]  /*99d0*/  @!P0 BRA `(.L_x_2241) ;  /* 0x0000000400708947 */ /* 0x004fea0003800000 */
.L_x_2260:
[----:B------:R-:W-:Y:S05]  /*99e0*/  @!P2 BRA `(.L_x_2242) ;  /* 0x000000000004a947 */ /* 0x000fea0003800000 */
[----:B------:R-:W-:Y:S01]  /*99f0*/  BPT.TRAP 0x1 ;  /* 0x000000040000795c */ /* 0x000fe20000300000 */
.L_x_2242:
[----:B--2---:R-:W-:-:S04]  /*9a00*/  VIADD R3, R7, 0x26840 ;  /* 0x0002684007037836 */ /* 0x004fc80000000000 */
[----:B------:R-:W-:-:S04]  /*9a10*/  IMAD R0, R0, 0x8, R3 ;  /* 0x0000000800007824 */ /* 0x000fc800078e0203 */
[----:B------:R-:W2:Y:S02]  /*9a20*/  SYNCS.PHASECHK.TRANS64.TRYWAIT P0, [R0+URZ], R5 ;  /* 0x00000005000075a7 */ /* 0x000ea4000800017f */
[----:B--2---:R-:W-:Y:S05]  /*9a30*/  @!P0 BRA `(.L_x_2243) ;  /* 0x00000004006c8947 */ /* 0x004fea0003800000 */
.L_x_2261:
[----:B------:R-:W-:-:S07]  /*9a40*/  IMAD R3, R4, 0x8, R3 ;  /* 0x0000000804037824 */ /* 0x000fce00078e0203 */
.L_x_2244:
[----:B---3--:R3:W4:Y:S02]  /*9a50*/  SYNCS.PHASECHK.TRANS64.TRYWAIT P0, [R3+URZ], R2 ;  /* 0x00000002030075a7 */ /* 0x008724000800017f */
[----:B----4-:R-:W-:Y:S05]  /*9a60*/  @!P0 NANOSLEEP.SYNCS 0x989680 ;  /* 0x009896800000895d */ /* 0x010fea0003900000 */
[----:B------:R-:W4:Y:S02]  /*9a70*/  @!P0 SYNCS.PHASECHK.TRANS64 P0, [R3+URZ], R2 ;  /* 0x00000002030085a7 */ /* 0x000f24000800007f */
[----:B----4-:R-:W-:Y:S05]  /*9a80*/  @!P0 BRA `(.L_x_2244) ;  /* 0xfffffffc00f08947 */ /* 0x010fea000383ffff */
.L_x_2191:
[----:B------:R-:W-:Y:S05]  /*9a90*/  BSYNC B0 ;  /* 0x0000000000007941 */ /* 0x000fea0003800000 */
.L_x_2189:
[----:B------:R-:W-:Y:S05]  /*9aa0*/  EXIT ;  /* 0x000000000000794d */ /* 0x000fea0003800000 */
.L_x_2159:
[----:B------:R-:W-:Y:S02]  /*9ab0*/  IMAD.MOV.U32 R13, RZ, RZ, R17 ;  /* 0x000000ffff0d7224 */ /* 0x000fe400078e0011 */
[----:B------:R-:W-:Y:S02]  /*9ac0*/  IMAD.MOV.U32 R12, RZ, RZ, RZ ;  /* 0x000000ffff0c7224 */ /* 0x000fe400078e00ff */
[----:B------:R-:W-:Y:S02]  /*9ad0*/  IMAD.MOV.U32 R11, RZ, RZ, 0x1f ;  /* 0x0000001fff0b7424 */ /* 0x000fe400078e00ff */
[----:B------:R-:W-:-:S07]  /*9ae0*/  IMAD.MOV.U32 R15, RZ, RZ, -0x1 ;  /* 0xffffffffff0f7424 */ /* 0x000fce00078e00ff */
[----:B------:R-:W-:Y:S05]  /*9af0*/  WARPSYNC.COLLECTIVE R15, `(.L_x_2245) ;  /* 0x000000000f087348 */ /* 0x000fea0003c00000 */
[----:B------:R1:W2:Y:S02]  /*9b00*/  SHFL.IDX P6, R14, R13, R12, R11 ;  /* 0x0000000c0d0e7389 */ /* 0x0002a400000c000b */
[----:B-12---:R-:W-:Y:S01]  /*9b10*/  ENDCOLLECTIVE ;  /* 0x000000000000791b */ /* 0x006fe20003800000 */
.L_x_2245:
[----:B------:R-:W-:Y:S05]  /*9b20*/  BRA `(.L_x_2246) ;  /* 0xffffff7400c47947 */ /* 0x000fea000383ffff */
.L_x_2161:
[----:B--2---:R2:W3:Y:S02]  /*9b30*/  SYNCS.PHASECHK.TRANS64.TRYWAIT P0, [R235+URZ+0x26800], R4 ;  /* 0x02680004eb0075a7 */ /* 0x0044e4000800017f */
[----:B---3--:R-:W-:Y:S05]  /*9b40*/  @!P0 NANOSLEEP.SYNCS 0x989680 ;  /* 0x009896800000895d */ /* 0x008fea0003900000 */
[----:B------:R-:W3:Y:S02]  /*9b50*/  @!P0 SYNCS.PHASECHK.TRANS64 P0, [R235+URZ+0x26800], R4 ;  /* 0x02680004eb0085a7 */ /* 0x000ee4000800007f */
[----:B---3--:R-:W-:Y:S05]  /*9b60*/  @!P0 BRA `(.L_x_2161) ;  /* 0xfffffffc00f08947 */ /* 0x008fea000383ffff */
[----:B------:R-:W-:Y:S05]  /*9b70*/  BRA `(.L_x_2160) ;  /* 0xffffff7400ec7947 */ /* 0x000fea000383ffff */
.L_x_2166:
[----:B--2---:R-:W-:-:S04]  /*9b80*/  IMAD.U32 R5, RZ, RZ, UR9 ;  /* 0x00000009ff057e24 */ /* 0x004fc8000f8e00ff */
[----:B------:R2:W3:Y:S03]  /*9b90*/  SYNCS.PHASECHK.TRANS64.TRYWAIT P1, [R5+URZ+0x26810], R120 ;  /* 0x02681078050075a7 */ /* 0x0004e6000802017f */
[----:B---3--:R-:W-:Y:S05]  /*9ba0*/  @!P1 NANOSLEEP.SYNCS 0x989680 ;  /* 0x009896800000995d */ /* 0x008fea0003900000 */
[----:B------:R-:W3:Y:S02]  /*9bb0*/  @!P1 SYNCS.PHASECHK.TRANS64 P1, [R5+URZ+0x26810], R120 ;  /* 0x02681078050095a7 */ /* 0x000ee4000802007f */
[----:B---3--:R-:W-:Y:S05]  /*9bc0*/  @!P1 BRA `(.L_x_2166) ;  /* 0xfffffffc00ec9947 */ /* 0x008fea000383ffff */
[----:B------:R-:W-:Y:S05]  /*9bd0*/  BRA `(.L_x_2165) ;  /* 0xffffff8000487947 */ /* 0x000fea000383ffff */
.L_x_2170:
[----:B------:R-:W-:-:S04]  /*9be0*/  IMAD.U32 R121, RZ, RZ, UR9 ;  /* 0x00000009ff797e24 */ /* 0x000fc8000f8e00ff */
[----:B------:R1:W1:Y:S03]  /*9bf0*/  SYNCS.PHASECHK.TRANS64.TRYWAIT P1, [R121+URZ+0x26830], R120 ;  /* 0x02683078790075a7 */ /* 0x000266000802017f */
[----:B-1----:R-:W-:Y:S05]  /*9c00*/  @!P1 NANOSLEEP.SYNCS 0x989680 ;  /* 0x009896800000995d */ /* 0x002fea0003900000 */
[----:B------:R-:W1:Y:S02]  /*9c10*/  @!P1 SYNCS.PHASECHK.TRANS64 P1, [R121+URZ+0x26830], R120 ;  /* 0x02683078790095a7 */ /* 0x000e64000802007f */
[----:B-1----:R-:W-:Y:S05]  /*9c20*/  @!P1 BRA `(.L_x_2170) ;  /* 0xfffffffc00ec9947 */ /* 0x002fea000383ffff */
[----:B------:R-:W-:Y:S05]  /*9c30*/  BRA `(.L_x_2169) ;  /* 0xffffff88000c7947 */ /* 0x000fea000383ffff */
.L_x_2219:
[----:B-1----:R1:W2:Y:S02]  /*9c40*/  SYNCS.PHASECHK.TRANS64.TRYWAIT P0, [R16+URZ+0x26820], R3 ;  /* 0x02682003100075a7 */ /* 0x0022a4000800017f */
[----:B--2---:R-:W-:Y:S05]  /*9c50*/  @!P0 NANOSLEEP.SYNCS 0x989680 ;  /* 0x009896800000895d */ /* 0x004fea0003900000 */
[----:B------:R-:W2:Y:S02]  /*9c60*/  @!P0 SYNCS.PHASECHK.TRANS64 P0, [R16+URZ+0x26820], R3 ;  /* 0x02682003100085a7 */ /* 0x000ea4000800007f */
[----:B--2---:R-:W-:Y:S05]  /*9c70*/  @!P0 BRA `(.L_x_2219) ;  /* 0xfffffffc00f08947 */ /* 0x004fea000383ffff */
[----:B------:R-:W-:Y:S05]  /*9c80*/  BRA `(.L_x_2247) ;  /* 0xffffffdc00107947 */ /* 0x000fea000383ffff */
.L_x_2223:
[----:B-1----:R1:W3:Y:S02]  /*9c90*/  SYNCS.PHASECHK.TRANS64.TRYWAIT P1, [R16+URZ+0x26840], R21 ;  /* 0x02684015100075a7 */ /* 0x0022e4000802017f */
[----:B---3--:R-:W-:Y:S05]  /*9ca0*/  @!P1 NANOSLEEP.SYNCS 0x989680 ;  /* 0x009896800000995d */ /* 0x008fea0003900000 */
[----:B------:R-:W3:Y:S02]  /*9cb0*/  @!P1 SYNCS.PHASECHK.TRANS64 P1, [R16+URZ+0x26840], R21 ;  /* 0x02684015100095a7 */ /* 0x000ee4000802007f */
[----:B---3--:R-:W-:Y:S05]  /*9cc0*/  @!P1 BRA `(.L_x_2223) ;  /* 0xfffffffc00f09947 */ /* 0x008fea000383ffff */
[----:B------:R-:W-:Y:S05]  /*9cd0*/  BRA `(.L_x_2248) ;  /* 0xffffffe400407947 */ /* 0x000fea000383ffff */
.L_x_2225:
[----:B--2---:R2:W3:Y:S02]  /*9ce0*/  SYNCS.PHASECHK.TRANS64.TRYWAIT P1, [R16+URZ+0x26828], R21 ;  /* 0x02682815100075a7 */ /* 0x0044e4000802017f */
[----:B---3--:R-:W-:Y:S05]  /*9cf0*/  @!P1 NANOSLEEP.SYNCS 0x989680 ;  /* 0x009896800000995d */ /* 0x008fea0003900000 */
[----:B------:R-:W3:Y:S02]  /*9d00*/  @!P1 SYNCS.PHASECHK.TRANS64 P1, [R16+URZ+0x26828], R21 ;  /* 0x02682815100095a7 */ /* 0x000ee4000802007f */
[----:B---3--:R-:W-:Y:S05]  /*9d10*/  @!P1 BRA `(.L_x_2225) ;  /* 0xfffffffc00f09947 */ /* 0x008fea000383ffff */
[----:B------:R-:W-:Y:S05]  /*9d20*/  BRA `(.L_x_2249) ;  /* 0xffffffe400f07947 */ /* 0x000fea000383ffff */
.L_x_2227:
[----:B---3--:R3:W4:Y:S02]  /*9d30*/  SYNCS.PHASECHK.TRANS64.TRYWAIT P1, [R16+URZ+0x26848], R21 ;  /* 0x02684815100075a7 */ /* 0x008724000802017f */
[----:B----4-:R-:W-:Y:S05]  /*9d40*/  @!P1 NANOSLEEP.SYNCS 0x989680 ;  /* 0x009896800000995d */ /* 0x010fea0003900000 */
[----:B------:R-:W4:Y:S02]  /*9d50*/  @!P1 SYNCS.PHASECHK.TRANS64 P1, [R16+URZ+0x26848], R21 ;  /* 0x02684815100095a7 */ /* 0x000f24000802007f */
[----:B----4-:R-:W-:Y:S05]  /*9d60*/  @!P1 BRA `(.L_x_2227) ;  /* 0xfffffffc00f09947 */ /* 0x010fea000383ffff */
[----:B------:R-:W-:Y:S05]  /*9d70*/  BRA `(.L_x_2250) ;  /* 0xffffffe800a07947 */ /* 0x000fea000383ffff */
.L_x_2229:
[----:B------:R-:W-:-:S07]  /*9d80*/  SHF.L.U32 R5, R11, 0x1f, RZ ;  /* 0x0000001f0b057819 */ /* 0x000fce00000006ff */
.L_x_2251:
[----:B------:R1:W1:Y:S02]  /*9d90*/  SYNCS.PHASECHK.TRANS64.TRYWAIT P1, [R16+URZ+0x26820], R5 ;  /* 0x02682005100075a7 */ /* 0x000264000802017f */
[----:B-1----:R-:W-:Y:S05]  /*9da0*/  @!P1 NANOSLEEP.SYNCS 0x989680 ;  /* 0x009896800000995d */ /* 0x002fea0003900000 */
[----:B------:R-:W1:Y:S02]  /*9db0*/  @!P1 SYNCS.PHASECHK.TRANS64 P1, [R16+URZ+0x26820], R5 ;  /* 0x02682005100095a7 */ /* 0x000e64000802007f */
[----:B-1----:R-:W-:Y:S05]  /*9dc0*/  @!P1 BRA `(.L_x_2251) ;  /* 0xfffffffc00f09947 */ /* 0x002fea000383ffff */
[----:B------:R-:W-:Y:S05]  /*9dd0*/  BRA `(.L_x_2252) ;  /* 0xffffffec00387947 */ /* 0x000fea000383ffff */
.L_x_2232:
[----:B-1----:R1:W2:Y:S02]  /*9de0*/  SYNCS.PHASECHK.TRANS64.TRYWAIT P1, [R16+URZ+0x26840], R13 ;  /* 0x0268400d100075a7 */ /* 0x0022a4000802017f */
[----:B--2---:R-:W-:Y:S05]  /*9df0*/  @!P1 NANOSLEEP.SYNCS 0x989680 ;  /* 0x009896800000995d */ /* 0x004fea0003900000 */
[----:B------:R-:W2:Y:S02]  /*9e00*/  @!P1 SYNCS.PHASECHK.TRANS64 P1, [R16+URZ+0x26840], R13 ;  /* 0x0268400d100095a7 */ /* 0x000ea4000802007f */
[----:B--2---:R-:W-:Y:S05]  /*9e10*/  @!P1 BRA `(.L_x_2232) ;  /* 0xfffffffc00f09947 */ /* 0x004fea000383ffff */
[----:B------:R-:W-:Y:S05]  /*9e20*/  BRA `(.L_x_2253) ;  /* 0xfffffff0000c7947 */ /* 0x000fea000383ffff */
.L_x_2234:
[----:B--2---:R2:W1:Y:S02]  /*9e30*/  SYNCS.PHASECHK.TRANS64.TRYWAIT P1, [R16+URZ+0x26828], R13 ;  /* 0x0268280d100075a7 */ /* 0x004464000802017f */
[----:B-1----:R-:W-:Y:S05]  /*9e40*/  @!P1 NANOSLEEP.SYNCS 0x989680 ;  /* 0x009896800000995d */ /* 0x002fea0003900000 */
[----:B------:R-:W1:Y:S02]  /*9e50*/  @!P1 SYNCS.PHASECHK.TRANS64 P1, [R16+URZ+0x26828], R13 ;  /* 0x0268280d100095a7 */ /* 0x000e64000802007f */
[----:B-1----:R-:W-:Y:S05]  /*9e60*/  @!P1 BRA `(.L_x_2234) ;  /* 0xfffffffc00f09947 */ /* 0x002fea000383ffff */
[----:B------:R-:W-:Y:S05]  /*9e70*/  BRA `(.L_x_2254) ;  /* 0xfffffff000b07947 */ /* 0x000fea000383ffff */
.L_x_2236:
[----:B------:R1:W1:Y:S02]  /*9e80*/  SYNCS.PHASECHK.TRANS64.TRYWAIT P0, [R3+URZ+0x26840], R0 ;  /* 0x02684000030075a7 */ /* 0x000264000800017f */
[----:B-1----:R-:W-:Y:S05]  /*9e90*/  @!P0 NANOSLEEP.SYNCS 0x989680 ;  /* 0x009896800000895d */ /* 0x002fea0003900000 */
[----:B------:R-:W1:Y:S02]  /*9ea0*/  @!P0 SYNCS.PHASECHK.TRANS64 P0, [R3+URZ+0x26840], R0 ;  /* 0x02684000030085a7 */ /* 0x000e64000800007f */
[----:B-1----:R-:W-:Y:S05]  /*9eb0*/  @!P0 BRA `(.L_x_2236) ;  /* 0xfffffffc00f08947 */ /* 0x002fea000383ffff */
[----:B------:R-:W-:Y:S05]  /*9ec0*/  BRA `(.L_x_2255) ;  /* 0xfffffff400807947 */ /* 0x000fea000383ffff */
.L_x_2238:
[----:B------:R-:W-:Y:S01]  /*9ed0*/  BSSY B1, `(.L_x_2256) ;  /* 0x0000006000017945 */ /* 0x000fe20003800000 */
[----:B------:R-:W-:-:S07]  /*9ee0*/  IMAD.MOV.U32 R15, RZ, RZ, -0x1 ;  /* 0xffffffffff0f7424 */ /* 0x000fce00078e00ff */
[----:B------:R-:W-:Y:S05]  /*9ef0*/  WARPSYNC.COLLECTIVE R15, `(.L_x_2257) ;  /* 0x000000000f0c7348 */ /* 0x000fea0003c00000 */
[----:B------:R-:W-:Y:S02]  /*9f00*/  ELECT P6, UR62, PT ;  /* 0x00000000003e782f */ /* 0x000fe400038c0000 */
[----:B------:R-:W-:Y:S01]  /*9f10*/  MOV R14, UR62 ;  /* 0x0000003e000e7c02 */ /* 0x000fe20008000f00 */
[----:B------:R-:W-:Y:S10]  /*9f20*/  ENDCOLLECTIVE ;  /* 0x000000000000791b */ /* 0x000ff40003800000 */
.L_x_2257:
[----:B------:R-:W-:Y:S05]  /*9f30*/  BSYNC B1 ;  /* 0x0000000000017941 */ /* 0x000fea0003800000 */
.L_x_2256:
[----:B------:R-:W-:Y:S05]  /*9f40*/  BRA `(.L_x_2258) ;  /* 0xfffffff800487947 */ /* 0x000fea000383ffff */
.L_x_2240:
[----:B-1----:R1:W2:Y:S02]  /*9f50*/  SYNCS.PHASECHK.TRANS64.TRYWAIT P0, [R6+URZ], R5 ;  /* 0x00000005060075a7 */ /* 0x0022a4000800017f */
[----:B--2---:R-:W-:Y:S05]  /*9f60*/  @!P0 NANOSLEEP.SYNCS 0x989680 ;  /* 0x009896800000895d */ /* 0x004fea0003900000 */
[----:B------:R-:W2:Y:S02]  /*9f70*/  @!P0 SYNCS.PHASECHK.TRANS64 P0, [R6+URZ], R5 ;  /* 0x00000005060085a7 */ /* 0x000ea4000800007f */
[----:B--2---:R-:W-:Y:S05]  /*9f80*/  @!P0 BRA `(.L_x_2240) ;  /* 0xfffffffc00f08947 */ /* 0x004fea000383ffff */
[----:B------:R-:W-:Y:S05]  /*9f90*/  BRA `(.L_x_2259) ;  /* 0xfffffff800887947 */ /* 0x000fea000383ffff */
.L_x_2241:
[----:B--2---:R2:W3:Y:S02]  /*9fa0*/  SYNCS.PHASECHK.TRANS64.TRYWAIT P0, [R3+URZ], R2 ;  /* 0x00000002030075a7 */ /* 0x0044e4000800017f */
[----:B---3--:R-:W-:Y:S05]  /*9fb0*/  @!P0 NANOSLEEP.SYNCS 0x989680 ;  /* 0x009896800000895d */ /* 0x008fea0003900000 */
[----:B------:R-:W3:Y:S02]  /*9fc0*/  @!P0 SYNCS.PHASECHK.TRANS64 P0, [R3+URZ], R2 ;  /* 0x00000002030085a7 */ /* 0x000ee4000800007f */
[----:B---3--:R-:W-:Y:S05]  /*9fd0*/  @!P0 BRA `(.L_x_2241) ;  /* 0xfffffffc00f08947 */ /* 0x008fea000383ffff */
[----:B------:R-:W-:Y:S05]  /*9fe0*/  BRA `(.L_x_2260) ;  /* 0xfffffff8007c7947 */ /* 0x000fea000383ffff */
.L_x_2243:
[----:B--2---:R2:W3:Y:S02]  /*9ff0*/  SYNCS.PHASECHK.TRANS64.TRYWAIT P0, [R0+URZ], R5 ;  /* 0x00000005000075a7 */ /* 0x0044e4000800017f */
[----:B---3--:R-:W-:Y:S05]  /*a000*/  @!P0 NANOSLEEP.SYNCS 0x989680 ;  /* 0x009896800000895d */ /* 0x008fea0003900000 */
[----:B------:R-:W3:Y:S02]  /*a010*/  @!P0 SYNCS.PHASECHK.TRANS64 P0, [R0+URZ], R5 ;  /* 0x00000005000085a7 */ /* 0x000ee4000800007f */
[----:B---3--:R-:W-:Y:S05]  /*a020*/  @!P0 BRA `(.L_x_2243) ;  /* 0xfffffffc00f08947 */ /* 0x008fea000383ffff */
[----:B------:R-:W-:Y:S05]  /*a030*/  BRA `(.L_x_2261) ;  /* 0xfffffff800807947 */ /* 0x000fea000383ffff */
.L_x_2262:
        /* <DEDUP_REMOVED lines=12> */
.L_x_3309:


//--------------------- .text._ZN7cutlass13device_kernelIN5flash11enable_sm90INS1_16FlashAttnBwdSm90INS1_25CollectiveMainloopBwdSm90ILi2ELi2ELi2EN4cute5tupleIJNS5_1CILi1EEES8_S8_EEENS6_IJNS7_ILi64EEENS7_ILi128EEENS7_ILi96EEEEEENS_10bfloat16_tEfNS_4arch4Sm90ELb1ELb0ELb1ELb0ELb1ELb1ELb0ELb0ELi2ELi1ELi2ELi1ELb1EEENS1_21CollectiveEpilogueBwdISD_SE_SG_Li256ELb0ELb0ELi1EEENS1_25SingleTileBwdLPTSchedulerILb0ELi128ELb1EEEEEEEEEvNT_6ParamsE --------------------------
	.section	.text._ZN7cutlass13device_kernelIN5flash11enable_sm90INS1_16FlashAttnBwdSm90INS1_25CollectiveMainloopBwdSm90ILi2ELi2ELi2EN4cute5tupleIJNS5_1CILi1EEES8_S8_EEENS6_IJNS7_ILi64EEENS7_ILi128EEENS7_ILi96EEEEEENS_10bfloat16_tEfNS_4arch4Sm90ELb1ELb0ELb1ELb0ELb1ELb1ELb0ELb0ELi2ELi1ELi2ELi1ELb1EEENS1_21CollectiveEpilogueBwdISD_SE_SG_Li256ELb0ELb0ELi1EEENS1_25SingleTileBwdLPTSchedulerILb0ELi128ELb1EEEEEEEEEvNT_6ParamsE,"ax",@progbits
	.align	128
.text._ZN7cutlass13device_kernelIN5flash11enable_sm90INS1_16FlashAttnBwdSm90INS1_25CollectiveMainloopBwdSm90ILi2ELi2ELi2EN4cute5tupleIJNS5_1CILi1EEES8_S8_EEENS6_IJNS7_ILi64EEENS7_ILi128EEENS7_ILi96EEEEEENS_10bfloat16_tEfNS_4arch4Sm90ELb1ELb0ELb1ELb0ELb1ELb1ELb0ELb0ELi2ELi1ELi2ELi1ELb1EEENS1_21CollectiveEpilogueBwdISD_SE_SG_Li256ELb0ELb0ELi1EEENS1_25SingleTileBwdLPTSchedulerILb0ELi128ELb1EEEEEEEEEvNT_6ParamsE:
        .type           _ZN7cutlass13device_kernelIN5flash11enable_sm90INS1_16FlashAttnBwdSm90INS1_25CollectiveMainloopBwdSm90ILi2ELi2ELi2EN4cute5tupleIJNS5_1CILi1EEES8_S8_EEENS6_IJNS7_ILi64EEENS7_ILi128EEENS7_ILi96EEEEEENS_10bfloat16_tEfNS_4arch4Sm90ELb1ELb0ELb1ELb0ELb1ELb1ELb0ELb0ELi2ELi1ELi2ELi1ELb1EEENS1_21CollectiveEpilogueBwdISD_SE_SG_Li256ELb0ELb0ELi1EEENS1_25SingleTileBwdLPTSchedulerILb0ELi128ELb1EEEEEEEEEvNT_6ParamsE,@function
        .size           _ZN7cutlass13device_kernelIN5flash11enable_sm90INS1_16FlashAttnBwdSm90INS1_25CollectiveMainloopBwdSm90ILi2ELi2ELi2EN4cute5tupleIJNS5_1CILi1EEES8_S8_EEENS6_IJNS7_ILi64EEENS7_ILi128EEENS7_ILi96EEEEEENS_10bfloat16_tEfNS_4arch4Sm90ELb1ELb0ELb1ELb0ELb1ELb1ELb0ELb0ELi2ELi1ELi2ELi1ELb1EEENS1_21CollectiveEpilogueBwdISD_SE_SG_Li256ELb0ELb0ELi1EEENS1_25SingleTileBwdLPTSchedulerILb0ELi128ELb1EEEEEEEEEvNT_6ParamsE,(.L_x_3310 - _ZN7cutlass13device_kernelIN5flash11enable_sm90INS1_16FlashAttnBwdSm90INS1_25CollectiveMainloopBwdSm90ILi2ELi2ELi2EN4cute5tupleIJNS5_1CILi1EEES8_S8_EEENS6_IJNS7_ILi64EEENS7_ILi128EEENS7_ILi96EEEEEENS_10bfloat16_tEfNS_4arch4Sm90ELb1ELb0ELb1ELb0ELb1ELb1ELb0ELb0ELi2ELi1ELi2ELi1ELb1EEENS1_21CollectiveEpilogueBwdISD_SE_SG_Li256ELb0ELb0ELi1EEENS1_25SingleTileBwdLPTSchedulerILb0ELi128ELb1EEEEEEEEEvNT_6ParamsE)
        .other          _ZN7cutlass13device_kernelIN5flash11enable_sm90INS1_16FlashAttnBwdSm90INS1_25CollectiveMainloopBwdSm90ILi2ELi2ELi2EN4cute5tupleIJNS5_1CILi1EEES8_S8_EEENS6_IJNS7_ILi64EEENS7_ILi128EEENS7_ILi96EEEEEENS_10bfloat16_tEfNS_4arch4Sm90ELb1ELb0ELb1ELb0ELb1ELb1ELb0ELb0ELi2ELi1ELi2ELi1ELb1EEENS1_21CollectiveEpilogueBwdISD_SE_SG_Li256ELb0ELb0ELi1EEENS1_25SingleTileBwdLPTSchedulerILb0ELi128ELb1EEEEEEEEEvNT_6ParamsE,@"STO_CUDA_ENTRY STV_DEFAULT"
_ZN7cutlass13device_kernelIN5flash11enable_sm90INS1_16FlashAttnBwdSm90INS1_25CollectiveMainloopBwdSm90ILi2ELi2ELi2EN4cute5tupleIJNS5_1CILi1EEES8_S8_EEENS6_IJNS7_ILi64EEENS7_ILi128EEENS7_ILi96EEEEEENS_10bfloat16_tEfNS_4arch4Sm90ELb1ELb0ELb1ELb0ELb1ELb1ELb0ELb0ELi2ELi1ELi2ELi1ELb1EEENS1_21CollectiveEpilogueBwdISD_SE_SG_Li256ELb0ELb0ELi1EEENS1_25SingleTileBwdLPTSchedulerILb0ELi128ELb1EEEEEEEEEvNT_6ParamsE:
        /* <DEDUP_REMOVED lines=30> */
.L_x_2264:
[----:B------:R-:W-:Y:S05]  /*01e0*/  BSYNC B0 ;  /* 0x0000000000007941 */ /* 0x000fea0003800000 */
.L_x_2263:
        /* <DEDUP_REMOVED lines=37> */
.L_x_2265:
        /* <DEDUP_REMOVED lines=22> */
.L_x_2266:
[----:B------:R-:W-:Y:S01]  /*05a0*/  PLOP3.LUT P0, PT, PT, PT, UP0, 0x80, 0x0 ;  /* 0x000000000000781c */ /* 0x000fe20003f0f008 */
[----:B------:R-:W-:Y:S01]  /*05b0*/  NOP ;  /* 0x0000000000007918 */ /* 0x000fe20000000000 */
[----:B------:R-:W-:Y:S01]  /*05c0*/  ULDC.64 UR46, c[0x0][0x208] ;  /* 0x00008200002e7ab9 */ /* 0x000fe20000000a00 */
[----:B-12-4-:R-:W-:Y:S10]  /*05d0*/  BAR.SYNC.DEFER_BLOCKING 0x0 ;  /* 0x0000000000007b1d */ /* 0x016ff40000010000 */
[----:B------:R-:W-:Y:S05]  /*05e0*/  @!P0 BRA `(.L_x_2267) ;  /* 0x0000005c00a48947 */ /* 0x000fea0003800000 */
.L_x_2268:
        /* <DEDUP_REMOVED lines=32> */
.L_x_2269:
[----:B------:R-:W-:Y:S01]  /*07f0*/  ULDC UR7, c[0x0][0xb44] ;  /* 0x0002d10000077ab9 */ /* 0x000fe20000000800 */
[----:B------:R-:W-:Y:S01]  /*0800*/  UMOV UR37, UR10 ;  /* 0x0000000a00257c82 */ /* 0x000fe20008000000 */
[----:B------:R-:W-:-:S11]  /*0810*/  UISETP.NE.AND UP0, UPT, UR7, 0x1, UPT ;  /* 0x000000010700788c */ /* 0x000fd6000bf05270 */
[----:B------:R-:W-:Y:S02]  /*0820*/  @UP0 ULDC.64 UR8, c[0x0][0xb48] ;  /* 0x0002d20000080ab9 */ /* 0x000fe40000000a00 */
[----:B------:R-:W-:-:S04]  /*0830*/  UIMAD.WIDE.U32 UR4, UR10, UR8, URZ ;  /* 0x000000080a0472a5 */ /* 0x000fc8000f8e003f */
[----:B------:R-:W-:-:S04]  /*0840*/  @UP0 USHF.R.U32.HI UR37, URZ, UR9, UR5 ;  /* 0x000000093f250299 */ /* 0x000fc80008011605 */
[----:B------:R-:W-:-:S12]  /*0850*/  UIMAD UR4, UR37, UR7, URZ ;  /* 0x00000007250472a4 */ /* 0x000fd8000f8e023f */
.L_x_2270:
[----:B------:R-:W-:Y:S01]  /*0860*/  ULDC UR43, c[0x0][0xb38] ;  /* 0x0002ce00002b7ab9 */ /* 0x000fe20000000800 */
[----:B------:R-:W-:Y:S02]  /*0870*/  UIADD3 UR4, UR10, -UR4, URZ ;  /* 0x800000040a047290 */ /* 0x000fe4000fffe03f */
[----:B------:R-:W-:Y:S01]  /*0880*/  UISETP.NE.AND UP0, UPT, UR43, 0x1, UPT ;  /* 0x000000012b00788c */ /* 0x000fe2000bf05270 */
[----:B------:R-:W-:Y:S01]  /*0890*/  ULDC UR5, c[0x0][0xb44] ;  /* 0x0002d10000057ab9 */ /* 0x000fe20000000800 */
[----:B------:R-:W-:Y:S02]  /*08a0*/  ULOP3.LUT UR40, URZ, UR37, URZ, 0x33, !UPT ;  /* 0x000000253f287292 */ /* 0x000fe4000f8e333f */
[----:B------:R-:W-:-:S07]  /*08b0*/  UIMAD UR6, UR6, UR5, UR4 ;  /* 0x00000005060672a4 */ /* 0x000fce000f8e0204 */
[----:B------:R-:W-:Y:S01]  /*08c0*/  @UP0 ULDC UR4, c[0x0][0xb3c] ;  /* 0x0002cf0000040ab9 */ /* 0x000fe20000000800 */
[----:B------:R-:W-:Y:S01]  /*08d0*/  @UP0 ULDC UR7, c[0x0][0xb40] ;  /* 0x0002d00000070ab9 */ /* 0x000fe20000000800 */
[----:B------:R-:W-:Y:S02]  /*08e0*/  UIMAD.WIDE.U32 UR4, UR6, UR4, URZ ;  /* 0x00000004060472a5 */ /* 0x000fe4000f8e003f */
[----:B------:R-:W-:Y:S02]  /*08f0*/  UMOV UR44, UR6 ;  /* 0x00000006002c7c82 */ /* 0x000fe40008000000 */
[----:B------:R-:W-:-:S03]  /*0900*/  @UP0 USHF.R.U32.HI UR44, URZ, UR7, UR5 ;  /* 0x000000073f2c0299 */ /* 0x000fc60008011605 */
[----:B------:R-:W-:Y:S01]  /*0910*/  ULDC UR5, c[0x0][0xb2c] ;  /* 0x0002cb0000057ab9 */ /* 0x000fe20000000800 */
[----:B------:R-:W-:Y:S02]  /*0920*/  UIADD3 UR4, -UR44, URZ, URZ ;  /* 0x0000003f2c047290 */ /* 0x000fe4000fffe13f */
[----:B------:R-:W-:Y:S01]  /*0930*/  ISETP.LE.AND P0, PT, RZ, UR44, PT ;  /* 0x0000002cff007c0c */ /* 0x000fe2000bf03270 */
[----:B------:R-:W-:Y:S02]  /*0940*/  UIADD3 UR40, UR40, UR5, URZ ;  /* 0x0000000528287290 */ /* 0x000fe4000fffe03f */
[----:B------:R-:W-:-:S10]  /*0950*/  UIMAD UR43, UR43, UR4, UR6 ;  /* 0x000000042b2b72a4 */ /* 0x000fd4000f8e0206 */
        /* <DEDUP_REMOVED lines=88> */
.L_x_2273:
        /* <DEDUP_REMOVED lines=15> */
.L_x_2272:
        /* <DEDUP_REMOVED lines=22> */
.L_x_2275:
        /* <DEDUP_REMOVED lines=15> */
.L_x_2274:
[----:B------:R-:W-:Y:S01]  /*1220*/  SHF.R.S32.HI R19, RZ, 0x1f, R18 ;  /* 0x0000001fff137819 */ /* 0x000fe20000011412 */
[----:B------:R-:W-:-:S03]  /*1230*/  UMOV UR4, 0xffffffff ;  /* 0xffffffff00047882 */ /* 0x000fc60000000000 */
[----:B------:R-:W-:-:S04]  /*1240*/  LEA.HI R0, R19, R18, RZ, 0x7 ;  /* 0x0000001213007211 */ /* 0x000fc800078f38ff */
[----:B------:R-:W-:Y:S01]  /*1250*/  SHF.R.S32.HI R17, RZ, 0x7, R0 ;  /* 0x00000007ff117819 */ /* 0x000fe20000011400 */
[----:B------:R-:W-:Y:S06]  /*1260*/  BRA.DIV UR4, `(.L_x_2276) ;  /* 0x0000009204a87947 */ /* 0x000fec000b800000 */
[----:B------:R1:W2:Y:S02]  /*1270*/  SHFL.IDX PT, R14, R17, RZ, 0x1f ;  /* 0x00001fff110e7589 */ /* 0x0002a400000e0000 */
.L_x_2381:
        /* <DEDUP_REMOVED lines=15> */
.L_x_2277:
        /* <DEDUP_REMOVED lines=19> */
.L_x_2279:
        /* <DEDUP_REMOVED lines=124> */
.L_x_2290:
[----:B------:R-:W-:-:S06]  /*1c60*/  UISETP.NE.AND UP0, UPT, UR11, 0x3, UPT ;  /* 0x000000030b00788c */ /* 0x000fcc000bf05270 */
[----:B------:R-:W-:-:S13]  /*1c70*/  PLOP3.LUT P0, PT, PT, PT, UP0, 0x80, 0x0 ;  /* 0x000000000000781c */ /* 0x000fda0003f0f008 */
[----:B-1----:R-:W-:Y:S05]  /*1c80*/  @!P0 BRA `(.L_x_2280) ;  /* 0x0000000000048947 */ /* 0x002fea0003800000 */
[----:B------:R-:W-:Y:S01]  /*1c90*/  BPT.TRAP 0x1 ;  /* 0x000000040000795c */ /* 0x000fe20000300000 */
.L_x_2280:
[----:B------:R-:W-:Y:S01]  /*1ca0*/  R2UR UR8, R235 ;  /* 0x00000000eb0872ca */ /* 0x000fe200000e0000 */
[----:B------:R-:W-:-:S05]  /*1cb0*/  IMAD.U32 R120, RZ, RZ, UR10 ;  /* 0x0000000aff787e24 */ /* 0x000fca000f8e00ff */
[----:B------:R-:W-:-:S07]  /*1cc0*/  SHF.L.U32 R120, R120, 0x1f, RZ ;  /* 0x0000001f78787819 */ /* 0x000fce00000006ff */
[----:B------:R-:W-:-:S09]  /*1cd0*/  ULEA UR8, UR4, UR8, 0x3 ;  /* 0x0000000804087291 */ /* 0x000fd2000f8e183f */
[----:B------:R1:W2:Y:S01]  /*1ce0*/  SYNCS.PHASECHK.TRANS64.TRYWAIT P1, [UR8+0x26810], R120 ;  /* 0x02681078ff0075a7 */ /* 0x0002a20008020148 */
[----:B------:R-:W-:Y:S05]  /*1cf0*/  @!P0 BRA `(.L_x_2281) ;  /* 0x0000000000048947 */ /* 0x000fea0003800000 */
[----:B------:R-:W-:Y:S01]  /*1d00*/  BPT.TRAP 0x1 ;  /* 0x000000040000795c */ /* 0x000fe20000300000 */
.L_x_2281:
[----:B--2---:R-:W-:Y:S05]  /*1d10*/  @P1 BRA `(.L_x_2282) ;  /* 0x0000000000081947 */ /* 0x004fea0003800000 */
[----:B------:R-:W2:Y:S02]  /*1d20*/  SYNCS.PHASECHK.TRANS64.TRYWAIT P1, [UR8+0x26810], R120 ;  /* 0x02681078ff0075a7 */ /* 0x000ea40008020148 */
[----:B--2---:R-:W-:Y:S05]  /*1d30*/  @!P1 BRA `(.L_x_2283) ;  /* 0x0000008800289947 */ /* 0x004fea0003800000 */
.L_x_2282:
        /* <DEDUP_REMOVED lines=66> */
.L_x_2284:
[----:B------:R1:W1:Y:S01]  /*2160*/  SYNCS.PHASECHK.TRANS64.TRYWAIT P1, [UR8+0x26830], R120 ;  /* 0x02683078ff0075a7 */ /* 0x0002620008020148 */
[----:B------:R-:W-:Y:S05]  /*2170*/  @!P0 BRA `(.L_x_2285) ;  /* 0x0000000000048947 */ /* 0x000fea0003800000 */
[----:B------:R-:W-:Y:S01]  /*2180*/  BPT.TRAP 0x1 ;  /* 0x000000040000795c */ /* 0x000fe20000300000 */
.L_x_2285:
        /* <DEDUP_REMOVED lines=50> */
.L_x_2286:
        /* <DEDUP_REMOVED lines=555> */
.L_x_2288:
        /* <DEDUP_REMOVED lines=11> */
[----:B------:R-:W-:Y:S01]  /*4810*/  UIADD3 UR14, UR9, 0x40, URZ ;  /* 0x00000040090e7890 */ /* 0x000fe2000fffe03f */
[----:B------:R-:W-:Y:S01]  /*4820*/  UMOV UR15, 0x80000020 ;  /* 0x80000020000f7882 */ /* 0x000fe20000000000 */
[----:B-1----:R-:W-:-:S05]  /*4830*/  SHF.R.U32.HI R4, RZ, 0x7, R4 ;  /* 0x00000007ff047819 */ /* 0x002fca0000011604 */
[C---:B------:R-:W-:Y:S02]  /*4840*/  VIADD R5, R4.reuse, 0x9 ;  /* 0x0000000904057836 */ /* 0x040fe40000000000 */
[----:B------:R-:W-:Y:S01]  /*4850*/  VIADD R4, R4, 0xc ;  /* 0x0000000c04047836 */ /* 0x000fe20000000000 */
[----:B------:R-:W-:Y:S02]  /*4860*/  WARPGROUP.DEPBAR.LE gsb0, 0x0 ;  /* 0x00008000000079c5 */ /* 0x000fe40000010000 */
[----:B------:R-:W-:-:S06]  /*4870*/  WARPGROUP.ARRIVE ;  /* 0x00000000000079c5 */ /* 0x000fcc0000000000 */
[----:B------:R-:W-:Y:S01]  /*4880*/  HGMMA.64x96x16.F32.BF16 R24, R156, gdesc[UR12].tnspB, R24, gsb0 ;  /* 0x4160000c9c187df0 */ /* 0x000fe20008001818 */
[----:B------:R-:W-:Y:S01]  /*4890*/  UIADD3 UR14, UR9, 0x80, URZ ;  /* 0x00000080090e7890 */ /* 0x000fe2000fffe03f */
        /* <DEDUP_REMOVED lines=26> */
.L_x_2289:
        /* <DEDUP_REMOVED lines=62> */
.L_x_2271:
        /* <DEDUP_REMOVED lines=23> */
.L_x_2292:
        /* <DEDUP_REMOVED lines=20> */
.L_x_2293:
        /* <DEDUP_REMOVED lines=18> */
.L_x_2294:
        /* <DEDUP_REMOVED lines=18> */
.L_x_2295:
        /* <DEDUP_REMOVED lines=110> */
[----:B------:R-:W-:Y:S01]  /*59f0*/  ULOP3.LUT UR4, URZ, UR37, URZ, 0x33, !UPT ;  /* 0x000000253f047292 */ /* 0x000fe2000f8e333f */
[----:B------:R-:W-:Y:S01]  /*5a00*/  ULDC UR5, c[0x0][0xb2c] ;  /* 0x0002cb0000057ab9 */ /* 0x000fe20000000800 */
[----:B------:R-:W-:Y:S02]  /*5a10*/  ULDC.64 UR6, c[0x0][0x198] ;  /* 0x0000660000067ab9 */ /* 0x000fe40000000a00 */
[----:B------:R-:W-:Y:S02]  /*5a20*/  UIADD3 UR42, UR4, UR5, URZ ;  /* 0x00000005042a7290 */ /* 0x000fe4000fffe03f */
[----:B------:R-:W-:Y:S02]  /*5a30*/  UIADD3 UR4, UP0, UR6, 0x770, URZ ;  /* 0x0000077006047890 */ /* 0x000fe4000ff1e03f */
[----:B------:R-:W-:Y:S02]  /*5a40*/  UIADD3 UR40, UR39, 0x6000, URZ ;  /* 0x0000600027287890 */ /* 0x000fe4000fffe03f */
[----:B------:R-:W-:-:S02]  /*5a50*/  UIADD3.X UR5, URZ, UR7, URZ, UP0, !UPT ;  /* 0x000000073f057290 */ /* 0x000fc400087fe43f */
[----:B------:R-:W-:Y:S02]  /*5a60*/  UIADD3 UR6, UP0, UR6, 0x670, URZ ;  /* 0x0000067006067890 */ /* 0x000fe4000ff1e03f */
[----:B------:R-:W-:Y:S02]  /*5a70*/  USHF.L.U32 UR42, UR42, 0x7, URZ ;  /* 0x000000072a2a7899 */ /* 0x000fe4000800063f */
[----:B------:R-:W-:Y:S02]  /*5a80*/  UIADD3 UR32, UR39, 0x8000, URZ ;  /* 0x0000800027207890 */ /* 0x000fe4000fffe03f */
[----:B------:R-:W-:Y:S02]  /*5a90*/  UIADD3 UR24, UR39, 0xa000, URZ ;  /* 0x0000a00027187890 */ /* 0x000fe4000fffe03f */
[----:B------:R-:W-:Y:S02]  /*5aa0*/  UIADD3.X UR7, URZ, UR7, URZ, UP0, !UPT ;  /* 0x000000073f077290 */ /* 0x000fe400087fe43f */
[----:B------:R-:W-:-:S02]  /*5ab0*/  UIADD3 UR16, UR39, 0x2000, URZ ;  /* 0x0000200027107890 */ /* 0x000fc4000fffe03f */
        /* <DEDUP_REMOVED lines=9> */
[----:B------:R-:W-:Y:S01]  /*5b50*/  UMOV UR26, UR42 ;  /* 0x0000002a001a7c82 */ /* 0x000fe20008000000 */
[----:B------:R1:W-:Y:S01]  /*5b60*/  UTMASTG.4D [UR40], [UR4] ;  /* 0x00000028040073b5 */ /* 0x0003e20008018000 */
        /* <DEDUP_REMOVED lines=9> */
[----:B------:R3:W-:Y:S01]  /*5c00*/  UTMASTG.4D [UR24], [UR4] ;  /* 0x00000018040073b5 */ /* 0x0007e20008018000 */
[----:B-1----:R-:W-:-:S02]  /*5c10*/  UMOV UR40, UR39 ;  /* 0x0000002700287c82 */ /* 0x002fc40008000000 */
[----:B------:R3:W-:Y:S01]  /*5c20*/  UTMASTG.4D [UR40], [UR6] ;  /* 0x00000028060073b5 */ /* 0x0007e20008018000 */
[----:B------:R3:W-:Y:S01]  /*5c30*/  UTMASTG.4D [UR16], [UR6] ;  /* 0x00000010060073b5 */ /* 0x0007e20008018000 */
[----:B------:R3:W-:Y:S02]  /*5c40*/  UTMASTG.4D [UR8], [UR6] ;  /* 0x00000008060073b5 */ /* 0x0007e40008018000 */
[----:B---3--:R0:W-:Y:S02]  /*5c50*/  UTMACMDFLUSH ;  /* 0x00000000000079b7 */ /* 0x0081e40000000000 */
.L_x_2297:
[----:B------:R-:W-:Y:S05]  /*5c60*/  BSYNC B0 ;  /* 0x0000000000007941 */ /* 0x000fea0003800000 */
.L_x_2296:
[----:B------:R-:W-:-:S04]  /*5c70*/  DEPBAR.LE SB0, 0x0 ;  /* 0x000080000000791a */ /* 0x000fc80000000000 */
[----:B------:R-:W-:Y:S05]  /*5c80*/  EXIT ;  /* 0x000000000000794d */ /* 0x000fea0003800000 */
.L_x_2291:
[----:B-1----:R-:W1:Y:S01]  /*5c90*/  S2R R0, SR_TID.X ;  /* 0x0000000000007919 */ /* 0x002e620000002100 */
[----:B------:R-:W2:Y:S01]  /*5ca0*/  LDC.64 R4, c[0x0][0x820] ;  /* 0x00020800ff047b82 */ /* 0x000ea20000000a00 */
[----:B------:R-:W-:Y:S01]  /*5cb0*/  USHF.R.S32.HI UR5, URZ, 0x1f, UR43 ;  /* 0x0000001f3f057899 */ /* 0x000fe2000801142b */
[----:B------:R-:W-:Y:S01]  /*5cc0*/  BSSY B0, `(.L_x_2298) ;  /* 0x000003a000007945 */ /* 0x000fe20003800000 */
[----:B------:R-:W-:Y:S02]  /*5cd0*/  ULOP3.LUT UR37, URZ, UR37, URZ, 0x33, !UPT ;  /* 0x000000253f257292 */ /* 0x000fe4000f8e333f */
[----:B------:R-:W-:-:S03]  /*5ce0*/  USHF.R.S32.HI UR8, URZ, 0x1f, UR44 ;  /* 0x0000001f3f087899 */ /* 0x000fc6000801142c */
[----:B------:R-:W3:Y:S08]  /*5cf0*/  LDC.64 R10, c[0x0][0x850] ;  /* 0x00021400ff0a7b82 */ /* 0x000ef00000000a00 */
[----:B------:R-:W4:Y:S08]  /*5d00*/  LDC R9, c[0x0][0xb2c] ;  /* 0x0002cb00ff097b82 */ /* 0x000f300000000800 */
[----:B------:R-:W5:Y:S01]  /*5d10*/  LDC R8, c[0x0][0x808] ;  /* 0x00020200ff087b82 */ /* 0x000f620000000800 */
[----:B-1----:R-:W-:-:S07]  /*5d20*/  VIADD R3, R0, 0xffffff80 ;  /* 0xffffff8000037836 */ /* 0x002fce0000000000 */
[----:B------:R-:W1:Y:S01]  /*5d30*/  LDC.64 R14, c[0x0][0x858] ;  /* 0x00021600ff0e7b82 */ /* 0x000e620000000a00 */
[----:B------:R-:W-:-:S04]  /*5d40*/  SHF.R.S32.HI R2, RZ, 0x1f, R3 ;  /* 0x0000001fff027819 */ /* 0x000fc80000011403 */
[----:B------:R-:W-:-:S03]  /*5d50*/  LEA.HI R2, R2, R3, RZ, 0x2 ;  /* 0x0000000302027211 */ /* 0x000fc600078f10ff */
[----:B------:R-:W1:Y:S01]  /*5d60*/  LDC.64 R16, c[0x0][0x828] ;  /* 0x00020a00ff107b82 */ /* 0x000e620000000a00 */
[----:B----4-:R-:W-:Y:S01]  /*5d70*/  VIADD R19, R9, UR37 ;  /* 0x0000002509137c36 */ /* 0x010fe20008000000 */
[----:B------:R-:W-:Y:S02]  /*5d80*/  LOP3.LUT R0, R2, 0x1ffffffc, RZ, 0xc0, !PT ;  /* 0x1ffffffc02007812 */ /* 0x000fe400078ec0ff */
[----:B------:R-:W-:-:S03]  /*5d90*/  SHF.R.S32.HI R2, RZ, 0x2, R2 ;  /* 0x00000002ff027819 */ /* 0x000fc60000011402 */
[----:B------:R-:W-:-:S04]  /*5da0*/  IMAD.IADD R0, R3, 0x1, -R0 ;  /* 0x0000000103007824 */ /* 0x000fc800078e0a00 */
[----:B------:R-:W-:Y:S02]  /*5db0*/  IMAD.SHL.U32 R6, R0, 0x8, RZ ;  /* 0x0000000800067824 */ /* 0x000fe400078e00ff */
[----:B--2---:R-:W-:Y:S02]  /*5dc0*/  IMAD R0, R4, UR5, RZ ;  /* 0x0000000504007c24 */ /* 0x004fe4000f8e02ff */
[----:B------:R-:W-:Y:S01]  /*5dd0*/  VIADD R18, R6, 0x40 ;  /* 0x0000004006127836 */ /* 0x000fe20000000000 */
[----:B------:R-:W-:Y:S01]  /*5de0*/  SHF.R.S32.HI R7, RZ, 0x1f, R6 ;  /* 0x0000001fff077819 */ /* 0x000fe20000011406 */
[----:B------:R-:W-:Y:S02]  /*5df0*/  IMAD R3, R5, UR43, R0 ;  /* 0x0000002b05037c24 */ /* 0x000fe4000f8e0200 */
[----:B---3--:R-:W-:Y:S02]  /*5e00*/  IMAD R0, R10, UR5, RZ ;  /* 0x000000050a007c24 */ /* 0x008fe4000f8e02ff */
[----:B------:R-:W-:-:S04]  /*5e10*/  IMAD.WIDE.U32 R4, R4, UR43, R6 ;  /* 0x0000002b04047c25 */ /* 0x000fc8000f8e0006 */
[----:B------:R-:W-:Y:S02]  /*5e20*/  IMAD.IADD R5, R5, 0x1, R3 ;  /* 0x0000000105057824 */ /* 0x000fe400078e0203 */
[----:B------:R-:W-:Y:S02]  /*5e30*/  IMAD R3, R11, UR43, R0 ;  /* 0x0000002b0b037c24 */ /* 0x000fe4000f8e0200 */
[----:B-----5:R-:W-:Y:S02]  /*5e40*/  IMAD R11, R19, -0x80, R8 ;  /* 0xffffff80130b7824 */ /* 0x020fe400078e0208 */
[----:B------:R-:W-:Y:S02]  /*5e50*/  VIADD R0, R2, 0x40 ;  /* 0x0000004002007836 */ /* 0x000fe40000000000 */
[----:B------:R-:W-:Y:S01]  /*5e60*/  IMAD.WIDE.U32 R8, R10, UR43, R6 ;  /* 0x0000002b0a087c25 */ /* 0x000fe2000f8e0006 */
[-C--:B------:R-:W-:Y:S02]  /*5e70*/  ISETP.GE.AND P1, PT, R2, R11.reuse, PT ;  /* 0x0000000b0200720c */ /* 0x080fe40003f26270 */
[----:B------:R-:W-:Y:S01]  /*5e80*/  ISETP.GE.AND P0, PT, R0, R11, PT ;  /* 0x0000000b0000720c */ /* 0x000fe20003f06270 */
[----:B-1----:R-:W-:-:S02]  /*5e90*/  IMAD R0, R14, UR8, RZ ;  /* 0x000000080e007c24 */ /* 0x002fc4000f8e02ff */
[----:B------:R-:W-:Y:S01]  /*5ea0*/  IMAD.IADD R9, R9, 0x1, R3 ;  /* 0x0000000109097824 */ /* 0x000fe200078e0203 */
[----:B------:R-:W-:Y:S01]  /*5eb0*/  SHF.R.S32.HI R3, RZ, 0x1f, R2 ;  /* 0x0000001fff037819 */ /* 0x000fe20000011402 */
[C---:B------:R-:W-:Y:S02]  /*5ec0*/  IMAD R10, R16.reuse, UR8, RZ ;  /* 0x00000008100a7c24 */ /* 0x040fe4000f8e02ff */
[----:B------:R-:W-:-:S04]  /*5ed0*/  IMAD.WIDE.U32 R12, R16, UR44, R4 ;  /* 0x0000002c100c7c25 */ /* 0x000fc8000f8e0004 */
[----:B------:R-:W-:Y:S02]  /*5ee0*/  IMAD R5, R15, UR44, R0 ;  /* 0x0000002c0f057c24 */ /* 0x000fe4000f8e0200 */
[----:B------:R-:W-:-:S04]  /*5ef0*/  IMAD.WIDE.U32 R14, R14, UR44, R8 ;  /* 0x0000002c0e0e7c25 */ /* 0x000fc8000f8e0008 */
[----:B------:R-:W-:Y:S02]  /*5f00*/  IMAD R17, R17, UR44, R10 ;  /* 0x0000002c11117c24 */ /* 0x000fe4000f8e020a */
[----:B------:R-:W-:Y:S02]  /*5f10*/  IMAD.IADD R9, R15, 0x1, R5 ;  /* 0x000000010f097824 */ /* 0x000fe400078e0205 */
[----:B------:R-:W-:-:S04]  /*5f20*/  IMAD.WIDE R10, R19, 0x80, R2 ;  /* 0x00000080130a7825 */ /* 0x000fc800078e0202 */
[----:B------:R-:W-:Y:S02]  /*5f30*/  VIADD R16, R6, 0x20 ;  /* 0x0000002006107836 */ /* 0x000fe40000000000 */
        /* <DEDUP_REMOVED lines=18> */
.L_x_2299:
[----:B------:R-:W-:Y:S05]  /*6060*/  BSYNC B0 ;  /* 0x0000000000007941 */ /* 0x000fea0003800000 */
.L_x_2298:
        /* <DEDUP_REMOVED lines=21> */
.L_x_2301:
[----:B------:R-:W-:Y:S05]  /*61c0*/  BSYNC B0 ;  /* 0x0000000000007941 */ /* 0x000fea0003800000 */
.L_x_2300:
        /* <DEDUP_REMOVED lines=18> */
.L_x_2303:
[----:B------:R-:W-:Y:S05]  /*62f0*/  BSYNC B0 ;  /* 0x0000000000007941 */ /* 0x000fea0003800000 */
.L_x_2302:
        /* <DEDUP_REMOVED lines=22> */
.L_x_2305:
[----:B------:R-:W-:Y:S05]  /*6460*/  BSYNC B0 ;  /* 0x0000000000007941 */ /* 0x000fea0003800000 */
.L_x_2304:
[----:B------:R-:W-:Y:S05]  /*6470*/  EXIT ;  /* 0x000000000000794d */ /* 0x000fea0003800000 */
.L_x_2267:
        /* <DEDUP_REMOVED lines=30> */
.L_x_2309:
[----:B------:R-:W-:Y:S01]  /*6660*/  ULDC UR9, c[0x0][0xb44] ;  /* 0x0002d10000097ab9 */ /* 0x000fe20000000800 */
[----:B------:R-:W-:Y:S01]  /*6670*/  UMOV UR7, UR8 ;  /* 0x0000000800077c82 */ /* 0x000fe20008000000 */
[----:B------:R-:W-:-:S11]  /*6680*/  UISETP.NE.AND UP0, UPT, UR9, 0x1, UPT ;  /* 0x000000010900788c */ /* 0x000fd6000bf05270 */
[----:B------:R-:W-:Y:S02]  /*6690*/  @UP0 ULDC.64 UR10, c[0x0][0xb48] ;  /* 0x0002d200000a0ab9 */ /* 0x000fe40000000a00 */
[----:B------:R-:W-:-:S04]  /*66a0*/  UIMAD.WIDE.U32 UR4, UR8, UR10, URZ ;  /* 0x0000000a080472a5 */ /* 0x000fc8000f8e003f */
[----:B------:R-:W-:-:S04]  /*66b0*/  @UP0 USHF.R.U32.HI UR7, URZ, UR11, UR5 ;  /* 0x0000000b3f070299 */ /* 0x000fc80008011605 */
[----:B------:R-:W-:-:S12]  /*66c0*/  UIMAD UR4, UR7, UR9, URZ ;  /* 0x00000009070472a4 */ /* 0x000fd8000f8e023f */
.L_x_2310:
[----:B------:R-:W-:Y:S01]  /*66d0*/  ULDC UR17, c[0x0][0xb38] ;  /* 0x0002ce0000117ab9 */ /* 0x000fe20000000800 */
[----:B------:R-:W-:Y:S02]  /*66e0*/  UIADD3 UR4, UR8, -UR4, URZ ;  /* 0x8000000408047290 */ /* 0x000fe4000fffe03f */
[----:B------:R-:W-:Y:S01]  /*66f0*/  UISETP.NE.AND UP0, UPT, UR17, 0x1, UPT ;  /* 0x000000011100788c */ /* 0x000fe2000bf05270 */
[----:B------:R-:W-:Y:S01]  /*6700*/  ULDC UR5, c[0x0][0xb44] ;  /* 0x0002d10000057ab9 */ /* 0x000fe20000000800 */
[----:B------:R-:W-:Y:S02]  /*6710*/  ULOP3.LUT UR7, URZ, UR7, URZ, 0x33, !UPT ;  /* 0x000000073f077292 */ /* 0x000fe4000f8e333f */
[----:B------:R-:W-:Y:S01]  /*6720*/  UIMAD UR6, UR6, UR5, UR4 ;  /* 0x00000005060672a4 */ /* 0x000fe2000f8e0204 */
[----:B------:R-:W-:Y:S02]  /*6730*/  ULDC UR18, c[0x0][0xb2c] ;  /* 0x0002cb0000127ab9 */ /* 0x000fe40000000800 */
[----:B------:R-:W-:-:S04]  /*6740*/  UIADD3 UR18, UR7, UR18, URZ ;  /* 0x0000001207127290 */ /* 0x000fc8000fffe03f */
        /* <DEDUP_REMOVED lines=14> */
[----:B------:R-:W-:-:S04]  /*6830*/  UIADD3 UR4, -UR5, UR4, -UR16 ;  /* 0x0000000405047290 */ /* 0x000fc8000fffe910 */
        /* <DEDUP_REMOVED lines=8> */
[----:B------:R-:W-:-:S06]  /*68c0*/  UISETP.GT.AND UP0, UPT, UR5, UR8, UPT ;  /* 0x000000080500728c */ /* 0x000fcc000bf04270 */
[----:B------:R-:W-:-:S13]  /*68d0*/  PLOP3.LUT P0, PT, PT, PT, UP0, 0x80, 0x0 ;  /* 0x000000000000781c */ /* 0x000fda0003f0f008 */
[----:B------:R-:W-:Y:S05]  /*68e0*/  @!P0 BRA `(.L_x_2308) ;  /* 0x0000003c00008947 */ /* 0x000fea0003800000 */
[----:B------:R-:W-:Y:S01]  /*68f0*/  USHF.R.S32.HI UR19, URZ, 0x1f, UR17 ;  /* 0x0000001f3f137899 */ /* 0x000fe20008011411 */
[----:B------:R-:W1:Y:S01]  /*6900*/  S2R R0, SR_TID.X ;  /* 0x0000000000007919 */ /* 0x000e620000002100 */
[----:B------:R-:W-:Y:S01]  /*6910*/  ULDC.64 UR12, c[0x0][0x2d8] ;  /* 0x0000b600000c7ab9 */ /* 0x000fe20000000a00 */
[----:B------:R-:W-:Y:S01]  /*6920*/  USHF.R.S32.HI UR9, URZ, 0x1f, UR10 ;  /* 0x0000001f3f097899 */ /* 0x000fe2000801140a */
[----:B------:R-:W-:Y:S01]  /*6930*/  LOP3.LUT R8, RZ, UR18, RZ, 0x33, !PT ;  /* 0x00000012ff087c12 */ /* 0x000fe2000f8e33ff */
[----:B------:R-:W-:Y:S02]  /*6940*/  UIMAD UR4, UR19, UR12, URZ ;  /* 0x0000000c130472a4 */ /* 0x000fe4000f8e023f */
[----:B------:R-:W-:Y:S02]  /*6950*/  UIMAD.WIDE.U32 UR6, UR17, UR12, URZ ;  /* 0x0000000c110672a5 */ /* 0x000fe4000f8e003f */
[----:B------:R-:W-:Y:S02]  /*6960*/  UIMAD UR4, UR17, UR13, UR4 ;  /* 0x0000000d110472a4 */ /* 0x000fe4000f8e0204 */
[----:B------:R-:W-:-:S02]  /*6970*/  UIADD3 UR11, UR5, -UR8, URZ ;  /* 0x80000008050b7290 */ /* 0x000fc4000fffe03f */
[----:B------:R-:W-:Y:S01]  /*6980*/  UIADD3 UR7, UR7, UR4, URZ ;  /* 0x0000000407077290 */ /* 0x000fe2000fffe03f */
[----:B------:R-:W-:Y:S01]  /*6990*/  ULDC.64 UR12, c[0x0][0x2e0] ;  /* 0x0000b800000c7ab9 */ /* 0x000fe20000000a00 */
[----:B------:R-:W-:Y:S02]  /*69a0*/  UIADD3 UR4, UR16, 0x7f, URZ ;  /* 0x0000007f10047890 */ /* 0x000fe4000fffe03f */
[----:B------:R-:W-:Y:S02]  /*69b0*/  UIMAD UR9, UR9, UR12, URZ ;  /* 0x0000000c090972a4 */ /* 0x000fe4000f8e023f */
[----:B------:R-:W-:Y:S02]  /*69c0*/  UIMAD.WIDE.U32 UR6, UR10, UR12, UR6 ;  /* 0x0000000c0a0672a5 */ /* 0x000fe4000f8e0006 */
[----:B------:R-:W-:Y:S02]  /*69d0*/  UIADD3 UR12, UR16, 0xbf, -UR14 ;  /* 0x000000bf100c7890 */ /* 0x000fe4000fffe80e */
[----:B------:R-:W-:Y:S01]  /*69e0*/  ULOP3.LUT UR14, UR11, 0x1, URZ, 0xc0, !UPT ;  /* 0x000000010b0e7892 */ /* 0x000fe2000f8ec03f */
[----:B------:R-:W-:Y:S01]  /*69f0*/  ULDC UR15, c[0x0][0x288] ;  /* 0x0000a200000f7ab9 */ /* 0x000fe20000000800 */
[----:B------:R-:W-:-:S02]  /*6a00*/  UIMAD UR9, UR10, UR13, UR9 ;  /* 0x0000000d0a0972a4 */ /* 0x000fc4000f8e0209 */
[----:B------:R-:W-:Y:S02]  /*6a10*/  UISETP.NE.U32.AND UP0, UPT, UR14, 0x1, UPT ;  /* 0x000000010e00788c */ /* 0x000fe4000bf05070 */
[----:B------:R-:W-:Y:S02]  /*6a20*/  UIMAD UR10, UR10, UR15, URZ ;  /* 0x0000000f0a0a72a4 */ /* 0x000fe4000f8e023f */
[----:B------:R-:W-:Y:S01]  /*6a30*/  USHF.R.S32.HI UR11, URZ, 0x1f, UR4 ;  /* 0x0000001f3f0b7899 */ /* 0x000fe20008011404 */
[----:B-1----:R-:W-:Y:S01]  /*6a40*/  LOP3.LUT R0, R0, 0x1f, RZ, 0xc0, !PT ;  /* 0x0000001f00007812 */ /* 0x002fe200078ec0ff */
[----:B------:R-:W-:Y:S01]  /*6a50*/  UIADD3 UR13, UP1, UR17, UR10, URZ ;  /* 0x0000000a110d7290 */ /* 0x000fe2000ff3e03f */
[----:B------:R-:W-:Y:S01]  /*6a60*/  PLOP3.LUT P1, PT, PT, PT, UP0, 0x80, 0x0 ;  /* 0x000000000000781c */ /* 0x000fe20003f2f008 */
[----:B------:R-:W-:Y:S01]  /*6a70*/  ULEA.HI UR11, UR11, UR4, URZ, 0x7 ;  /* 0x000000040b0b7291 */ /* 0x000fe2000f8f383f */
[----:B------:R-:W-:Y:S01]  /*6a80*/  ULDC UR16, c[0x0][0x760] ;  /* 0x0001d80000107ab9 */ /* 0x000fe20000000800 */
[----:B------:R-:W-:Y:S01]  /*6a90*/  ELECT P0, URZ, PT ;  /* 0x00000000003f782f */ /* 0x000fe20003800000 */
[----:B------:R-:W-:-:S02]  /*6aa0*/  UIMAD UR14, UR15, UR16, URZ ;  /* 0x000000100f0e72a4 */ /* 0x000fc4000f8e023f */
[----:B------:R-:W-:Y:S02]  /*6ab0*/  ULEA.HI.X.SX32 UR15, UR10, UR19, 0x1, UP1 ;  /* 0x000000130a0f7291 */ /* 0x000fe400088f0e3f */
[----:B------:R-:W-:Y:S02]  /*6ac0*/  USHF.R.S32.HI UR16, URZ, 0x7, UR11 ;  /* 0x000000073f107899 */ /* 0x000fe4000801140b */
[----:B------:R-:W-:-:S03]  /*6ad0*/  UIADD3 UR25, UR7, UR9, URZ ;  /* 0x0000000907197290 */ /* 0x000fc6000fffe03f */
[----:B------:R-:W-:Y:S09]  /*6ae0*/  @P1 BRA `(.L_x_2311) ;  /* 0x0000000400881947 */ /* 0x000ff20003800000 */
        /* <DEDUP_REMOVED lines=11> */
[----:B------:R-:W-:-:S04]  /*6ba0*/  ULEA UR4, UR8, UR12, 0x6 ;  /* 0x0000000c08047291 */ /* 0x000fc8000f8e303f */
[----:B------:R-:W-:-:S04]  /*6bb0*/  USHF.R.S32.HI UR10, URZ, 0x1f, UR4 ;  /* 0x0000001f3f0a7899 */ /* 0x000fc80008011404 */
[----:B------:R-:W-:-:S04]  /*6bc0*/  ULEA.HI UR10, UR10, UR4, URZ, 0x7 ;  /* 0x000000040a0a7291 */ /* 0x000fc8000f8f383f */
[----:B------:R-:W-:-:S04]  /*6bd0*/  USHF.R.S32.HI UR10, URZ, 0x7, UR10 ;  /* 0x000000073f0a7899 */ /* 0x000fc8000801140a */
[----:B------:R-:W-:-:S04]  /*6be0*/  UISETP.LT.AND UP0, UPT, UR16, UR10, UPT ;  /* 0x0000000a1000728c */ /* 0x000fc8000bf01270 */
[----:B------:R-:W-:-:S06]  /*6bf0*/  USEL UR10, UR16, UR10, UP0 ;  /* 0x0000000a100a7287 */ /* 0x000fcc0008000000 */
[----:B------:R-:W-:-:S07]  /*6c00*/  VIADD R5, R8, UR10 ;  /* 0x0000000a08057c36 */ /* 0x000fce0008000000 */
.L_x_2314:
[----:B------:R-:W2:Y:S04]  /*6c10*/  LDG.E.STRONG.GPU R4, desc[UR46][R2.64] ;  /* 0x0000002e02047981 */ /* 0x000ea8000c1ef900 */
[----:B--2---:R-:W-:Y:S01]  /*6c20*/  CCTL.IVALL ;  /* 0x00000000ff00798f */ /* 0x004fe20002000000 */
[----:B------:R-:W-:Y:S05]  /*6c30*/  YIELD ;  /* 0x0000000000007946 */ /* 0x000fea0003800000 */
[----:B------:R-:W-:-:S13]  /*6c40*/  ISETP.NE.AND P1, PT, R4, R5, PT ;  /* 0x000000050400720c */ /* 0x000fda0003f25270 */
[----:B------:R-:W-:Y:S05]  /*6c50*/  @P1 BRA `(.L_x_2314) ;  /* 0xfffffffc00ec1947 */ /* 0x000fea000383ffff */
.L_x_2313:
[----:B------:R-:W-:Y:S05]  /*6c60*/  BSYNC B1 ;  /* 0x0000000000017941 */ /* 0x000fea0003800000 */
.L_x_2312:
[----:B------:R-:W-:-:S03]  /*6c70*/  UMOV UR4, 0xffffffff ;  /* 0xffffffff00047882 */ /* 0x000fc60000000000 */
[----:B------:R-:W-:Y:S05]  /*6c80*/  BRA.DIV UR4, `(.L_x_2315) ;  /* 0x0000003a04847947 */ /* 0x000fea000b800000 */
[----:B------:R-:W-:Y:S01]  /*6c90*/  NOP ;  /* 0x0000000000007918 */ /* 0x000fe20000000000 */
.L_x_2384:
[----:B------:R-:W-:Y:S01]  /*6ca0*/  IMAD.U32 R9, RZ, RZ, UR8 ;  /* 0x00000008ff097e24 */ /* 0x000fe2000f8e00ff */
[----:B------:R-:W-:Y:S05]  /*6cb0*/  WARPSYNC.ALL ;  /* 0x0000000000007948 */ /* 0x000fea0003800000 */
[----:B------:R-:W-:Y:S01]  /*6cc0*/  BAR.SYNC.DEFER_BLOCKING 0xd, 0xa0 ;  /* 0x0342800000007b1d */ /* 0x000fe20000010000 */
[----:B------:R-:W-:-:S05]  /*6cd0*/  IMAD R9, R9, 0x1800, RZ ;  /* 0x0000180009097824 */ /* 0x000fca00078e02ff */
[----:B------:R-:W-:Y:S04]  /*6ce0*/  BSSY B1, `(.L_x_2316) ;  /* 0x0000012000017945 */ /* 0x000fe80003800000 */
[----:B------:R-:W-:Y:S05]  /*6cf0*/  @!P0 BRA `(.L_x_2317) ;  /* 0x0000000000408947 */ /* 0x000fea0003800000 */
[----:B------:R-:W1:Y:S01]  /*6d00*/  LDC.64 R6, c[0x0][0x2c0] ;  /* 0x0000b000ff067b82 */ /* 0x000e620000000a00 */
[----:B------:R-:W-:Y:S01]  /*6d10*/  IADD3 R5, P1, R9, UR6, RZ ;  /* 0x0000000609057c10 */ /* 0x000fe2000ff3e0ff */
[----:B------:R-:W-:Y:S01]  /*6d20*/  UMOV UR4, 0x400 ;  /* 0x0000040000047882 */ /* 0x000fe20000000000 */
[----:B------:R-:W-:Y:S01]  /*6d30*/  UMOV UR20, 0x0 ;  /* 0x0000000000147882 */ /* 0x000fe20000000000 */
[----:B------:R-:W-:-:S04]  /*6d40*/  UMOV UR21, 0x14f00000 ;  /* 0x14f0000000157882 */ /* 0x000fc80000000000 */
[----:B------:R-:W2:Y:S01]  /*6d50*/  S2UR UR10, SR_CgaCtaId ;  /* 0x00000000000a79c3 */ /* 0x000ea20000008800 */
[----:B-1----:R-:W-:Y:S02]  /*6d60*/  LEA R4, P3, R5, R6, 0x2 ;  /* 0x0000000605047211 */ /* 0x002fe400078610ff */
[----:B------:R-:W-:Y:S02]  /*6d70*/  LEA.HI.X.SX32 R6, R9, UR25, 0x1, P1 ;  /* 0x0000001909067c11 */ /* 0x000fe400088f0eff */
[----:B------:R-:W-:Y:S02]  /*6d80*/  R2UR UR18, R4 ;  /* 0x00000000041272ca */ /* 0x000fe400000e0000 */
[----:B------:R-:W-:Y:S01]  /*6d90*/  LEA.HI.X R5, R5, R7, R6, 0x2, P3 ;  /* 0x0000000705057211 */ /* 0x000fe200018f1406 */
[----:B--2---:R-:W-:-:S03]  /*6da0*/  ULEA UR4, UR10, UR4, 0x18 ;  /* 0x000000040a047291 */ /* 0x004fc6000f8ec03f */
[----:B------:R-:W-:Y:S01]  /*6db0*/  R2UR UR19, R5 ;  /* 0x00000000051372ca */ /* 0x000fe200000e0000 */
[----:B------:R-:W-:Y:S01]  /*6dc0*/  UMOV UR10, 0x300 ;  /* 0x00000300000a7882 */ /* 0x000fe20000000000 */
[----:B------:R-:W-:-:S11]  /*6dd0*/  UIADD3 UR4, UR4, 0xc000, URZ ;  /* 0x0000c00004047890 */ /* 0x000fd6000fffe03f */
[----:B------:R1:W-:Y:S02]  /*6de0*/  UBLKRED.G.S.ADD.F32.RN [UR18], [UR4], UR10, desc[UR20] ;  /* 0x00001412040073bb */ /* 0x0003e400080a140a */
[----:B-1----:R0:W-:Y:S02]  /*6df0*/  UTMACMDFLUSH ;  /* 0x00000000000079b7 */ /* 0x0021e40000000000 */
.L_x_2317:
[----:B------:R-:W-:Y:S05]  /*6e00*/  BSYNC B1 ;  /* 0x0000000000017941 */ /* 0x000fea0003800000 */
.L_x_2316:
        /* <DEDUP_REMOVED lines=20> */
.L_x_2319:
[----:B------:R-:W-:Y:S05]  /*6f50*/  BSYNC B1 ;  /* 0x0000000000017941 */ /* 0x000fea0003800000 */
.L_x_2318:
[----:B------:R-:W-:Y:S06]  /*6f60*/  BAR.ARV 0xa, 0xa0 ;  /* 0x0282800000007b1d */ /* 0x000fec0000002000 */
[----:B------:R-:W-:Y:S04]  /*6f70*/  BSSY B1, `(.L_x_2320) ;  /* 0x0000003000017945 */ /* 0x000fe80003800000 */
[----:B------:R-:W-:Y:S05]  /*6f80*/  @!P0 BRA `(.L_x_2321) ;  /* 0x0000000000048947 */ /* 0x000fea0003800000 */
[----:B------:R-:W-:-:S04]  /*6f90*/  DEPBAR.LE SB0, 0x0 ;  /* 0x000080000000791a */ /* 0x000fc80000000000 */
.L_x_2321:
[----:B------:R-:W-:Y:S05]  /*6fa0*/  BSYNC B1 ;  /* 0x0000000000017941 */ /* 0x000fea0003800000 */
.L_x_2320:
        /* <DEDUP_REMOVED lines=19> */
.L_x_2323:
[----:B------:R-:W-:Y:S05]  /*70e0*/  BSYNC B1 ;  /* 0x0000000000017941 */ /* 0x000fea0003800000 */
.L_x_2322:
[----:B------:R-:W-:Y:S01]  /*70f0*/  UIADD3 UR17, UR8, 0x1, URZ ;  /* 0x0000000108117890 */ /* 0x000fe2000fffe03f */
[----:B------:R-:W-:Y:S11]  /*7100*/  BRA `(.L_x_2324) ;  /* 0x0000000000047947 */ /* 0x000ff60003800000 */
.L_x_2311:
[----:B------:R-:W-:-:S05]  /*7110*/  UMOV UR17, UR8 ;  /* 0x0000000800117c82 */ /* 0x000fca0008000000 */
.L_x_2324:
[----:B------:R-:W-:-:S04]  /*7120*/  UIADD3 UR4, UR8, 0x1, URZ ;  /* 0x0000000108047890 */ /* 0x000fc8000fffe03f */
[----:B------:R-:W-:-:S06]  /*7130*/  UISETP.NE.AND UP0, UPT, UR5, UR4, UPT ;  /* 0x000000040500728c */ /* 0x000fcc000bf05270 */
[----:B------:R-:W-:-:S13]  /*7140*/  PLOP3.LUT P1, PT, PT, PT, UP0, 0x80, 0x0 ;  /* 0x000000000000781c */ /* 0x000fda0003f2f008 */
[----:B------:R-:W-:Y:S05]  /*7150*/  @!P1 BRA `(.L_x_2308) ;  /* 0x0000003000e49947 */ /* 0x000fea0003800000 */
[----:B------:R-:W-:Y:S01]  /*7160*/  ULDC.64 UR10, c[0x0][0x2c0] ;  /* 0x0000b000000a7ab9 */ /* 0x000fe20000000a00 */
[----:B------:R-:W-:Y:S02]  /*7170*/  UIADD3 UR21, UR9, UR7, URZ ;  /* 0x0000000709157290 */ /* 0x000fe4000fffe03f */
[----:B------:R-:W-:Y:S01]  /*7180*/  ULEA UR20, UP0, UR6, UR10, 0x2 ;  /* 0x0000000a06147291 */ /* 0x000fe2000f80103f */
[----:B------:R-:W-:Y:S01]  /*7190*/  UMOV UR22, UR17 ;  /* 0x0000001100167c82 */ /* 0x000fe20008000000 */
[----:B------:R-:W-:Y:S02]  /*71a0*/  UMOV UR4, URZ ;  /* 0x0000003f00047c82 */ /* 0x000fe40008000000 */
[----:B------:R-:W-:Y:S02]  /*71b0*/  ULEA.HI.X UR21, UR6, UR11, UR21, 0x2, UP0 ;  /* 0x0000000b06157291 */ /* 0x000fe400080f1415 */
[----:B------:R-:W-:-:S04]  /*71c0*/  UIADD3 UR20, UP0, UR20, 0x3000, URZ ;  /* 0x0000300014147890 */ /* 0x000fc8000ff1e03f */
[----:B------:R-:W-:-:S12]  /*71d0*/  UIADD3.X UR21, URZ, UR21, URZ, UP0, !UPT ;  /* 0x000000153f157290 */ /* 0x000fd800087fe43f */
.L_x_2349:
[----:B------:R-:W-:Y:S01]  /*71e0*/  UIMAD UR23, UR14, UR17, URZ ;  /* 0x000000110e1772a4 */ /* 0x000fe2000f8e023f */
[----:B------:R-:W-:Y:S01]  /*71f0*/  ISETP.NE.AND P2, PT, R0, RZ, PT ;  /* 0x000000ff0000720c */ /* 0x000fe20003f45270 */
[----:B------:R-:W-:Y:S01]  /*7200*/  ULDC.64 UR10, c[0x0][0x768] ;  /* 0x0001da00000a7ab9 */ /* 0x000fe20000000a00 */
[----:B------:R-:W-:Y:S01]  /*7210*/  ULEA UR28, UR17, UR12, 0x6 ;  /* 0x0000000c111c7291 */ /* 0x000fe2000f8e303f */
        /* <DEDUP_REMOVED lines=8> */
[----:B------:R-:W-:-:S04]  /*72a0*/  USHF.R.S32.HI UR18, URZ, 0x1f, UR28 ;  /* 0x0000001f3f127899 */ /* 0x000fc8000801141c */
[----:B------:R-:W-:-:S04]  /*72b0*/  ULEA.HI UR18, UR18, UR28, URZ, 0x7 ;  /* 0x0000001c12127291 */ /* 0x000fc8000f8f383f */
[----:B------:R-:W-:-:S04]  /*72c0*/  USHF.R.S32.HI UR18, URZ, 0x7, UR18 ;  /* 0x000000073f127899 */ /* 0x000fc80008011412 */
[----:B------:R-:W-:-:S04]  /*72d0*/  UISETP.LT.AND UP0, UPT, UR16, UR18, UPT ;  /* 0x000000121000728c */ /* 0x000fc8000bf01270 */
[----:B------:R-:W-:-:S06]  /*72e0*/  USEL UR18, UR16, UR18, UP0 ;  /* 0x0000001210127287 */ /* 0x000fcc0008000000 */
[----:B------:R-:W-:-:S07]  /*72f0*/  VIADD R5, R8, UR18 ;  /* 0x0000001208057c36 */ /* 0x000fce0008000000 */
.L_x_2327:
[----:B------:R-:W2:Y:S04]  /*7300*/  LDG.E.STRONG.GPU R4, desc[UR46][R2.64] ;  /* 0x0000002e02047981 */ /* 0x000ea8000c1ef900 */
[----:B--2---:R-:W-:Y:S01]  /*7310*/  CCTL.IVALL ;  /* 0x00000000ff00798f */ /* 0x004fe20002000000 */
[----:B------:R-:W-:Y:S05]  /*7320*/  YIELD ;  /* 0x0000000000007946 */ /* 0x000fea0003800000 */
[----:B------:R-:W-:-:S13]  /*7330*/  ISETP.NE.AND P1, PT, R4, R5, PT ;  /* 0x000000050400720c */ /* 0x000fda0003f25270 */
[----:B------:R-:W-:Y:S05]  /*7340*/  @P1 BRA `(.L_x_2327) ;  /* 0xfffffffc00ec1947 */ /* 0x000fea000383ffff */
.L_x_2326:
[----:B------:R-:W-:Y:S05]  /*7350*/  BSYNC B1 ;  /* 0x0000000000017941 */ /* 0x000fea0003800000 */
.L_x_2325:
[----:B------:R-:W-:-:S03]  /*7360*/  UMOV UR18, 0xffffffff ;  /* 0xffffffff00127882 */ /* 0x000fc60000000000 */
[----:B------:R-:W-:Y:S05]  /*7370*/  BRA.DIV UR18, `(.L_x_2328) ;  /* 0x0000003212e47947 */ /* 0x000fea000b800000 */
[----:B------:R-:W-:Y:S01]  /*7380*/  NOP ;  /* 0x0000000000007918 */ /* 0x000fe20000000000 */
.L_x_2387:
        /* <DEDUP_REMOVED lines=10> */
[----:B------:R-:W-:Y:S01]  /*7430*/  UMOV UR31, 0x14f00000 ;  /* 0x14f00000001f7882 */ /* 0x000fe20000000000 */
[----:B-1----:R-:W-:Y:S02]  /*7440*/  ULEA UR24, UR24, UR19, 0x18 ;  /* 0x0000001318187291 */ /* 0x002fe4000f8ec03f */
[----:B------:R-:W-:-:S02]  /*7450*/  ULEA.HI.X.SX32 UR19, UR18, UR25, 0x1, UP0 ;  /* 0x0000001912137291 */ /* 0x000fc400080f0e3f */
[----:B------:R-:W-:Y:S02]  /*7460*/  ULEA UR18, UP0, UR29, UR26, 0x2 ;  /* 0x0000001a1d127291 */ /* 0x000fe4000f80103f */
[----:B------:R-:W-:Y:S02]  /*7470*/  UIADD3 UR24, UR24, 0xc000, URZ ;  /* 0x0000c00018187890 */ /* 0x000fe4000fffe03f */
[----:B------:R-:W-:Y:S01]  /*7480*/  ULEA.HI.X UR19, UR29, UR27, UR19, 0x2, UP0 ;  /* 0x0000001b1d137291 */ /* 0x000fe200080f1413 */
[----:B------:R-:W-:-:S08]  /*7490*/  UMOV UR26, 0x300 ;  /* 0x00000300001a7882 */ /* 0x000fd00000000000 */
[----:B------:R1:W-:Y:S02]  /*74a0*/  UBLKRED.G.S.ADD.F32.RN [UR18], [UR24], UR26, desc[UR30] ;  /* 0x00001e12180073bb */ /* 0x0003e400080a141a */
[----:B-1----:R0:W-:Y:S02]  /*74b0*/  UTMACMDFLUSH ;  /* 0x00000000000079b7 */ /* 0x0021e40000000000 */
.L_x_2330:
[----:B------:R-:W-:Y:S05]  /*74c0*/  BSYNC B1 ;  /* 0x0000000000017941 */ /* 0x000fea0003800000 */
.L_x_2329:
        /* <DEDUP_REMOVED lines=15> */
.L_x_2332:
[----:B------:R-:W-:Y:S05]  /*75c0*/  BSYNC B1 ;  /* 0x0000000000017941 */ /* 0x000fea0003800000 */
.L_x_2331:
[----:B------:R-:W-:Y:S06]  /*75d0*/  BAR.ARV 0xa, 0xa0 ;  /* 0x0282800000007b1d */ /* 0x000fec0000002000 */
[----:B------:R-:W-:Y:S04]  /*75e0*/  BSSY B1, `(.L_x_2333) ;  /* 0x0000003000017945 */ /* 0x000fe80003800000 */
[----:B------:R-:W-:Y:S05]  /*75f0*/  @!P0 BRA `(.L_x_2334) ;  /* 0x0000000000048947 */ /* 0x000fea0003800000 */
[----:B------:R-:W-:-:S04]  /*7600*/  DEPBAR.LE SB0, 0x0 ;  /* 0x000080000000791a */ /* 0x000fc80000000000 */
.L_x_2334:
[----:B------:R-:W-:Y:S05]  /*7610*/  BSYNC B1 ;  /* 0x0000000000017941 */ /* 0x000fea0003800000 */
.L_x_2333:
        /* <DEDUP_REMOVED lines=19> */
.L_x_2336:
[----:B------:R-:W-:Y:S05]  /*7750*/  BSYNC B1 ;  /* 0x0000000000017941 */ /* 0x000fea0003800000 */
.L_x_2335:
        /* <DEDUP_REMOVED lines=9> */
[----:B------:R-:W-:-:S04]  /*77f0*/  UIADD3 UR10, UR28, 0x40, URZ ;  /* 0x000000401c0a7890 */ /* 0x000fc8000fffe03f */
[----:B------:R-:W-:-:S04]  /*7800*/  USHF.R.S32.HI UR11, URZ, 0x1f, UR10 ;  /* 0x0000001f3f0b7899 */ /* 0x000fc8000801140a */
[----:B------:R-:W-:-:S04]  /*7810*/  ULEA.HI UR11, UR11, UR10, URZ, 0x7 ;  /* 0x0000000a0b0b7291 */ /* 0x000fc8000f8f383f */
[----:B------:R-:W-:-:S04]  /*7820*/  USHF.R.S32.HI UR11, URZ, 0x7, UR11 ;  /* 0x000000073f0b7899 */ /* 0x000fc8000801140b */
[----:B------:R-:W-:-:S04]  /*7830*/  UISETP.LT.AND UP0, UPT, UR16, UR11, UPT ;  /* 0x0000000b1000728c */ /* 0x000fc8000bf01270 */
[----:B------:R-:W-:-:S06]  /*7840*/  USEL UR11, UR16, UR11, UP0 ;  /* 0x0000000b100b7287 */ /* 0x000fcc0008000000 */
[----:B------:R-:W-:-:S07]  /*7850*/  VIADD R5, R8, UR11 ;  /* 0x0000000b08057c36 */ /* 0x000fce0008000000 */
.L_x_2339:
[----:B------:R-:W2:Y:S04]  /*7860*/  LDG.E.STRONG.GPU R4, desc[UR46][R2.64] ;  /* 0x0000002e02047981 */ /* 0x000ea8000c1ef900 */
[----:B--2---:R-:W-:Y:S01]  /*7870*/  CCTL.IVALL ;  /* 0x00000000ff00798f */ /* 0x004fe20002000000 */
[----:B------:R-:W-:Y:S05]  /*7880*/  YIELD ;  /* 0x0000000000007946 */ /* 0x000fea0003800000 */
[----:B------:R-:W-:-:S13]  /*7890*/  ISETP.NE.AND P1, PT, R4, R5, PT ;  /* 0x000000050400720c */ /* 0x000fda0003f25270 */
[----:B------:R-:W-:Y:S05]  /*78a0*/  @P1 BRA `(.L_x_2339) ;  /* 0xfffffffc00ec1947 */ /* 0x000fea000383ffff */
.L_x_2338:
[----:B------:R-:W-:Y:S05]  /*78b0*/  BSYNC B1 ;  /* 0x0000000000017941 */ /* 0x000fea0003800000 */
.L_x_2337:
[----:B------:R-:W-:-:S03]  /*78c0*/  UMOV UR10, 0xffffffff ;  /* 0xffffffff000a7882 */ /* 0x000fc60000000000 */
[----:B------:R-:W-:Y:S05]  /*78d0*/  BRA.DIV UR10, `(.L_x_2340) ;  /* 0x0000002e0aa87947 */ /* 0x000fea000b800000 */
[----:B------:R-:W-:Y:S01]  /*78e0*/  NOP ;  /* 0x0000000000007918 */ /* 0x000fe20000000000 */
.L_x_2390:
        /* <DEDUP_REMOVED lines=15> */
.L_x_2342:
[----:B------:R-:W-:Y:S05]  /*79e0*/  BSYNC B1 ;  /* 0x0000000000017941 */ /* 0x000fea0003800000 */
.L_x_2341:
        /* <DEDUP_REMOVED lines=15> */
.L_x_2344:
[----:B------:R-:W-:Y:S05]  /*7ae0*/  BSYNC B1 ;  /* 0x0000000000017941 */ /* 0x000fea0003800000 */
.L_x_2343:
[----:B------:R-:W-:Y:S06]  /*7af0*/  BAR.ARV 0xa, 0xa0 ;  /* 0x0282800000007b1d */ /* 0x000fec0000002000 */
[----:B------:R-:W-:Y:S04]  /*7b00*/  BSSY B1, `(.L_x_2345) ;  /* 0x0000003000017945 */ /* 0x000fe80003800000 */
[----:B------:R-:W-:Y:S05]  /*7b10*/  @!P0 BRA `(.L_x_2346) ;  /* 0x0000000000048947 */ /* 0x000fea0003800000 */
[----:B------:R-:W-:-:S04]  /*7b20*/  DEPBAR.LE SB0, 0x0 ;  /* 0x000080000000791a */ /* 0x000fc80000000000 */
.L_x_2346:
[----:B------:R-:W-:Y:S05]  /*7b30*/  BSYNC B1 ;  /* 0x0000000000017941 */ /* 0x000fea0003800000 */
.L_x_2345:
        /* <DEDUP_REMOVED lines=19> */
.L_x_2348:
[----:B------:R-:W-:Y:S05]  /*7c70*/  BSYNC B1 ;  /* 0x0000000000017941 */ /* 0x000fea0003800000 */
.L_x_2347:
[----:B------:R-:W-:Y:S02]  /*7c80*/  UIADD3 UR17, UR17, 0x2, URZ ;  /* 0x0000000211117890 */ /* 0x000fe4000fffe03f */
[----:B------:R-:W-:Y:S02]  /*7c90*/  UIADD3 UR4, UR4, 0x3000, URZ ;  /* 0x0000300004047890 */ /* 0x000fe4000fffe03f */
[----:B------:R-:W-:-:S06]  /*7ca0*/  UISETP.GE.AND UP0, UPT, UR17, UR5, UPT ;  /* 0x000000051100728c */ /* 0x000fcc000bf06270 */
[----:B------:R-:W-:-:S13]  /*7cb0*/  PLOP3.LUT P1, PT, PT, PT, UP0, 0x80, 0x0 ;  /* 0x000000000000781c */ /* 0x000fda0003f2f008 */
[----:B------:R-:W-:Y:S05]  /*7cc0*/  @!P1 BRA `(.L_x_2349) ;  /* 0xfffffff400449947 */ /* 0x000fea000383ffff */
[----:B------:R-:W-:Y:S05]  /*7cd0*/  BRA `(.L_x_2308) ;  /* 0x0000002800047947 */ /* 0x000fea0003800000 */
.L_x_2307:
        /* <DEDUP_REMOVED lines=21> */
.L_x_2350:
[----:B------:R-:W-:Y:S01]  /*7e30*/  ULDC UR9, c[0x0][0xb44] ;  /* 0x0002d10000097ab9 */ /* 0x000fe20000000800 */
[----:B------:R-:W-:Y:S01]  /*7e40*/  UMOV UR7, UR8 ;  /* 0x0000000800077c82 */ /* 0x000fe20008000000 */
[----:B------:R-:W-:-:S11]  /*7e50*/  UISETP.NE.AND UP0, UPT, UR9, 0x1, UPT ;  /* 0x000000010900788c */ /* 0x000fd6000bf05270 */
[----:B------:R-:W-:Y:S02]  /*7e60*/  @UP0 ULDC.64 UR10, c[0x0][0xb48] ;  /* 0x0002d200000a0ab9 */ /* 0x000fe40000000a00 */
[----:B------:R-:W-:-:S04]  /*7e70*/  UIMAD.WIDE.U32 UR4, UR8, UR10, URZ ;  /* 0x0000000a080472a5 */ /* 0x000fc8000f8e003f */
[----:B------:R-:W-:-:S04]  /*7e80*/  @UP0 USHF.R.U32.HI UR7, URZ, UR11, UR5 ;  /* 0x0000000b3f070299 */ /* 0x000fc80008011605 */
[----:B------:R-:W-:-:S12]  /*7e90*/  UIMAD UR4, UR7, UR9, URZ ;  /* 0x00000009070472a4 */ /* 0x000fd8000f8e023f */
.L_x_2351:
        /* <DEDUP_REMOVED lines=16> */
[----:B------:R-:W-:Y:S01]  /*7fa0*/  ULOP3.LUT UR7, URZ, UR7, URZ, 0x33, !UPT ;  /* 0x000000073f077292 */ /* 0x000fe2000f8e333f */
[----:B------:R-:W-:Y:S01]  /*7fb0*/  ULDC UR4, c[0x0][0xb2c] ;  /* 0x0002cb0000047ab9 */ /* 0x000fe20000000800 */
[----:B------:R-:W-:Y:S02]  /*7fc0*/  ULDC UR5, c[0x0][0x280] ;  /* 0x0000a00000057ab9 */ /* 0x000fe40000000800 */
[----:B------:R-:W-:Y:S01]  /*7fd0*/  UIADD3 UR7, UR7, UR4, URZ ;  /* 0x0000000407077290 */ /* 0x000fe2000fffe03f */
[----:B------:R-:W-:Y:S02]  /*7fe0*/  ULDC UR6, c[0x0][0x74c] ;  /* 0x0001d30000067ab9 */ /* 0x000fe40000000800 */
[----:B------:R-:W-:Y:S01]  /*7ff0*/  ULDC UR4, c[0x0][0x290] ;  /* 0x0000a40000047ab9 */ /* 0x000fe20000000800 */
[----:B------:R-:W-:-:S04]  /*8000*/  USHF.L.U32 UR11, UR7, 0x7, URZ ;  /* 0x00000007070b7899 */ /* 0x000fc8000800063f */
        /* <DEDUP_REMOVED lines=50> */
.L_x_2391:
        /* <DEDUP_REMOVED lines=15> */
.L_x_2355:
        /* <DEDUP_REMOVED lines=67> */
[----:B------:R-:W-:Y:S01]  /*8850*/  ISETP.GE.AND P1, PT, R4, R6, PT ;  /* 0x000000060400720c */ /* 0x000fe20003f26270 */
[----:B------:R1:W-:Y:S01]  /*8860*/  UTMALDG.4D [UR16], [UR48], desc[UR50] ;  /* 0x00003210300075b4 */ /* 0x0003e20008019000 */
[----:B------:R2:W-:Y:S01]  /*8870*/  UTMALDG.4D [UR40], [UR48], desc[UR50] ;  /* 0x00003228300075b4 */ /* 0x0005e20008019000 */
[----:B------:R-:W-:Y:S01]  /*8880*/  UTMALDG.4D [UR24], [UR48], desc[UR50] ;  /* 0x00003218300075b4 */ /* 0x000fe20008019000 */
[----:B------:R3:W-:Y:S01]  /*8890*/  UBLKCP.S.G [UR56], [UR32], UR7 ;  /* 0x00000038200073ba */ /* 0x0007e20008000207 */
[----:B------:R4:W-:Y:S01]  /*88a0*/  SYNCS.ARRIVE.TRANS64 RZ, [R16+URZ+0x26800], R5 ;  /* 0x0268000510ff79a7 */ /* 0x0009e2000800003f */
[----:B-1----:R-:W-:Y:S01]  /*88b0*/  UMOV UR16, 0x0 ;  /* 0x0000000000107882 */ /* 0x002fe20000000000 */
[----:B------:R-:W-:-:S02]  /*88c0*/  UMOV UR17, 0x10000000 ;  /* 0x1000000000117882 */ /* 0x000fc40000000000 */
[----:B------:R1:W-:Y:S01]  /*88d0*/  UTMALDG.4D [UR8], [UR54], desc[UR16] ;  /* 0x00001008360075b4 */ /* 0x0003e20008019000 */
[----:B--2---:R-:W-:Y:S01]  /*88e0*/  UIADD3 UR40, UR8, 0x4000, URZ ;  /* 0x0000400008287890 */ /* 0x004fe2000fffe03f */
[----:B------:R-:W-:Y:S01]  /*88f0*/  UMOV UR42, 0x40 ;  /* 0x00000040002a7882 */ /* 0x000fe20000000000 */
[----:B------:R-:W-:Y:S01]  /*8900*/  UMOV UR43, UR11 ;  /* 0x0000000b002b7c82 */ /* 0x000fe20008000000 */
[----:B------:R-:W-:Y:S01]  /*8910*/  UMOV UR44, UR12 ;  /* 0x0000000c002c7c82 */ /* 0x000fe20008000000 */
[----:B------:R-:W-:Y:S01]  /*8920*/  UMOV UR41, UR9 ;  /* 0x0000000900297c82 */ /* 0x000fe20008000000 */
[----:B---3--:R-:W-:Y:S02]  /*8930*/  UIADD3 UR32, UR8, 0x1000, URZ ;  /* 0x0000100008207890 */ /* 0x008fe4000fffe03f */
        /* <DEDUP_REMOVED lines=13> */
[----:B-1----:R-:W-:Y:S01]  /*8a10*/  UMOV UR10, 0x40 ;  /* 0x00000040000a7882 */ /* 0x002fe20000000000 */
[----:B------:R-:W-:Y:S01]  /*8a20*/  UTMALDG.4D [UR48], [UR54], desc[UR16] ;  /* 0x00001030360075b4 */ /* 0x000fe20008019000 */
[----:B------:R1:W-:Y:S01]  /*8a30*/  UTMALDG.4D [UR24], [UR54], desc[UR16] ;  /* 0x00001018360075b4 */ /* 0x0003e20008019000 */
[----:B------:R4:W-:Y:S01]  /*8a40*/  UTMALDG.4D [UR40], [UR54], desc[UR16] ;  /* 0x00001028360075b4 */ /* 0x0009e20008019000 */
[----:B--2---:R-:W-:Y:S01]  /*8a50*/  UIADD3 UR32, UR8, 0x6000, URZ ;  /* 0x0000600008207890 */ /* 0x004fe2000fffe03f */
[----:B------:R-:W-:-:S02]  /*8a60*/  UMOV UR34, UR18 ;  /* 0x0000001200227c82 */ /* 0x000fc40008000000 */
[----:B------:R4:W-:Y:S06]  /*8a70*/  UTMALDG.4D [UR56], [UR54], desc[UR16] ;  /* 0x00001038360075b4 */ /* 0x0009ec0008019000 */
[----:B------:R4:W-:Y:S01]  /*8a80*/  UTMALDG.4D [UR32], [UR30], desc[UR16] ;  /* 0x000010201e0075b4 */ /* 0x0009e20008019000 */
[----:B-1----:R-:W-:Y:S02]  /*8a90*/  UIADD3 UR24, UR8, 0x8000, URZ ;  /* 0x0000800008187890 */ /* 0x002fe4000fffe03f */
[----:B------:R-:W-:Y:S01]  /*8aa0*/  UIADD3 UR8, UR8, 0xa000, URZ ;  /* 0x0000a00008087890 */ /* 0x000fe2000fffe03f */
[----:B------:R-:W-:-:S06]  /*8ab0*/  UMOV UR26, 0x20 ;  /* 0x00000020001a7882 */ /* 0x000fcc0000000000 */
[----:B------:R4:W-:Y:S02]  /*8ac0*/  UTMALDG.4D [UR24], [UR30], desc[UR16] ;  /* 0x000010181e0075b4 */ /* 0x0009e40008019000 */
[----:B------:R4:W-:Y:S02]  /*8ad0*/  UTMALDG.4D [UR8], [UR30], desc[UR16] ;  /* 0x000010081e0075b4 */ /* 0x0009e40008019000 */
[----:B----4-:R-:W-:Y:S05]  /*8ae0*/  @P1 BRA `(.L_x_2356) ;  /* 0x0000001000f41947 */ /* 0x010fea0003800000 */
        /* <DEDUP_REMOVED lines=18> */
.L_x_2366:
[----:B--234-:R-:W-:-:S04]  /*8c10*/  SHF.L.U32 R21, R11, 0x1f, RZ ;  /* 0x0000001f0b157819 */ /* 0x01cfc800000006ff */
[----:B------:R-:W1:Y:S02]  /*8c20*/  SYNCS.PHASECHK.TRANS64.TRYWAIT P1, [R16+URZ+0x26840], R21 ;  /* 0x02684015100075a7 */ /* 0x000e64000802017f */
[----:B-1----:R-:W-:Y:S05]  /*8c30*/  @!P1 BRA `(.L_x_2358) ;  /* 0x0000001c00009947 */ /* 0x002fea0003800000 */
.L_x_2392:
[----:B------:R-:W-:Y:S05]  /*8c40*/  @P0 BRA `(.L_x_2359) ;  /* 0x0000000000140947 */ /* 0x000fea0003800000 */
[----:B------:R-:W-:Y:S01]  /*8c50*/  ISETP.NE.AND P1, PT, R6, RZ, PT ;  /* 0x000000ff0600720c */ /* 0x000fe20003f25270 */
[----:B------:R-:W-:-:S04]  /*8c60*/  IMAD.MOV.U32 R3, RZ, RZ, 0x3100 ;  /* 0x00003100ff037424 */ /* 0x000fc800078e00ff */
[----:B------:R3:W-:Y:S08]  /*8c70*/  SYNCS.ARRIVE.TRANS64 RZ, [R16+URZ+0x26830], R3 ;  /* 0x0268300310ff79a7 */ /* 0x0007f0000800003f */
[----:B------:R-:W-:Y:S05]  /*8c80*/  @!P1 BRA `(.L_x_2359) ;  /* 0x0000000000049947 */ /* 0x000fea0003800000 */
[----:B------:R-:W-:Y:S01]  /*8c90*/  BPT.TRAP 0x1 ;  /* 0x000000040000795c */ /* 0x000fe20000300000 */
.L_x_2359:
        /* <DEDUP_REMOVED lines=43> */
.L_x_2393:
[----:B------:R-:W-:Y:S05]  /*8f50*/  @P0 BRA `(.L_x_2361) ;  /* 0x0000000000140947 */ /* 0x000fea0003800000 */
[----:B------:R-:W-:Y:S01]  /*8f60*/  ISETP.NE.AND P1, PT, R6, RZ, PT ;  /* 0x000000ff0600720c */ /* 0x000fe20003f25270 */
[----:B------:R-:W-:-:S04]  /*8f70*/  IMAD.MOV.U32 R2, RZ, RZ, 0x3100 ;  /* 0x00003100ff027424 */ /* 0x000fc800078e00ff */
[----:B------:R3:W-:Y:S08]  /*8f80*/  SYNCS.ARRIVE.TRANS64 RZ, [R16+URZ+0x26818], R2 ;  /* 0x0268180210ff79a7 */ /* 0x0007f0000800003f */
[----:B------:R-:W-:Y:S05]  /*8f90*/  @!P1 BRA `(.L_x_2361) ;  /* 0x0000000000049947 */ /* 0x000fea0003800000 */
[----:B------:R-:W-:Y:S01]  /*8fa0*/  BPT.TRAP 0x1 ;  /* 0x000000040000795c */ /* 0x000fe20000300000 */
.L_x_2361:
        /* <DEDUP_REMOVED lines=43> */
.L_x_2394:
[----:B------:R-:W-:Y:S05]  /*9260*/  @P0 BRA `(.L_x_2363) ;  /* 0x0000000000140947 */ /* 0x000fea0003800000 */
[----:B------:R-:W-:Y:S01]  /*9270*/  ISETP.NE.AND P1, PT, R6, RZ, PT ;  /* 0x000000ff0600720c */ /* 0x000fe20003f25270 */
[----:B-123--:R-:W-:-:S04]  /*9280*/  IMAD.MOV.U32 R21, RZ, RZ, 0x3100 ;  /* 0x00003100ff157424 */ /* 0x00efc800078e00ff */
[----:B------:R4:W-:Y:S08]  /*9290*/  SYNCS.ARRIVE.TRANS64 RZ, [R16+URZ+0x26838], R21 ;  /* 0x0268381510ff79a7 */ /* 0x0009f0000800003f */
[----:B------:R-:W-:Y:S05]  /*92a0*/  @!P1 BRA `(.L_x_2363) ;  /* 0x0000000000049947 */ /* 0x000fea0003800000 */
[----:B------:R-:W-:Y:S01]  /*92b0*/  BPT.TRAP 0x1 ;  /* 0x000000040000795c */ /* 0x000fe20000300000 */
.L_x_2363:
        /* <DEDUP_REMOVED lines=38> */
.L_x_2396:
[----:B------:R-:W-:Y:S05]  /*9520*/  @P0 BRA `(.L_x_2365) ;  /* 0x0000000000140947 */ /* 0x000fea0003800000 */
[----:B------:R-:W-:Y:S01]  /*9530*/  ISETP.NE.AND P1, PT, R6, RZ, PT ;  /* 0x000000ff0600720c */ /* 0x000fe20003f25270 */
[----:B------:R-:W-:-:S04]  /*9540*/  IMAD.MOV.U32 R5, RZ, RZ, 0x3100 ;  /* 0x00003100ff057424 */ /* 0x000fc800078e00ff */
[----:B------:R1:W-:Y:S08]  /*9550*/  SYNCS.ARRIVE.TRANS64 RZ, [R16+URZ+0x26810], R5 ;  /* 0x0268100510ff79a7 */ /* 0x0003f0000800003f */
[----:B------:R-:W-:Y:S05]  /*9560*/  @!P1 BRA `(.L_x_2365) ;  /* 0x0000000000049947 */ /* 0x000fea0003800000 */
[----:B------:R-:W-:Y:S01]  /*9570*/  BPT.TRAP 0x1 ;  /* 0x000000040000795c */ /* 0x000fe20000300000 */
.L_x_2365:
        /* <DEDUP_REMOVED lines=44> */
.L_x_2357:
        /* <DEDUP_REMOVED lines=8> */
.L_x_2397:
[----:B------:R-:W-:Y:S05]  /*98c0*/  @P0 BRA `(.L_x_2368) ;  /* 0x0000000000140947 */ /* 0x000fea0003800000 */
[----:B------:R-:W-:Y:S01]  /*98d0*/  ISETP.NE.AND P1, PT, R6, RZ, PT ;  /* 0x000000ff0600720c */ /* 0x000fe20003f25270 */
[----:B------:R-:W-:-:S04]  /*98e0*/  IMAD.MOV.U32 R5, RZ, RZ, 0x3100 ;  /* 0x00003100ff057424 */ /* 0x000fc800078e00ff */
[----:B------:R2:W-:Y:S08]  /*98f0*/  SYNCS.ARRIVE.TRANS64 RZ, [R16+URZ+0x26830], R5 ;  /* 0x0268300510ff79a7 */ /* 0x0005f0000800003f */
[----:B------:R-:W-:Y:S05]  /*9900*/  @!P1 BRA `(.L_x_2368) ;  /* 0x0000000000049947 */ /* 0x000fea0003800000 */
[----:B------:R-:W-:Y:S01]  /*9910*/  BPT.TRAP 0x1 ;  /* 0x000000040000795c */ /* 0x000fe20000300000 */
.L_x_2368:
        /* <DEDUP_REMOVED lines=40> */
.L_x_2398:
[----:B------:R-:W-:Y:S05]  /*9ba0*/  @P0 BRA `(.L_x_2370) ;  /* 0x0000000000140947 */ /* 0x000fea0003800000 */
[----:B------:R-:W-:Y:S01]  /*9bb0*/  ISETP.NE.AND P0, PT, R6, RZ, PT ;  /* 0x000000ff0600720c */ /* 0x000fe20003f05270 */
[----:B------:R-:W-:-:S04]  /*9bc0*/  IMAD.MOV.U32 R5, RZ, RZ, 0x3100 ;  /* 0x00003100ff057424 */ /* 0x000fc800078e00ff */
[----:B------:R1:W-:Y:S08]  /*9bd0*/  SYNCS.ARRIVE.TRANS64 RZ, [R16+URZ+0x26818], R5 ;  /* 0x0268180510ff79a7 */ /* 0x0003f0000800003f */
[----:B------:R-:W-:Y:S05]  /*9be0*/  @!P0 BRA `(.L_x_2370) ;  /* 0x0000000000048947 */ /* 0x000fea0003800000 */
[----:B------:R-:W-:Y:S01]  /*9bf0*/  BPT.TRAP 0x1 ;  /* 0x000000040000795c */ /* 0x000fe20000300000 */
.L_x_2370:
        /* <DEDUP_REMOVED lines=44> */
.L_x_2356:
[----:B------:R-:W1:Y:S01]  /*9ec0*/  S2R R0, SR_TID.X ;  /* 0x0000000000007919 */ /* 0x000e620000002100 */
[----:B------:R-:W-:Y:S01]  /*9ed0*/  IMAD R3, R19, 0x8, R16 ;  /* 0x0000000813037824 */ /* 0x000fe200078e0210 */
[----:B-1----:R-:W-:Y:S02]  /*9ee0*/  LOP3.LUT R2, R0, 0x7f, RZ, 0xc0, !PT ;  /* 0x0000007f00027812 */ /* 0x002fe400078ec0ff */
[----:B------:R-:W-:Y:S02]  /*9ef0*/  SHF.L.U32 R0, R11, 0x1f, RZ ;  /* 0x0000001f0b007819 */ /* 0x000fe400000006ff */
[----:B------:R-:W-:Y:S02]  /*9f00*/  ISETP.NE.AND P1, PT, R2, RZ, PT ;  /* 0x000000ff0200720c */ /* 0x000fe40003f25270 */
[----:B------:R-:W1:Y:S02]  /*9f10*/  SYNCS.PHASECHK.TRANS64.TRYWAIT P0, [R3+URZ+0x26840], R0 ;  /* 0x02684000030075a7 */ /* 0x000e64000800017f */
[----:B-1----:R-:W-:Y:S09]  /*9f20*/  @!P0 BRA `(.L_x_2371) ;  /* 0x0000000800c08947 */ /* 0x002ff20003800000 */
.L_x_2399:
[----:B------:R-:W-:Y:S05]  /*9f30*/  @P1 BRA `(.L_x_2372) ;  /* 0x0000000000181947 */ /* 0x000fea0003800000 */
[----:B------:R-:W1:Y:S01]  /*9f40*/  S2R R2, SR_TID.X ;  /* 0x0000000000027919 */ /* 0x000e620000002100 */
[----:B------:R-:W-:-:S04]  /*9f50*/  IMAD.MOV.U32 R0, RZ, RZ, 0x3100 ;  /* 0x00003100ff007424 */ /* 0x000fc800078e00ff */
[----:B------:R1:W-:Y:S02]  /*9f60*/  SYNCS.ARRIVE.TRANS64 RZ, [R3+URZ+0x26830], R0 ;  /* 0x0268300003ff79a7 */ /* 0x0003e4000800003f */
[----:B-1----:R-:W-:-:S13]  /*9f70*/  LOP3.LUT P0, RZ, R2, 0x1f, RZ, 0xc0, !PT ;  /* 0x0000001f02ff7812 */ /* 0x002fda000780c0ff */
[----:B------:R-:W-:Y:S05]  /*9f80*/  @!P0 BRA `(.L_x_2372) ;  /* 0x0000000000048947 */ /* 0x000fea0003800000 */
[----:B------:R-:W-:Y:S01]  /*9f90*/  BPT.TRAP 0x1 ;  /* 0x000000040000795c */ /* 0x000fe20000300000 */
.L_x_2372:
        /* <DEDUP_REMOVED lines=47> */
.L_x_2353:
[----:B------:R-:W-:Y:S05]  /*a290*/  BSYNC B1 ;  /* 0x0000000000017941 */ /* 0x000fea0003800000 */
.L_x_2352:
[----:B------:R-:W-:-:S03]  /*a2a0*/  UMOV UR7, 0xffffffff ;  /* 0xffffffff00077882 */ /* 0x000fc60000000000 */
[----:B------:R-:W-:Y:S05]  /*a2b0*/  BRA.DIV UR7, `(.L_x_2373) ;  /* 0x0000000607f07947 */ /* 0x000fea000b800000 */
[----:B------:R-:W-:-:S13]  /*a2c0*/  ELECT P6, URZ, PT ;  /* 0x00000000003f782f */ /* 0x000fda00038c0000 */
.L_x_2402:
[----:B------:R-:W-:Y:S05]  /*a2d0*/  @!P6 BRA `(.L_x_2308) ;  /* 0x000000000084e947 */ /* 0x000fea0003800000 */
[----:B------:R-:W-:-:S06]  /*a2e0*/  ULOP3.LUT UR7, UR38, 0x2, URZ, 0xfc, !UPT ;  /* 0x0000000226077892 */ /* 0x000fcc000f8efc3f */
[----:B------:R-:W-:-:S05]  /*a2f0*/  IMAD.U32 R2, RZ, RZ, UR7 ;  /* 0x00000007ff027e24 */ /* 0x000fca000f8e00ff */
[----:B------:R-:W-:-:S13]  /*a300*/  ISETP.NE.AND P2, PT, R2, 0x3, PT ;  /* 0x000000030200780c */ /* 0x000fda0003f45270 */
[----:B------:R-:W-:Y:S05]  /*a310*/  @!P2 BRA `(.L_x_2374) ;  /* 0x000000000004a947 */ /* 0x000fea0003800000 */
[----:B------:R-:W-:Y:S01]  /*a320*/  BPT.TRAP 0x1 ;  /* 0x000000040000795c */ /* 0x000fe20000300000 */
.L_x_2374:
        /* <DEDUP_REMOVED lines=15> */
.L_x_2403:
[----:B------:R-:W2:Y:S02]  /*a420*/  SYNCS.PHASECHK.TRANS64.TRYWAIT P0, [R3+URZ], R2 ;  /* 0x00000002030075a7 */ /* 0x000ea4000800017f */
[----:B--2---:R-:W-:Y:S05]  /*a430*/  @!P0 BRA `(.L_x_2376) ;  /* 0x0000000400c48947 */ /* 0x004fea0003800000 */
.L_x_2404:
[----:B------:R-:W-:Y:S05]  /*a440*/  @!P2 BRA `(.L_x_2377) ;  /* 0x000000000004a947 */ /* 0x000fea0003800000 */
[----:B------:R-:W-:Y:S01]  /*a450*/  BPT.TRAP 0x1 ;  /* 0x000000040000795c */ /* 0x000fe20000300000 */
.L_x_2377:
[----:B--2---:R-:W-:-:S04]  /*a460*/  VIADD R3, R7, 0x26840 ;  /* 0x0002684007037836 */ /* 0x004fc80000000000 */
[----:B------:R-:W-:-:S04]  /*a470*/  IMAD R0, R0, 0x8, R3 ;  /* 0x0000000800007824 */ /* 0x000fc800078e0203 */
[----:B------:R-:W2:Y:S02]  /*a480*/  SYNCS.PHASECHK.TRANS64.TRYWAIT P0, [R0+URZ], R5 ;  /* 0x00000005000075a7 */ /* 0x000ea4000800017f */
[----:B--2---:R-:W-:Y:S05]  /*a490*/  @!P0 BRA `(.L_x_2378) ;  /* 0x0000000400c08947 */ /* 0x004fea0003800000 */
.L_x_2405:
[----:B------:R-:W-:-:S07]  /*a4a0*/  IMAD R3, R4, 0x8, R3 ;  /* 0x0000000804037824 */ /* 0x000fce00078e0203 */
.L_x_2379:
[----:B---3--:R3:W4:Y:S02]  /*a4b0*/  SYNCS.PHASECHK.TRANS64.TRYWAIT P0, [R3+URZ], R2 ;  /* 0x00000002030075a7 */ /* 0x008724000800017f */
[----:B----4-:R-:W-:Y:S05]  /*a4c0*/  @!P0 NANOSLEEP.SYNCS 0x989680 ;  /* 0x009896800000895d */ /* 0x010fea0003900000 */
[----:B------:R-:W4:Y:S02]  /*a4d0*/  @!P0 SYNCS.PHASECHK.TRANS64 P0, [R3+URZ], R2 ;  /* 0x00000002030085a7 */ /* 0x000f24000800007f */
[----:B----4-:R-:W-:Y:S05]  /*a4e0*/  @!P0 BRA `(.L_x_2379) ;  /* 0xfffffffc00f08947 */ /* 0x010fea000383ffff */
.L_x_2308:
[----:B------:R-:W-:Y:S05]  /*a4f0*/  BSYNC B0 ;  /* 0x0000000000007941 */ /* 0x000fea0003800000 */
.L_x_2306:
[----:B------:R-:W-:Y:S05]  /*a500*/  EXIT ;  /* 0x000000000000794d */ /* 0x000fea0003800000 */
.L_x_2276:
[----:B------:R-:W-:Y:S02]  /*a510*/  IMAD.MOV.U32 R13, RZ, RZ, R17 ;  /* 0x000000ffff0d7224 */ /* 0x000fe400078e0011 */
[----:B------:R-:W-:Y:S02]  /*a520*/  IMAD.MOV.U32 R12, RZ, RZ, RZ ;  /* 0x000000ffff0c7224 */ /* 0x000fe400078e00ff */
[----:B------:R-:W-:Y:S02]  /*a530*/  IMAD.MOV.U32 R11, RZ, RZ, 0x1f ;  /* 0x0000001fff0b7424 */ /* 0x000fe400078e00ff */
[----:B------:R-:W-:-:S07]  /*a540*/  IMAD.MOV.U32 R15, RZ, RZ, -0x1 ;  /* 0xffffffffff0f7424 */ /* 0x000fce00078e00ff */
[----:B------:R-:W-:Y:S05]  /*a550*/  WARPSYNC.COLLECTIVE R15, `(.L_x_2380) ;  /* 0x000000000f087348 */ /* 0x000fea0003c00000 */
[----:B------:R1:W2:Y:S02]  /*a560*/  SHFL.IDX P6, R14, R13, R12, R11 ;  /* 0x0000000c0d0e7389 */ /* 0x0002a400000c000b */
[----:B-12---:R-:W-:Y:S01]  /*a570*/  ENDCOLLECTIVE ;  /* 0x000000000000791b */ /* 0x006fe20003800000 */
.L_x_2380:
[----:B------:R-:W-:Y:S05]  /*a580*/  BRA `(.L_x_2381) ;  /* 0xffffff6c003c7947 */ /* 0x000fea000383ffff */
.L_x_2278:
[----:B--2---:R2:W3:Y:S02]  /*a590*/  SYNCS.PHASECHK.TRANS64.TRYWAIT P0, [R235+URZ+0x26800], R4 ;  /* 0x02680004eb0075a7 */ /* 0x0044e4000800017f */
[----:B---3--:R-:W-:Y:S05]  /*a5a0*/  @!P0 NANOSLEEP.SYNCS 0x989680 ;  /* 0x009896800000895d */ /* 0x008fea0003900000 */
[----:B------:R-:W3:Y:S02]  /*a5b0*/  @!P0 SYNCS.PHASECHK.TRANS64 P0, [R235+URZ+0x26800], R4 ;  /* 0x02680004eb0085a7 */ /* 0x000ee4000800007f */
[----:B---3--:R-:W-:Y:S05]  /*a5c0*/  @!P0 BRA `(.L_x_2278) ;  /* 0xfffffffc00f08947 */ /* 0x008fea000383ffff */
[----:B------:R-:W-:Y:S05]  /*a5d0*/  BRA `(.L_x_2277) ;  /* 0xffffff6c00647947 */ /* 0x000fea000383ffff */
.L_x_2283:
[----:B--2---:R-:W-:-:S04]  /*a5e0*/  IMAD.U32 R5, RZ, RZ, UR8 ;  /* 0x00000008ff057e24 */ /* 0x004fc8000f8e00ff */
[----:B------:R2:W3:Y:S03]  /*a5f0*/  SYNCS.PHASECHK.TRANS64.TRYWAIT P1, [R5+URZ+0x26810], R120 ;  /* 0x02681078050075a7 */ /* 0x0004e6000802017f */
[----:B---3--:R-:W-:Y:S05]  /*a600*/  @!P1 NANOSLEEP.SYNCS 0x989680 ;  /* 0x009896800000995d */ /* 0x008fea0003900000 */
[----:B------:R-:W3:Y:S02]  /*a610*/  @!P1 SYNCS.PHASECHK.TRANS64 P1, [R5+URZ+0x26810], R120 ;  /* 0x02681078050095a7 */ /* 0x000ee4000802007f */
[----:B---3--:R-:W-:Y:S05]  /*a620*/  @!P1 BRA `(.L_x_2283) ;  /* 0xfffffffc00ec9947 */ /* 0x008fea000383ffff */
[----:B------:R-:W-:Y:S05]  /*a630*/  BRA `(.L_x_2282) ;  /* 0xffffff7400c07947 */ /* 0x000fea000383ffff */
.L_x_2287:
[----:B------:R-:W-:-:S04]  /*a640*/  IMAD.U32 R121, RZ, RZ, UR8 ;  /* 0x00000008ff797e24 */ /* 0x000fc8000f8e00ff */
[----:B------:R1:W1:Y:S03]  /*a650*/  SYNCS.PHASECHK.TRANS64.TRYWAIT P1, [R121+URZ+0x26830], R120 ;  /* 0x02683078790075a7 */ /* 0x000266000802017f */
[----:B-1----:R-:W-:Y:S05]  /*a660*/  @!P1 NANOSLEEP.SYNCS 0x989680 ;  /* 0x009896800000995d */ /* 0x002fea0003900000 */
[----:B------:R-:W1:Y:S02]  /*a670*/  @!P1 SYNCS.PHASECHK.TRANS64 P1, [R121+URZ+0x26830], R120 ;  /* 0x02683078790095a7 */ /* 0x000e64000802007f */
[----:B-1----:R-:W-:Y:S05]  /*a680*/  @!P1 BRA `(.L_x_2287) ;  /* 0xfffffffc00ec9947 */ /* 0x002fea000383ffff */
[----:B------:R-:W-:Y:S05]  /*a690*/  BRA `(.L_x_2286) ;  /* 0xffffff7c00847947 */ /* 0x000fea000383ffff */
.L_x_2315:
[----:B------:R-:W-:Y:S01]  /*a6a0*/  BSSY B1, `(.L_x_2382) ;  /* 0x0000005000017945 */ /* 0x000fe20003800000 */
[----:B------:R-:W-:-:S07]  /*a6b0*/  IMAD.MOV.U32 R15, RZ, RZ, -0x1 ;  /* 0xffffffffff0f7424 */ /* 0x000fce00078e00ff */
[----:B------:R-:W-:Y:S05]  /*a6c0*/  WARPSYNC.COLLECTIVE R15, `(.L_x_2383) ;  /* 0x000000000f087348 */ /* 0x000fea0003c00000 */
[----:B------:R-:W-:Y:S01]  /*a6d0*/  NOP ;  /* 0x0000000000007918 */ /* 0x000fe20000000000 */
[----:B------:R-:W-:Y:S01]  /*a6e0*/  ENDCOLLECTIVE ;  /* 0x000000000000791b */ /* 0x000fe20003800000 */
.L_x_2383:
[----:B------:R-:W-:Y:S05]  /*a6f0*/  BSYNC B1 ;  /* 0x0000000000017941 */ /* 0x000fea0003800000 */
.L_x_2382:
[----:B------:R-:W-:Y:S05]  /*a700*/  BRA `(.L_x_2384) ;  /* 0xffffffc400647947 */ /* 0x000fea000383ffff */
.L_x_2328:
[----:B------:R-:W-:Y:S01]  /*a710*/  BSSY B1, `(.L_x_2385) ;  /* 0x0000005000017945 */ /* 0x000fe20003800000 */
[----:B------:R-:W-:-:S07]  /*a720*/  IMAD.MOV.U32 R15, RZ, RZ, -0x1 ;  /* 0xffffffffff0f7424 */ /* 0x000fce00078e00ff */
[----:B------:R-:W-:Y:S05]  /*a730*/  WARPSYNC.COLLECTIVE R15, `(.L_x_2386) ;  /* 0x000000000f087348 */ /* 0x000fea0003c00000 */
[----:B------:R-:W-:Y:S01]  /*a740*/  NOP ;  /* 0x0000000000007918 */ /* 0x000fe20000000000 */
[----:B------:R-:W-:Y:S01]  /*a750*/  ENDCOLLECTIVE ;  /* 0x000000000000791b */ /* 0x000fe20003800000 */
.L_x_2386:
[----:B------:R-:W-:Y:S05]  /*a760*/  BSYNC B1 ;  /* 0x0000000000017941 */ /* 0x000fea0003800000 */
.L_x_2385:
[----:B------:R-:W-:Y:S05]  /*a770*/  BRA `(.L_x_2387) ;  /* 0xffffffcc00047947 */ /* 0x000fea000383ffff */
.L_x_2340:
[----:B------:R-:W-:Y:S01]  /*a780*/  BSSY B1, `(.L_x_2388) ;  /* 0x0000005000017945 */ /* 0x000fe20003800000 */
[----:B------:R-:W-:-:S07]  /*a790*/  IMAD.MOV.U32 R15, RZ, RZ, -0x1 ;  /* 0xffffffffff0f7424 */ /* 0x000fce00078e00ff */
[----:B------:R-:W-:Y:S05]  /*a7a0*/  WARPSYNC.COLLECTIVE R15, `(.L_x_2389) ;  /* 0x000000000f087348 */ /* 0x000fea0003c00000 */
[----:B------:R-:W-:Y:S01]  /*a7b0*/  NOP ;  /* 0x0000000000007918 */ /* 0x000fe20000000000 */
[----:B------:R-:W-:Y:S01]  /*a7c0*/  ENDCOLLECTIVE ;  /* 0x000000000000791b */ /* 0x000fe20003800000 */
.L_x_2389:
[----:B------:R-:W-:Y:S05]  /*a7d0*/  BSYNC B1 ;  /* 0x0000000000017941 */ /* 0x000fea0003800000 */
.L_x_2388:
[----:B------:R-:W-:Y:S05]  /*a7e0*/  BRA `(.L_x_2390) ;  /* 0xffffffd000407947 */ /* 0x000fea000383ffff */
.L_x_2354:
[----:B-1----:R1:W2:Y:S02]  /*a7f0*/  SYNCS.PHASECHK.TRANS64.TRYWAIT P0, [R16+URZ+0x26820], R3 ;  /* 0x02682003100075a7 */ /* 0x0022a4000800017f */
[----:B--2---:R-:W-:Y:S05]  /*a800*/  @!P0 NANOSLEEP.SYNCS 0x989680 ;  /* 0x009896800000895d */ /* 0x004fea0003900000 */
[----:B------:R-:W2:Y:S02]  /*a810*/  @!P0 SYNCS.PHASECHK.TRANS64 P0, [R16+URZ+0x26820], R3 ;  /* 0x02682003100085a7 */ /* 0x000ea4000800007f */
[----:B--2---:R-:W-:Y:S05]  /*a820*/  @!P0 BRA `(.L_x_2354) ;  /* 0xfffffffc00f08947 */ /* 0x004fea000383ffff */
[----:B------:R-:W-:Y:S05]  /*a830*/  BRA `(.L_x_2391) ;  /* 0xffffffd800bc7947 */ /* 0x000fea000383ffff */
.L_x_2358:
[----:B-1----:R1:W3:Y:S02]  /*a840*/  SYNCS.PHASECHK.TRANS64.TRYWAIT P1, [R16+URZ+0x26840], R21 ;  /* 0x02684015100075a7 */ /* 0x0022e4000802017f */
[----:B---3--:R-:W-:Y:S05]  /*a850*/  @!P1 NANOSLEEP.SYNCS 0x989680 ;  /* 0x009896800000995d */ /* 0x008fea0003900000 */
[----:B------:R-:W3:Y:S02]  /*a860*/  @!P1 SYNCS.PHASECHK.TRANS64 P1, [R16+URZ+0x26840], R21 ;  /* 0x02684015100095a7 */ /* 0x000ee4000802007f */
[----:B---3--:R-:W-:Y:S05]  /*a870*/  @!P1 BRA `(.L_x_2358) ;  /* 0xfffffffc00f09947 */ /* 0x008fea000383ffff */
[----:B------:R-:W-:Y:S05]  /*a880*/  BRA `(.L_x_2392) ;  /* 0xffffffe000ec7947 */ /* 0x000fea000383ffff */
.L_x_2360:
[----:B--2---:R2:W3:Y:S02]  /*a890*/  SYNCS.PHASECHK.TRANS64.TRYWAIT P1, [R16+URZ+0x26828], R21 ;  /* 0x02682815100075a7 */ /* 0x0044e4000802017f */
[----:B---3--:R-:W-:Y:S05]  /*a8a0*/  @!P1 NANOSLEEP.SYNCS 0x989680 ;  /* 0x009896800000995d */ /* 0x008fea0003900000 */
[----:B------:R-:W3:Y:S02]  /*a8b0*/  @!P1 SYNCS.PHASECHK.TRANS64 P1, [R16+URZ+0x26828], R21 ;  /* 0x02682815100095a7 */ /* 0x000ee4000802007f */
[----:B---3--:R-:W-:Y:S05]  /*a8c0*/  @!P1 BRA `(.L_x_2360) ;  /* 0xfffffffc00f09947 */ /* 0x008fea000383ffff */
[----:B------:R-:W-:Y:S05]  /*a8d0*/  BRA `(.L_x_2393) ;  /* 0xffffffe4009c7947 */ /* 0x000fea000383ffff */
.L_x_2362:
[----:B---3--:R3:W4:Y:S02]  /*a8e0*/  SYNCS.PHASECHK.TRANS64.TRYWAIT P1, [R16+URZ+0x26848], R21 ;  /* 0x02684815100075a7 */ /* 0x008724000802017f */
[----:B----4-:R-:W-:Y:S05]  /*a8f0*/  @!P1 NANOSLEEP.SYNCS 0x989680 ;  /* 0x009896800000995d */ /* 0x010fea0003900000 */
[----:B------:R-:W4:Y:S02]  /*a900*/  @!P1 SYNCS.PHASECHK.TRANS64 P1, [R16+URZ+0x26848], R21 ;  /* 0x02684815100095a7 */ /* 0x000f24000802007f */
[----:B----4-:R-:W-:Y:S05]  /*a910*/  @!P1 BRA `(.L_x_2362) ;  /* 0xfffffffc00f09947 */ /* 0x010fea000383ffff */
[----:B------:R-:W-:Y:S05]  /*a920*/  BRA `(.L_x_2394) ;  /* 0xffffffe8004c7947 */ /* 0x000fea000383ffff */
.L_x_2364:
[----:B------:R-:W-:-:S07]  /*a930*/  SHF.L.U32 R5, R11, 0x1f, RZ ;  /* 0x0000001f0b057819 */ /* 0x000fce00000006ff */
.L_x_2395:
[----:B------:R1:W1:Y:S02]  /*a940*/  SYNCS.PHASECHK.TRANS64.TRYWAIT P1, [R16+URZ+0x26820], R5 ;  /* 0x02682005100075a7 */ /* 0x000264000802017f */
[----:B-1----:R-:W-:Y:S05]  /*a950*/  @!P1 NANOSLEEP.SYNCS 0x989680 ;  /* 0x009896800000995d */ /* 0x002fea0003900000 */
[----:B------:R-:W1:Y:S02]  /*a960*/  @!P1 SYNCS.PHASECHK.TRANS64 P1, [R16+URZ+0x26820], R5 ;  /* 0x02682005100095a7 */ /* 0x000e64000802007f */
[----:B-1----:R-:W-:Y:S05]  /*a970*/  @!P1 BRA `(.L_x_2395) ;  /* 0xfffffffc00f09947 */ /* 0x002fea000383ffff */
[----:B------:R-:W-:Y:S05]  /*a980*/  BRA `(.L_x_2396) ;  /* 0xffffffe800e47947 */ /* 0x000fea000383ffff */
.L_x_2367:
[----:B-1----:R1:W2:Y:S02]  /*a990*/  SYNCS.PHASECHK.TRANS64.TRYWAIT P1, [R16+URZ+0x26840], R13 ;  /* 0x0268400d100075a7 */ /* 0x0022a4000802017f */
[----:B--2---:R-:W-:Y:S05]  /*a9a0*/  @!P1 NANOSLEEP.SYNCS 0x989680 ;  /* 0x009896800000995d */ /* 0x004fea0003900000 */
[----:B------:R-:W2:Y:S02]  /*a9b0*/  @!P1 SYNCS.PHASECHK.TRANS64 P1, [R16+URZ+0x26840], R13 ;  /* 0x0268400d100095a7 */ /* 0x000ea4000802007f */
[----:B--2---:R-:W-:Y:S05]  /*a9c0*/  @!P1 BRA `(.L_x_2367) ;  /* 0xfffffffc00f09947 */ /* 0x004fea000383ffff */
[----:B------:R-:W-:Y:S05]  /*a9d0*/  BRA `(.L_x_2397) ;  /* 0xffffffec00b87947 */ /* 0x000fea000383ffff */
.L_x_2369:
[----:B--2---:R2:W1:Y:S02]  /*a9e0*/  SYNCS.PHASECHK.TRANS64.TRYWAIT P1, [R16+URZ+0x26828], R13 ;  /* 0x0268280d100075a7 */ /* 0x004464000802017f */
[----:B-1----:R-:W-:Y:S05]  /*a9f0*/  @!P1 NANOSLEEP.SYNCS 0x989680 ;  /* 0x009896800000995d */ /* 0x002fea0003900000 */
[----:B------:R-:W1:Y:S02]  /*aa00*/  @!P1 SYNCS.PHASECHK.TRANS64 P1, [R16+URZ+0x26828], R13 ;  /* 0x0268280d100095a7 */ /* 0x000e64000802007f */
[----:B-1----:R-:W-:Y:S05]  /*aa10*/  @!P1 BRA `(.L_x_2369) ;  /* 0xfffffffc00f09947 */ /* 0x002fea000383ffff */
[----:B------:R-:W-:Y:S05]  /*aa20*/  BRA `(.L_x_2398) ;  /* 0xfffffff0005c7947 */ /* 0x000fea000383ffff */
.L_x_2371:
[----:B------:R1:W1:Y:S02]  /*aa30*/  SYNCS.PHASECHK.TRANS64.TRYWAIT P0, [R3+URZ+0x26840], R0 ;  /* 0x02684000030075a7 */ /* 0x000264000800017f */
[----:B-1----:R-:W-:Y:S05]  /*aa40*/  @!P0 NANOSLEEP.SYNCS 0x989680 ;  /* 0x009896800000895d */ /* 0x002fea0003900000 */
[----:B------:R-:W1:Y:S02]  /*aa50*/  @!P0 SYNCS.PHASECHK.TRANS64 P0, [R3+URZ+0x26840], R0 ;  /* 0x02684000030085a7 */ /* 0x000e64000800007f */
[----:B-1----:R-:W-:Y:S05]  /*aa60*/  @!P0 BRA `(.L_x_2371) ;  /* 0xfffffffc00f08947 */ /* 0x002fea000383ffff */
[----:B------:R-:W-:Y:S05]  /*aa70*/  BRA `(.L_x_2399) ;  /* 0xfffffff4002c7947 */ /* 0x000fea000383ffff */
.L_x_2373:
[----:B------:R-:W-:Y:S01]  /*aa80*/  BSSY B1, `(.L_x_2400) ;  /* 0x0000006000017945 */ /* 0x000fe20003800000 */
[----:B------:R-:W-:-:S07]  /*aa90*/  IMAD.MOV.U32 R15, RZ, RZ, -0x1 ;  /* 0xffffffffff0f7424 */ /* 0x000fce00078e00ff */
[----:B------:R-:W-:Y:S05]  /*aaa0*/  WARPSYNC.COLLECTIVE R15, `(.L_x_2401) ;  /* 0x000000000f0c7348 */ /* 0x000fea0003c00000 */
[----:B------:R-:W-:Y:S02]  /*aab0*/  ELECT P6, UR62, PT ;  /* 0x00000000003e782f */ /* 0x000fe400038c0000 */
[----:B------:R-:W-:Y:S01]  /*aac0*/  MOV R14, UR62 ;  /* 0x0000003e000e7c02 */ /* 0x000fe20008000f00 */
[----:B------:R-:W-:Y:S10]  /*aad0*/  ENDCOLLECTIVE ;  /* 0x000000000000791b */ /* 0x000ff40003800000 */
.L_x_2401:
[----:B------:R-:W-:Y:S05]  /*aae0*/  BSYNC B1 ;  /* 0x0000000000017941 */ /* 0x000fea0003800000 */
.L_x_2400:
[----:B------:R-:W-:Y:S05]  /*aaf0*/  BRA `(.L_x_2402) ;  /* 0xfffffff400f47947 */ /* 0x000fea000383ffff */
.L_x_2375:
[----:B-1----:R1:W2:Y:S02]  /*ab00*/  SYNCS.PHASECHK.TRANS64.TRYWAIT P0, [R6+URZ], R5 ;  /* 0x00000005060075a7 */ /* 0x0022a4000800017f */
[----:B--2---:R-:W-:Y:S05]  /*ab10*/  @!P0 NANOSLEEP.SYNCS 0x989680 ;  /* 0x009896800000895d */ /* 0x004fea0003900000 */
[----:B------:R-:W2:Y:S02]  /*ab20*/  @!P0 SYNCS.PHASECHK.TRANS64 P0, [R6+URZ], R5 ;  /* 0x00000005060085a7 */ /* 0x000ea4000800007f */
[----:B--2---:R-:W-:Y:S05]  /*ab30*/  @!P0 BRA `(.L_x_2375) ;  /* 0xfffffffc00f08947 */ /* 0x004fea000383ffff */
[----:B------:R-:W-:Y:S05]  /*ab40*/  BRA `(.L_x_2403) ;  /* 0xfffffff800347947 */ /* 0x000fea000383ffff */
.L_x_2376:
[----:B--2---:R2:W3:Y:S02]  /*ab50*/  SYNCS.PHASECHK.TRANS64.TRYWAIT P0, [R3+URZ], R2 ;  /* 0x00000002030075a7 */ /* 0x0044e4000800017f */
[----:B---3--:R-:W-:Y:S05]  /*ab60*/  @!P0 NANOSLEEP.SYNCS 0x989680 ;  /* 0x009896800000895d */ /* 0x008fea0003900000 */
[----:B------:R-:W3:Y:S02]  /*ab70*/  @!P0 SYNCS.PHASECHK.TRANS64 P0, [R3+URZ], R2 ;  /* 0x00000002030085a7 */ /* 0x000ee4000800007f */
[----:B---3--:R-:W-:Y:S05]  /*ab80*/  @!P0 BRA `(.L_x_2376) ;  /* 0xfffffffc00f08947 */ /* 0x008fea000383ffff */
[----:B------:R-:W-:Y:S05]  /*ab90*/  BRA `(.L_x_2404) ;  /* 0xfffffff800287947 */ /* 0x000fea000383ffff */
.L_x_2378:
[----:B--2---:R2:W3:Y:S02]  /*aba0*/  SYNCS.PHASECHK.TRANS64.TRYWAIT P0, [R0+URZ], R5 ;  /* 0x00000005000075a7 */ /* 0x0044e4000800017f */
[----:B---3--:R-:W-:Y:S05]  /*abb0*/  @!P0 NANOSLEEP.SYNCS 0x989680 ;  /* 0x009896800000895d */ /* 0x008fea0003900000 */
[----:B------:R-:W3:Y:S02]  /*abc0*/  @!P0 SYNCS.PHASECHK.TRANS64 P0, [R0+URZ], R5 ;  /* 0x00000005000085a7 */ /* 0x000ee4000800007f */
[----:B---3--:R-:W-:Y:S05]  /*abd0*/  @!P0 BRA `(.L_x_2378) ;  /* 0xfffffffc00f08947 */ /* 0x008fea000383ffff */
[----:B------:R-:W-:Y:S05]  /*abe0*/  BRA `(.L_x_2405) ;  /* 0xfffffff8002c7947 */ /* 0x000fea000383ffff */
.L_x_2406:
        /* <DEDUP_REMOVED lines=9> */
.L_x_3310:


//--------------------- .text._ZN7cutlass13device_kernelIN5flash11enable_sm90INS1_16FlashAttnBwdSm90INS1_25CollectiveMainloopBwdSm90ILi2ELi2ELi2EN4cute5tupleIJNS5_1CILi1EEES8_S8_EEENS6_IJNS7_ILi64EEENS7_ILi128EEENS7_ILi96EEEEEENS_10bfloat16_tEfNS_4arch4Sm90ELb1ELb0ELb1ELb0ELb0ELb1ELb0ELb0ELi2ELi1ELi2ELi1ELb1EEENS1_24CollectiveEpilogueBwdGQAISD_fSG_Li256ELb0ELb0EEENS1_25SingleTileBwdLPTSchedulerILb0ELi128ELb0EEEEEEEEEvNT_6ParamsE --------------------------
	.section	.text._ZN7cutlass13device_kernelIN5flash11enable_sm90INS1_16FlashAttnBwdSm90INS1_25CollectiveMainloopBwdSm90ILi2ELi2ELi2EN4cute5tupleIJNS5_1CILi1EEES8_S8_EEENS6_IJNS7_ILi64EEENS7_ILi128EEENS7_ILi96EEEEEENS_10bfloat16_tEfNS_4arch4Sm90ELb1ELb0ELb1ELb0ELb0ELb1ELb0ELb0ELi2ELi1ELi2ELi1ELb1EEENS1_24CollectiveEpilogueBwdGQAISD_fSG_Li256ELb0ELb0EEENS1_25SingleTileBwdLPTSchedulerILb0ELi128ELb0EEEEEEEEEvNT_6ParamsE,"ax",@progbits
	.align	128
.text._ZN7cutlass13device_kernelIN5flash11enable_sm90INS1_16FlashAttnBwdSm90INS1_25CollectiveMainloopBwdSm90ILi2ELi2ELi2EN4cute5tupleIJNS5_1CILi1EEES8_S8_EEENS6_IJNS7_ILi64EEENS7_ILi128EEENS7_ILi96EEEEEENS_10bfloat16_tEfNS_4arch4Sm90ELb1ELb0ELb1ELb0ELb0ELb1ELb0ELb0ELi2ELi1ELi2ELi1ELb1EEENS1_24CollectiveEpilogueBwdGQAISD_fSG_Li256ELb0ELb0EEENS1_25SingleTileBwdLPTSchedulerILb0ELi128ELb0EEEEEEEEEvNT_6ParamsE:
        .type           _ZN7cutlass13device_kernelIN5flash11enable_sm90INS1_16FlashAttnBwdSm90INS1_25CollectiveMainloopBwdSm90ILi2ELi2ELi2EN4cute5tupleIJNS5_1CILi1EEES8_S8_EEENS6_IJNS7_ILi64EEENS7_ILi128EEENS7_ILi96EEEEEENS_10bfloat16_tEfNS_4arch4Sm90ELb1ELb0ELb1ELb0ELb0ELb1ELb0ELb0ELi2ELi1ELi2ELi1ELb1EEENS1_24CollectiveEpilogueBwdGQAISD_fSG_Li256ELb0ELb0EEENS1_25SingleTileBwdLPTSchedulerILb0ELi128ELb0EEEEEEEEEvNT_6ParamsE,@function
        .size           _ZN7cutlass13device_kernelIN5flash11enable_sm90INS1_16FlashAttnBwdSm90INS1_25CollectiveMainloopBwdSm90ILi2ELi2ELi2EN4cute5tupleIJNS5_1CILi1EEES8_S8_EEENS6_IJNS7_ILi64EEENS7_ILi128EEENS7_ILi96EEEEEENS_10bfloat16_tEfNS_4arch4Sm90ELb1ELb0ELb1ELb0ELb0ELb1ELb0ELb0ELi2ELi1ELi2ELi1ELb1EEENS1_24CollectiveEpilogueBwdGQAISD_fSG_Li256ELb0ELb0EEENS1_25SingleTileBwdLPTSchedulerILb0ELi128ELb0EEEEEEEEEvNT_6ParamsE,(.L_x_3311 - _ZN7cutlass13device_kernelIN5flash11enable_sm90INS1_16FlashAttnBwdSm90INS1_25CollectiveMainloopBwdSm90ILi2ELi2ELi2EN4cute5tupleIJNS5_1CILi1EEES8_S8_EEENS6_IJNS7_ILi64EEENS7_ILi128EEENS7_ILi96EEEEEENS_10bfloat16_tEfNS_4arch4Sm90ELb1ELb0ELb1ELb0ELb0ELb1ELb0ELb0ELi2ELi1ELi2ELi1ELb1EEENS1_24CollectiveEpilogueBwdGQAISD_fSG_Li256ELb0ELb0EEENS1_25SingleTileBwdLPTSchedulerILb0ELi128ELb0EEEEEEEEEvNT_6ParamsE)
        .other          _ZN7cutlass13device_kernelIN5flash11enable_sm90INS1_16FlashAttnBwdSm90INS1_25CollectiveMainloopBwdSm90ILi2ELi2ELi2EN4cute5tupleIJNS5_1CILi1EEES8_S8_EEENS6_IJNS7_ILi64EEENS7_ILi128EEENS7_ILi96EEEEEENS_10bfloat16_tEfNS_4arch4Sm90ELb1ELb0ELb1ELb0ELb0ELb1ELb0ELb0ELi2ELi1ELi2ELi1ELb1EEENS1_24CollectiveEpilogueBwdGQAISD_fSG_Li256ELb0ELb0EEENS1_25SingleTileBwdLPTSchedulerILb0ELi128ELb0EEEEEEEEEvNT_6ParamsE,@"STO_CUDA_ENTRY STV_DEFAULT"
_ZN7cutlass13device_kernelIN5flash11enable_sm90INS1_16FlashAttnBwdSm90INS1_25CollectiveMainloopBwdSm90ILi2ELi2ELi2EN4cute5tupleIJNS5_1CILi1EEES8_S8_EEENS6_IJNS7_ILi64EEENS7_ILi128EEENS7_ILi96EEEEEENS_10bfloat16_tEfNS_4arch4Sm90ELb1ELb0ELb1ELb0ELb0ELb1ELb0ELb0ELi2ELi1ELi2ELi1ELb1EEENS1_24CollectiveEpilogueBwdGQAISD_fSG_Li256ELb0ELb0EEENS1_25SingleTileBwdLPTSchedulerILb0ELi128ELb0EEEEEEEEEvNT_6ParamsE:
        /* <DEDUP_REMOVED lines=24> */
.L_x_2408:
[----:B------:R-:W-:Y:S05]  /*0180*/  BSYNC B0 ;  /* 0x0000000000007941 */ /* 0x000fea0003800000 */
.L_x_2407:
        /* <DEDUP_REMOVED lines=37> */
.L_x_2409:
        /* <DEDUP_REMOVED lines=22> */
.L_x_2410:
[----:B------:R-:W-:Y:S01]  /*0540*/  PLOP3.LUT P0, PT, PT, PT, UP0, 0x80, 0x0 ;  /* 0x000000000000781c */ /* 0x000fe20003f0f008 */
[----:B------:R-:W-:Y:S01]  /*0550*/  NOP ;  /* 0x0000000000007918 */ /* 0x000fe20000000000 */
[----:B------:R-:W-:Y:S01]  /*0560*/  BSSY B6, `(.L_x_2411) ;  /* 0x0000862000067945 */ /* 0x000fe20003800000 */
[----:B-12-4-:R-:W-:Y:S10]  /*0570*/  BAR.SYNC.DEFER_BLOCKING 0x0 ;  /* 0x0000000000007b1d */ /* 0x016ff40000010000 */
[----:B------:R-:W-:Y:S05]  /*0580*/  @!P0 BRA `(.L_x_2412) ;  /* 0x0000004c00e88947 */ /* 0x000fea0003800000 */
.L_x_2413:
        /* <DEDUP_REMOVED lines=32> */
.L_x_2414:
[----:B------:R-:W-:Y:S01]  /*0790*/  ULDC UR7, c[0x0][0x8cc] ;  /* 0x0002330000077ab9 */ /* 0x000fe20000000800 */
[----:B------:R-:W-:Y:S01]  /*07a0*/  UMOV UR36, UR10 ;  /* 0x0000000a00247c82 */ /* 0x000fe20008000000 */
[----:B------:R-:W-:-:S11]  /*07b0*/  UISETP.NE.AND UP0, UPT, UR7, 0x1, UPT ;  /* 0x000000010700788c */ /* 0x000fd6000bf05270 */
[----:B------:R-:W-:Y:S02]  /*07c0*/  @UP0 ULDC.64 UR8, c[0x0][0x8d0] ;  /* 0x0002340000080ab9 */ /* 0x000fe40000000a00 */
[----:B------:R-:W-:-:S04]  /*07d0*/  UIMAD.WIDE.U32 UR4, UR10, UR8, URZ ;  /* 0x000000080a0472a5 */ /* 0x000fc8000f8e003f */
[----:B------:R-:W-:-:S04]  /*07e0*/  @UP0 USHF.R.U32.HI UR36, URZ, UR9, UR5 ;  /* 0x000000093f240299 */ /* 0x000fc80008011605 */
[----:B------:R-:W-:-:S12]  /*07f0*/  UIMAD UR4, UR36, UR7, URZ ;  /* 0x00000007240472a4 */ /* 0x000fd8000f8e023f */
.L_x_2415:
        /* <DEDUP_REMOVED lines=101> */
.L_x_2419:
        /* <DEDUP_REMOVED lines=15> */
.L_x_2418:
        /* <DEDUP_REMOVED lines=22> */
.L_x_2421:
        /* <DEDUP_REMOVED lines=15> */
.L_x_2420:
[----:B------:R-:W-:Y:S01]  /*1190*/  SHF.R.S32.HI R19, RZ, 0x1f, R18 ;  /* 0x0000001fff137819 */ /* 0x000fe20000011412 */
[----:B------:R-:W-:-:S03]  /*11a0*/  UMOV UR4, 0xffffffff ;  /* 0xffffffff00047882 */ /* 0x000fc60000000000 */
[----:B------:R-:W-:-:S04]  /*11b0*/  LEA.HI R0, R19, R18, RZ, 0x7 ;  /* 0x0000001213007211 */ /* 0x000fc800078f38ff */
[----:B------:R-:W-:Y:S01]  /*11c0*/  SHF.R.S32.HI R17, RZ, 0x7, R0 ;  /* 0x00000007ff117819 */ /* 0x000fe20000011400 */
[----:B------:R-:W-:Y:S06]  /*11d0*/  BRA.DIV UR4, `(.L_x_2422) ;  /* 0x0000007a04707947 */ /* 0x000fec000b800000 */
[----:B------:R1:W2:Y:S02]  /*11e0*/  SHFL.IDX PT, R14, R17, RZ, 0x1f ;  /* 0x00001fff110e7589 */ /* 0x0002a400000e0000 */
.L_x_2496:
        /* <DEDUP_REMOVED lines=15> */
.L_x_2423:
        /* <DEDUP_REMOVED lines=19> */
.L_x_2425:
        /* <DEDUP_REMOVED lines=124> */
.L_x_2436:
[----:B------:R-:W-:-:S06]  /*1bd0*/  UISETP.NE.AND UP0, UPT, UR11, 0x3, UPT ;  /* 0x000000030b00788c */ /* 0x000fcc000bf05270 */
[----:B------:R-:W-:-:S13]  /*1be0*/  PLOP3.LUT P0, PT, PT, PT, UP0, 0x80, 0x0 ;  /* 0x000000000000781c */ /* 0x000fda0003f0f008 */
[----:B-1----:R-:W-:Y:S05]  /*1bf0*/  @!P0 BRA `(.L_x_2426) ;  /* 0x0000000000048947 */ /* 0x002fea0003800000 */
[----:B------:R-:W-:Y:S01]  /*1c00*/  BPT.TRAP 0x1 ;  /* 0x000000040000795c */ /* 0x000fe20000300000 */
.L_x_2426:
[----:B------:R-:W-:Y:S01]  /*1c10*/  R2UR UR9, R235 ;  /* 0x00000000eb0972ca */ /* 0x000fe200000e0000 */
[----:B------:R-:W-:-:S05]  /*1c20*/  IMAD.U32 R120, RZ, RZ, UR4 ;  /* 0x00000004ff787e24 */ /* 0x000fca000f8e00ff */
[----:B------:R-:W-:-:S07]  /*1c30*/  SHF.L.U32 R120, R120, 0x1f, RZ ;  /* 0x0000001f78787819 */ /* 0x000fce00000006ff */
[----:B------:R-:W-:-:S09]  /*1c40*/  ULEA UR9, UR5, UR9, 0x3 ;  /* 0x0000000905097291 */ /* 0x000fd2000f8e183f */
[----:B------:R1:W2:Y:S01]  /*1c50*/  SYNCS.PHASECHK.TRANS64.TRYWAIT P1, [UR9+0x26810], R120 ;  /* 0x02681078ff0075a7 */ /* 0x0002a20008020149 */
[----:B------:R-:W-:Y:S05]  /*1c60*/  @!P0 BRA `(.L_x_2427) ;  /* 0x0000000000048947 */ /* 0x000fea0003800000 */
[----:B------:R-:W-:Y:S01]  /*1c70*/  BPT.TRAP 0x1 ;  /* 0x000000040000795c */ /* 0x000fe20000300000 */
.L_x_2427:
[----:B--2---:R-:W-:Y:S05]  /*1c80*/  @P1 BRA `(.L_x_2428) ;  /* 0x0000000000081947 */ /* 0x004fea0003800000 */
[----:B------:R-:W2:Y:S02]  /*1c90*/  SYNCS.PHASECHK.TRANS64.TRYWAIT P1, [UR9+0x26810], R120 ;  /* 0x02681078ff0075a7 */ /* 0x000ea40008020149 */
[----:B--2---:R-:W-:Y:S05]  /*1ca0*/  @!P1 BRA `(.L_x_2429) ;  /* 0x0000006c00f09947 */ /* 0x004fea0003800000 */
.L_x_2428:
        /* <DEDUP_REMOVED lines=66> */
.L_x_2430:
[----:B------:R1:W1:Y:S01]  /*20d0*/  SYNCS.PHASECHK.TRANS64.TRYWAIT P1, [UR9+0x26830], R120 ;  /* 0x02683078ff0075a7 */ /* 0x0002620008020149 */
[----:B------:R-:W-:Y:S05]  /*20e0*/  @!P0 BRA `(.L_x_2431) ;  /* 0x0000000000048947 */ /* 0x000fea0003800000 */
[----:B------:R-:W-:Y:S01]  /*20f0*/  BPT.TRAP 0x1 ;  /* 0x000000040000795c */ /* 0x000fe20000300000 */
.L_x_2431:
        /* <DEDUP_REMOVED lines=50> */
.L_x_2432:
        /* <DEDUP_REMOVED lines=38> */
[----:B------:R-:W-:Y:S01]  /*2680*/  FFMA.FTZ R227, R227, UR8, -R199 ;  /* 0x00000008e3e37c23 */ /* 0x000fe200080108c7 */
[----:B------:R-:W-:Y:S01]  /*2690*/  FSEL R125, R7, -INF , !P5 ;  /* 0xff800000077d7808 */ /* 0x000fe20006800000 */
[----:B------:R-:W-:Y:S01]  /*26a0*/  UMOV UR14, UR13 ;  /* 0x0000000d000e7c82 */ /* 0x000fe20008000000 */
[----:B------:R-:W-:Y:S01]  /*26b0*/  FSEL R224, R8, -INF , !P6 ;  /* 0xff80000008e07808 */ /* 0x000fe20007000000 */
[----:B------:R-:W-:Y:S01]  /*26c0*/  FFMA.FTZ R9, -R9, R9, 1 ;  /* 0x3f80000009097423 */ /* 0x000fe20000010109 */
[----:B------:R-:W-:Y:S01]  /*26d0*/  FSEL R228, R11, -INF , !P1 ;  /* 0xff8000000be47808 */ /* 0x000fe20004800000 */
[----:B------:R-:W-:Y:S01]  /*26e0*/  FFMA.FTZ R198, R125, UR8, -R198 ;  /* 0x000000087dc67c23 */ /* 0x000fe200080108c6 */
[----:B------:R-:W-:Y:S01]  /*26f0*/  FSEL R232, R10, -INF , !P2 ;  /* 0xff8000000ae87808 */ /* 0x000fe20005000000 */
[----:B------:R-:W4:Y:S01]  /*2700*/  MUFU.EX2 R227, R227 ;  /* 0x000000e300e37308 */ /* 0x000f220000000800 */
[----:B------:R-:W-:Y:S01]  /*2710*/  FSEL R217, R12, -INF , !P3 ;  /* 0xff8000000cd97808 */ /* 0x000fe20005800000 */
[----:B------:R-:W-:Y:S01]  /*2720*/  FFMA.FTZ R228, R228, UR8, -R196 ;  /* 0x00000008e4e47c23 */ /* 0x000fe200080108c4 */
[C---:B------:R-:W-:Y:S01]  /*2730*/  ISETP.GT.AND P4, PT, R121.reuse, 0x10, PT ;  /* 0x000000107900780c */ /* 0x040fe20003f84270 */
[----:B---3--:R-:W-:Y:S01]  /*2740*/  FFMA.FTZ R161, R232, UR8, -R197 ;  /* 0x00000008e8a17c23 */ /* 0x008fe200080108c5 */
[C---:B------:R-:W-:Y:S01]  /*2750*/  ISETP.GT.AND P5, PT, R121.reuse, 0x11, PT ;  /* 0x000000117900780c */ /* 0x040fe20003fa4270 */
[----:B------:R-:W-:Y:S01]  /*2760*/  FFMA.FTZ R199, R224, UR8, -R199 ;  /* 0x00000008e0c77c23 */ /* 0x000fe200080108c7 */
[C---:B------:R-:W-:Y:S01]  /*2770*/  ISETP.GT.AND P6, PT, R121.reuse, 0x18, PT ;  /* 0x000000187900780c */ /* 0x040fe20003fc4270 */
[----:B------:R-:W-:Y:S01]  /*2780*/  FMUL.FTZ R224, R162, UR7 ;  /* 0x00000007a2e07c20 */ /* 0x000fe20008410000 */
[----:B------:R-:W-:Y:S01]  /*2790*/  ISETP.GT.AND P1, PT, R121, 0x19, PT ;  /* 0x000000197900780c */ /* 0x000fe20003f24270 */
[----:B------:R-:W-:Y:S01]  /*27a0*/  MUFU.EX2 R155, R155 ;  /* 0x0000009b009b7308 */ /* 0x000fe20000000800 */
[----:B------:R-:W-:Y:S01]  /*27b0*/  ISETP.GT.AND P2, PT, R120, 0x10, PT ;  /* 0x000000107800780c */ /* 0x000fe20003f44270 */
[----:B------:R-:W-:Y:S01]  /*27c0*/  FFMA.FTZ R217, R217, UR8, -R197 ;  /* 0x00000008d9d97c23 */ /* 0x000fe200080108c5 */
[----:B------:R-:W-:Y:S01]  /*27d0*/  ISETP.GT.AND P3, PT, R121, 0x20, PT ;  /* 0x000000207900780c */ /* 0x000fe20003f64270 */
[----:B------:R-:W-:Y:S01]  /*27e0*/  FFMA.FTZ R12, -R12, R12, 1 ;  /* 0x3f8000000c0c7423 */ /* 0x000fe2000001010c */
[----:B------:R-:W-:Y:S01]  /*27f0*/  FSEL R231, R13, -INF , !P4 ;  /* 0xff8000000de77808 */ /* 0x000fe20006000000 */
[----:B------:R-:W-:Y:S01]  /*2800*/  ULOP3.LUT UR12, UR12, 0x1000000, URZ, 0xfc, !UPT ;  /* 0x010000000c0c7892 */ /* 0x000fe2000f8efc3f */
[----:B------:R-:W-:Y:S01]  /*2810*/  FSEL R214, R15, -INF , !P2 ;  /* 0xff8000000fd67808 */ /* 0x000fe20005000000 */
[----:B------:R-:W-:Y:S01]  /*2820*/  MUFU.TANH R215, R215 ;  /* 0x000000d700d77308 */ /* 0x000fe20000002400 */
[----:B------:R-:W-:Y:S01]  /*2830*/  FSEL R230, R14, -INF , !P5 ;  /* 0xff8000000ee67808 */ /* 0x000fe20006800000 */
[--C-:B------:R-:W-:Y:S01]  /*2840*/  FFMA.FTZ R162, R231, UR8, -R194.reuse ;  /* 0x00000008e7a27c23 */ /* 0x100fe200080108c2 */
[----:B------:R-:W-:Y:S01]  /*2850*/  FSEL R229, R18, -INF , !P6 ;  /* 0xff80000012e57808 */ /* 0x000fe20007000000 */
[----:B------:R-:W-:Y:S01]  /*2860*/  FFMA.FTZ R214, R214, UR8, -R194 ;  /* 0x00000008d6d67c23 */ /* 0x000fe200080108c2 */
[----:B------:R-:W-:Y:S01]  /*2870*/  FSEL R222, R19, -INF , !P1 ;  /* 0xff80000013de7808 */ /* 0x000fe20004800000 */
[----:B------:R-:W-:Y:S01]  /*2880*/  FFMA.FTZ R163, R230, UR8, -R195 ;  /* 0x00000008e6a37c23 */ /* 0x000fe200080108c3 */
[----:B------:R-:W-:Y:S01]  /*2890*/  FSEL R220, R202, -INF , !P3 ;  /* 0xff800000cadc7808 */ /* 0x000fe20005800000 */
[----:B------:R-:W-:Y:S01]  /*28a0*/  FFMA.FTZ R196, R229, UR8, -R192 ;  /* 0x00000008e5c47c23 */ /* 0x000fe200080108c0 */
[----:B------:R-:W-:Y:S01]  /*28b0*/  ISETP.GT.AND P4, PT, R120, 0x11, PT ;  /* 0x000000117800780c */ /* 0x000fe20003f84270 */
[----:B------:R-:W-:Y:S01]  /*28c0*/  MUFU.TANH R219, R219 ;  /* 0x000000db00db7308 */ /* 0x000fe20000002400 */
[----:B------:R-:W-:Y:S01]  /*28d0*/  ISETP.GT.AND P2, PT, R121, 0x21, PT ;  /* 0x000000217900780c */ /* 0x000fe20003f44270 */
[----:B------:R-:W-:Y:S01]  /*28e0*/  FFMA.FTZ R14, -R14, R14, 1 ;  /* 0x3f8000000e0e7423 */ /* 0x000fe2000001010e */
[C---:B------:R-:W-:Y:S01]  /*28f0*/  ISETP.GT.AND P5, PT, R120.reuse, 0x18, PT ;  /* 0x000000187800780c */ /* 0x040fe20003fa4270 */
[----:B------:R-:W-:Y:S01]  /*2900*/  UIMAD UR12, UR5, 0x300, UR12 ;  /* 0x00000300050c78a4 */ /* 0x000fe2000f8e020c */
[----:B------:R-:W-:-:S02]  /*2910*/  ISETP.GT.AND P6, PT, R120, 0x19, PT ;  /* 0x000000197800780c */ /* 0x000fc40003fc4270 */
[C---:B------:R-:W-:Y:S01]  /*2920*/  ISETP.GT.AND P1, PT, R120.reuse, 0x20, PT ;  /* 0x000000207800780c */ /* 0x040fe20003f24270 */
[----:B------:R-:W-:Y:S01]  /*2930*/  MUFU.EX2 R162, R162 ;  /* 0x000000a200a27308 */ /* 0x000fe20000000800 */
[----:B------:R-:W-:Y:S02]  /*2940*/  ISETP.GT.AND P3, PT, R120, 0x21, PT ;  /* 0x000000217800780c */ /* 0x000fe40003f64270 */
[----:B------:R-:W-:Y:S02]  /*2950*/  FSEL R213, R17, -INF , !P4 ;  /* 0xff80000011d57808 */ /* 0x000fe40006000000 */
[----:B------:R-:W-:Y:S02]  /*2960*/  FSEL R212, R200, -INF , !P5 ;  /* 0xff800000c8d47808 */ /* 0x000fe40006800000 */
[----:B------:R-:W-:Y:S01]  /*2970*/  FSEL R211, R201, -INF , !P6 ;  /* 0xff800000c9d37808 */ /* 0x000fe20007000000 */
[----:B------:R-:W-:Y:S01]  /*2980*/  MUFU.TANH R224, R224 ;  /* 0x000000e000e07308 */ /* 0x000fe20000002400 */
        /* <DEDUP_REMOVED lines=19> */
[----:B------:R-:W-:Y:S01]  /*2ac0*/  MUFU.EX2 R163, R163 ;  /* 0x000000a300a37308 */ /* 0x000fe20000000800 */
[----:B-1----:R-:W-:Y:S01]  /*2ad0*/  FSEL R160, R156, -INF , !P6 ;  /* 0xff8000009ca07808 */ /* 0x002fe20007000000 */
[----:B------:R-:W-:Y:S01]  /*2ae0*/  FFMA.FTZ R208, R208, UR8, -R188 ;  /* 0x00000008d0d07c23 */ /* 0x000fe200080108bc */
[C---:B-----5:R-:W-:Y:S01]  /*2af0*/  FSEL R157, R234.reuse, -INF , !P1 ;  /* 0xff800000ea9d7808 */ /* 0x060fe20004800000 */
[----:B------:R-:W-:Y:S01]  /*2b00*/  FFMA.FTZ R234, -R234, R234, 1 ;  /* 0x3f800000eaea7423 */ /* 0x000fe200000101ea */
[----:B------:R-:W-:Y:S01]  /*2b10*/  FSEL R206, R233, -INF , !P2 ;  /* 0xff800000e9ce7808 */ /* 0x000fe20005000000 */
[----:B------:R-:W-:Y:S01]  /*2b20*/  FFMA.FTZ R160, R160, UR8, -R22 ;  /* 0x00000008a0a07c23 */ /* 0x000fe20008010816 */
[----:B------:R-:W-:Y:S01]  /*2b30*/  ISETP.GT.AND P4, PT, R121, 0x39, PT ;  /* 0x000000397900780c */ /* 0x000fe20003f84270 */
[----:B------:R-:W-:Y:S01]  /*2b40*/  MUFU.EX2 R192, R214 ;  /* 0x000000d600c07308 */ /* 0x000fe20000000800 */
[----:B------:R-:W-:Y:S01]  /*2b50*/  ISETP.GT.AND P3, PT, R120, 0x29, PT ;  /* 0x000000297800780c */ /* 0x000fe20003f64270 */
[----:B------:R-:W-:Y:S01]  /*2b60*/  FFMA.FTZ R156, -R156, R156, 1 ;  /* 0x3f8000009c9c7423 */ /* 0x000fe2000001019c */
[C---:B------:R-:W-:Y:S01]  /*2b70*/  ISETP.GT.AND P5, PT, R120.reuse, 0x30, PT ;  /* 0x000000307800780c */ /* 0x040fe20003fa4270 */
[----:B------:R-:W-:Y:S01]  /*2b80*/  FFMA.FTZ R233, -R233, R233, 1 ;  /* 0x3f800000e9e97423 */ /* 0x000fe200000101e9 */
[----:B------:R-:W-:-:S02]  /*2b90*/  ISETP.GT.AND P6, PT, R120, 0x31, PT ;  /* 0x000000317800780c */ /* 0x000fc40003fc4270 */
[C---:B------:R-:W-:Y:S01]  /*2ba0*/  ISETP.GT.AND P1, PT, R120.reuse, 0x38, PT ;  /* 0x000000387800780c */ /* 0x040fe20003f24270 */
[----:B------:R-:W1:Y:S01]  /*2bb0*/  MUFU.EX2 R226, R226 ;  /* 0x000000e200e27308 */ /* 0x000e620000000800 */
[----:B------:R-:W-:Y:S02]  /*2bc0*/  ISETP.GT.AND P2, PT, R120, 0x39, PT ;  /* 0x000000397800780c */ /* 0x000fe40003f44270 */
[----:B------:R-:W-:-:S05]  /*2bd0*/  WARPGROUP.ARRIVE ;  /* 0x00000000000079c5 */ /* 0x000fca0000000000 */
[----:B------:R-:W-:Y:S01]  /*2be0*/  MUFU.EX2 R196, R196 ;  /* 0x000000c400c47308 */ /* 0x000fe20000000800 */
[----:B------:R-:W-:Y:S01]  /*2bf0*/  HGMMA.64x64x16.F32.BF16 R120, R164, gdesc[UR12], RZ, !UPT, gsb0 ;  /* 0x00e0000ca4787df0 */ /* 0x000fe2000c0018ff */
[----:B------:R-:W-:Y:S01]  /*2c00*/  UIADD3 UR14, UR13, 0x2, URZ ;  /* 0x000000020d0e7890 */ /* 0x000fe2000fffe03f */
[----:B------:R-:W-:-:S05]  /*2c10*/  UMOV UR15, 0x80000020 ;  /* 0x80000020000f7882 */ /* 0x000fca0000000000 */
[----:B------:R-:W-:Y:S08]  /*2c20*/  MUFU.EX2 R161, R161 ;  /* 0x000000a100a17308 */ /* 0x000ff00000000800 */
[----:B------:R-:W-:Y:S01]  /*2c30*/  MUFU.EX2 R160, R160 ;  /* 0x000000a000a07308 */ /* 0x000fe20000000800 */
        /* <DEDUP_REMOVED lines=35> */
[----:B------:R-:W-:Y:S01]  /*2e70*/  FADD.FTZ R232, R123, -R159 ;  /* 0x8000009f7be87221 */ /* 0x000fe20000010000 */
[----:B------:R-:W2:Y:S01]  /*2e80*/  LDS.64 R120, [R4+0x1e220] ;  /* 0x01e2200004787984 */ /* 0x000ea20000000a00 */
[----:B------:R-:W3:Y:S01]  /*2e90*/  MUFU.EX2 R123, R198 ;  /* 0x000000c6007b7308 */ /* 0x000ee20000000800 */
[----:B------:R-:W-:Y:S01]  /*2ea0*/  FADD.FTZ R231, R122, -R158 ;  /* 0x8000009e7ae77221 */ /* 0x000fe20000010000 */
[----:B------:R-:W-:Y:S01]  /*2eb0*/  FFMA.FTZ R159, -R7, R7, 1 ;  /* 0x3f800000079f7423 */ /* 0x000fe20000010107 */
[----:B------:R-:W-:Y:S01]  /*2ec0*/  FFMA.FTZ R7, R220, UR8, -R190 ;  /* 0x00000008dc077c23 */ /* 0x000fe200080108be */
[----:B----4-:R-:W-:Y:S01]  /*2ed0*/  FMUL.FTZ R229, R227, R229 ;  /* 0x000000e5e3e57220 */ /* 0x010fe20000410000 */
[----:B------:R-:W-:Y:S01]  /*2ee0*/  FFMA.FTZ R122, R222, UR8, -R193 ;  /* 0x00000008de7a7c23 */ /* 0x000fe200080108c1 */
[----:B------:R-:W-:Y:S01]  /*2ef0*/  FFMA.FTZ R222, R218, UR8, -R191 ;  /* 0x00000008dade7c23 */ /* 0x000fe200080108bf */
[----:B------:R-:W-:Y:S01]  /*2f00*/  FFMA.FTZ R158, -R5, R5, 1 ;  /* 0x3f800000059e7423 */ /* 0x000fe20000010105 */
[----:B------:R4:W-:Y:S01]  /*2f10*/  MUFU.EX2 R198, R7 ;  /* 0x0000000700c67308 */ /* 0x0009e20000000800 */
[----:B-1----:R-:W-:Y:S01]  /*2f20*/  FMUL.FTZ R5, R226, R230 ;  /* 0x000000e6e2057220 */ /* 0x002fe20000410000 */
[----:B------:R-:W-:-:S03]  /*2f30*/  FFMA.FTZ R218, -R8, R8, 1 ;  /* 0x3f80000008da7423 */ /* 0x000fc60000010108 */
[----:B------:R-:W-:-:S03]  /*2f40*/  FMUL.FTZ R158, R158, R5 ;  /* 0x000000059e9e7220 */ /* 0x000fc60000410000 */
[----:B------:R-:W-:Y:S01]  /*2f50*/  MUFU.EX2 R122, R122 ;  /* 0x0000007a007a7308 */ /* 0x000fe20000000800 */
[----:B---3--:R-:W-:-:S04]  /*2f60*/  FMUL.FTZ R220, R123, R231 ;  /* 0x000000e77bdc7220 */ /* 0x008fc80000410000 */
[----:B------:R-:W-:Y:S01]  /*2f70*/  FMUL.FTZ R159, R159, R220 ;  /* 0x000000dc9f9f7220 */ /* 0x000fe20000410000 */
[----:B------:R-:W-:Y:S02]  /*2f80*/  FFMA.FTZ R220, -R6, R6, 1 ;  /* 0x3f80000006dc7423 */ /* 0x000fe40000010106 */
[----:B----4-:R-:W1:Y:S01]  /*2f90*/  LDS.64 R6, [R4+0x1e240] ;  /* 0x01e2400004067984 */ /* 0x010e620000000a00 */
[----:B------:R-:W3:Y:S01]  /*2fa0*/  MUFU.EX2 R5, R199 ;  /* 0x000000c700057308 */ /* 0x000ee20000000800 */
[----:B------:R-:W-:-:S07]  /*2fb0*/  FMUL.FTZ R220, R220, R229 ;  /* 0x000000e5dcdc7220 */ /* 0x000fce0000410000 */
[----:B------:R-:W-:Y:S01]  /*2fc0*/  MUFU.EX2 R199, R222 ;  /* 0x000000de00c77308 */ /* 0x000fe20000000800 */
[--C-:B--2---:R-:W-:Y:S01]  /*2fd0*/  FADD.FTZ R124, R124, -R120.reuse ;  /* 0x800000787c7c7221 */ /* 0x104fe20000010000 */
        /* <DEDUP_REMOVED lines=9> */
[----:B------:R-:W2:Y:S01]  /*3070*/  MUFU.EX2 R9, R217 ;  /* 0x000000d900097308 */ /* 0x000ea20000000800 */
[----:B------:R-:W-:Y:S01]  /*3080*/  FFMA.FTZ R121, R207, UR8, -R189 ;  /* 0x00000008cf797c23 */ /* 0x000fe200080108bd */
[----:B---3--:R-:W-:Y:S01]  /*3090*/  FMUL.FTZ R231, R5, R232 ;  /* 0x000000e805e77220 */ /* 0x008fe20000410000 */
[----:B------:R-:W-:-:S03]  /*30a0*/  FMUL.FTZ R216, R161, R216 ;  /* 0x000000d8a1d87220 */ /* 0x000fc60000410000 */
[----:B------:R-:W-:Y:S01]  /*30b0*/  FMUL.FTZ R218, R218, R231 ;  /* 0x000000e7dada7220 */ /* 0x000fe20000410000 */
[----:B------:R-:W-:Y:S01]  /*30c0*/  FMUL.FTZ R127, R127, R216 ;  /* 0x000000d87f7f7220 */ /* 0x000fe20000410000 */
[----:B------:R-:W-:Y:S01]  /*30d0*/  MUFU.EX2 R121, R121 ;  /* 0x0000007900797308 */ /* 0x000fe20000000800 */
[--C-:B-1----:R-:W-:Y:S01]  /*30e0*/  FADD.FTZ R191, R128, -R6.reuse ;  /* 0x8000000680bf7221 */ /* 0x102fe20000010000 */
[----:B------:R-:W-:Y:S01]  /*30f0*/  FADD.FTZ R193, R130, -R6 ;  /* 0x8000000682c17221 */ /* 0x000fe20000010000 */
[----:B--2---:R-:W-:Y:S01]  /*3100*/  FMUL.FTZ R11, R9, R124 ;  /* 0x0000007c090b7220 */ /* 0x004fe20000410000 */
[----:B------:R-:W-:Y:S01]  /*3110*/  FSEL R6, R215, -INF , !P3 ;  /* 0xff800000d7067808 */ /* 0x000fe20005800000 */
[--C-:B------:R-:W-:Y:S01]  /*3120*/  FADD.FTZ R194, R131, -R7.reuse ;  /* 0x8000000783c27221 */ /* 0x100fe20000010000 */
[----:B------:R-:W-:Y:S01]  /*3130*/  FFMA.FTZ R131, -R13, R13, 1 ;  /* 0x3f8000000d837423 */ /* 0x000fe2000001010d */
[----:B------:R-:W-:Y:S01]  /*3140*/  FMUL.FTZ R157, R12, R11 ;  /* 0x0000000b0c9d7220 */ /* 0x000fe20000410000 */
[----:B------:R-:W-:Y:S01]  /*3150*/  FADD.FTZ R190, R129, -R7 ;  /* 0x8000000781be7221 */ /* 0x000fe20000010000 */
[----:B------:R1:W-:Y:S01]  /*3160*/  MUFU.EX2 R12, R10 ;  /* 0x0000000a000c7308 */ /* 0x0003e20000000800 */
[----:B------:R-:W-:Y:S01]  /*3170*/  FFMA.FTZ R189, R6, UR8, -R189 ;  /* 0x0000000806bd7c23 */ /* 0x000fe200080108bd */
[----:B------:R-:W-:Y:S01]  /*3180*/  FSEL R6, R223, -INF , !P4 ;  /* 0xff800000df067808 */ /* 0x000fe20006000000 */
[----:B------:R-:W-:Y:S01]  /*3190*/  FFMA.FTZ R130, -R15, R15, 1 ;  /* 0x3f8000000f827423 */ /* 0x000fe2000001010f */
[----:B------:R-:W-:Y:S01]  /*31a0*/  FMUL.FTZ R124, R162, R191 ;  /* 0x000000bfa27c7220 */ /* 0x000fe20000410000 */
[----:B------:R-:W-:Y:S01]  /*31b0*/  FSEL R15, R219, -INF , !P5 ;  /* 0xff800000db0f7808 */ /* 0x000fe20006800000 */
[----:B------:R-:W-:Y:S01]  /*31c0*/  FFMA.FTZ R128, R206, UR8, -R20 ;  /* 0x00000008ce807c23 */ /* 0x000fe20008010814 */
[----:B------:R-:W-:Y:S01]  /*31d0*/  FFMA.FTZ R13, R6, UR8, -R21 ;  /* 0x00000008060d7c23 */ /* 0x000fe20008010815 */
[----:B------:R-:W2:Y:S01]  /*31e0*/  MUFU.EX2 R129, R213 ;  /* 0x000000d500817308 */ /* 0x000ea20000000800 */
[----:B-1----:R-:W1:Y:S01]  /*31f0*/  LDS.64 R10, [R4+0x1e260] ;  /* 0x01e26000040a7984 */ /* 0x002e620000000a00 */
[----:B------:R-:W-:Y:S01]  /*3200*/  FMUL.FTZ R131, R131, R124 ;  /* 0x0000007c83837220 */ /* 0x000fe20000410000 */
[----:B------:R-:W-:Y:S01]  /*3210*/  FFMA.FTZ R124, R15, UR8, -R22 ;  /* 0x000000080f7c7c23 */ /* 0x000fe20008010816 */
[----:B------:R-:W-:Y:S01]  /*3220*/  FSEL R15, R224, -INF , !P1 ;  /* 0xff800000e00f7808 */ /* 0x000fe20004800000 */
[----:B------:R-:W3:Y:S01]  /*3230*/  LDS.64 R6, [R4+0x1e280] ;  /* 0x01e2800004067984 */ /* 0x000ee20000000a00 */
[----:B------:R-:W-:Y:S01]  /*3240*/  FSEL R22, R221, -INF , !P6 ;  /* 0xff800000dd167808 */ /* 0x000fe20007000000 */
[----:B------:R-:W-:Y:S01]  /*3250*/  FMUL.FTZ R191, R163, R190 ;  /* 0x000000bea3bf7220 */ /* 0x000fe20000410000 */
[----:B------:R-:W-:Y:S01]  /*3260*/  FMUL.FTZ R193, R192, R193 ;  /* 0x000000c1c0c17220 */ /* 0x000fe20000410000 */
[----:B------:R-:W-:Y:S01]  /*3270*/  FFMA.FTZ R188, R15, UR8, -R20 ;  /* 0x000000080fbc7c23 */ /* 0x000fe20008010814 */
[----:B------:R-:W-:Y:S01]  /*3280*/  FSEL R20, R225, -INF , !P2 ;  /* 0xff800000e1147808 */ /* 0x000fe20005000000 */
[----:B------:R-:W-:Y:S01]  /*3290*/  FFMA.FTZ R15, -R17, R17, 1 ;  /* 0x3f800000110f7423 */ /* 0x000fe20000010111 */
[----:B------:R-:W-:Y:S01]  /*32a0*/  FFMA.FTZ R23, R22, UR8, -R23 ;  /* 0x0000000816177c23 */ /* 0x000fe20008010817 */
[----:B------:R-:W-:Y:S01]  /*32b0*/  FMUL.FTZ R130, R130, R193 ;  /* 0x000000c182827220 */ /* 0x000fe20000410000 */
[----:B------:R-:W4:Y:S01]  /*32c0*/  MUFU.EX2 R22, R212 ;  /* 0x000000d400167308 */ /* 0x000f220000000800 */
[----:B------:R-:W-:Y:S01]  /*32d0*/  FFMA.FTZ R190, R20, UR8, -R21 ;  /* 0x0000000814be7c23 */ /* 0x000fe20008010815 */
[----:B------:R-:W-:Y:S01]  /*32e0*/  FFMA.FTZ R221, -R221, R221, 1 ;  /* 0x3f800000dddd7423 */ /* 0x000fe200000101dd */
[----:B--2---:R-:W-:Y:S01]  /*32f0*/  FMUL.FTZ R206, R129, R194 ;  /* 0x000000c281ce7220 */ /* 0x004fe20000410000 */
[----:B------:R-:W-:Y:S01]  /*3300*/  FMUL.FTZ R194, R14, R191 ;  /* 0x000000bf0ec27220 */ /* 0x000fe20000410000 */
[----:B------:R-:W-:Y:S01]  /*3310*/  FFMA.FTZ R219, -R219, R219, 1 ;  /* 0x3f800000dbdb7423 */ /* 0x000fe200000101db */
[----:B------:R-:W-:Y:S01]  /*3320*/  FFMA.FTZ R224, -R224, R224, 1 ;  /* 0x3f800000e0e07423 */ /* 0x000fe200000101e0 */
[----:B------:R-:W-:Y:S01]  /*3330*/  FMUL.FTZ R21, R15, R206 ;  /* 0x000000ce0f157220 */ /* 0x000fe20000410000 */
[----:B------:R-:W2:Y:S01]  /*3340*/  MUFU.EX2 R17, R211 ;  /* 0x000000d300117308 */ /* 0x000ea20000000800 */
[----:B------:R-:W5:Y:S01]  /*3350*/  LDS.64 R14, [R4+0x1e2a0] ;  /* 0x01e2a000040e7984 */ /* 0x000f620000000a00 */
[----:B------:R-:W-:Y:S01]  /*3360*/  FFMA.FTZ R223, -R223, R223, 1 ;  /* 0x3f800000dfdf7423 */ /* 0x000fe200000101df */
[----:B------:R-:W-:-:S05]  /*3370*/  FFMA.FTZ R225, -R225, R225, 1 ;  /* 0x3f800000e1e17423 */ /* 0x000fca00000101e1 */
[----:B------:R-:W-:Y:S08]  /*3380*/  MUFU.EX2 R23, R23 ;  /* 0x0000001700177308 */ /* 0x000ff00000000800 */
[----:B------:R-:W-:Y:S01]  /*3390*/  MUFU.EX2 R8, R228 ;  /* 0x000000e400087308 */ /* 0x000fe20000000800 */
[--C-:B-1----:R-:W-:Y:S01]  /*33a0*/  FADD.FTZ R191, R132, -R10.reuse ;  /* 0x8000000a84bf7221 */ /* 0x102fe20000010000 */
[----:B------:R-:W-:Y:S01]  /*33b0*/  FADD.FTZ R193, R134, -R10 ;  /* 0x8000000a86c17221 */ /* 0x000fe20000010000 */
[----:B------:R-:W-:Y:S01]  /*33c0*/  FFMA.FTZ R10, -R18, R18, 1 ;  /* 0x3f800000120a7423 */ /* 0x000fe20000010112 */
[--C-:B------:R-:W-:Y:S01]  /*33d0*/  FADD.FTZ R133, R133, -R11.reuse ;  /* 0x8000000b85857221 */ /* 0x100fe20000010000 */
[----:B------:R-:W-:Y:S01]  /*33e0*/  FMUL.FTZ R191, R196, R191 ;  /* 0x000000bfc4bf7220 */ /* 0x000fe20000410000 */
[----:B------:R-:W-:Y:S01]  /*33f0*/  FADD.FTZ R20, R135, -R11 ;  /* 0x8000000b87147221 */ /* 0x000fe20000010000 */
[----:B------:R-:W-:Y:S01]  /*3400*/  FFMA.FTZ R134, -R200, R200, 1 ;  /* 0x3f800000c8867423 */ /* 0x000fe200000101c8 */
[----:B------:R-:W-:Y:S01]  /*3410*/  FFMA.FTZ R200, -R19, R19, 1 ;  /* 0x3f80000013c87423 */ /* 0x000fe20000010113 */
[----:B------:R-:W-:Y:S01]  /*3420*/  FMUL.FTZ R135, R10, R191 ;  /* 0x000000bf0a877220 */ /* 0x000fe20000410000 */
[----:B------:R-:W-:Y:S01]  /*3430*/  FMUL.FTZ R133, R122, R133 ;  /* 0x000000857a857220 */ /* 0x000fe20000410000 */
[----:B------:R-:W1:Y:S01]  /*3440*/  LDS.64 R10, [R4+0x1e2c0] ;  /* 0x01e2c000040a7984 */ /* 0x000e620000000a00 */
[--C-:B---3--:R-:W-:Y:S01]  /*3450*/  FADD.FTZ R191, R138, -R6.reuse ;  /* 0x800000068abf7221 */ /* 0x108fe20000010000 */
[----:B----4-:R-:W-:Y:S01]  /*3460*/  FMUL.FTZ R193, R22, R193 ;  /* 0x000000c116c17220 */ /* 0x010fe20000410000 */
[----:B------:R-:W-:Y:S01]  /*3470*/  FMUL.FTZ R200, R200, R133 ;  /* 0x00000085c8c87220 */ /* 0x000fe20000410000 */
[----:B------:R-:W-:Y:S01]  /*3480*/  FADD.FTZ R133, R136, -R6 ;  /* 0x8000000688857221 */ /* 0x000fe20000010000 */
[--C-:B------:R-:W-:Y:S01]  /*3490*/  FADD.FTZ R6, R137, -R7.reuse ;  /* 0x8000000789067221 */ /* 0x100fe20000010000 */
[----:B------:R-:W-:Y:S01]  /*34a0*/  FMUL.FTZ R134, R134, R193 ;  /* 0x000000c186867220 */ /* 0x000fe20000410000 */
[----:B--2---:R-:W-:Y:S01]  /*34b0*/  FMUL.FTZ R20, R17, R20 ;  /* 0x0000001411147220 */ /* 0x004fe20000410000 */
[----:B------:R-:W-:Y:S01]  /*34c0*/  FFMA.FTZ R136, -R202, R202, 1 ;  /* 0x3f800000ca887423 */ /* 0x000fe200000101ca */
[----:B------:R-:W2:Y:S01]  /*34d0*/  MUFU.EX2 R18, R210 ;  /* 0x000000d200127308 */ /* 0x000ea20000000800 */
[----:B------:R-:W-:Y:S01]  /*34e0*/  FFMA.FTZ R193, -R201, R201, 1 ;  /* 0x3f800000c9c17423 */ /* 0x000fe200000101c9 */
[----:B------:R-:W-:Y:S01]  /*34f0*/  FADD.FTZ R206, R139, -R7 ;  /* 0x800000078bce7221 */ /* 0x000fe20000010000 */
[----:B------:R-:W-:Y:S01]  /*3500*/  FMUL.FTZ R202, R199, R6 ;  /* 0x00000006c7ca7220 */ /* 0x000fe20000410000 */
[----:B------:R-:W-:Y:S01]  /*3510*/  FMUL.FTZ R133, R198, R133 ;  /* 0x00000085c6857220 */ /* 0x000fe20000410000 */
[----:B------:R3:W4:Y:S01]  /*3520*/  LDS.64 R6, [R4+0x1e2e0] ;  /* 0x01e2e00004067984 */ /* 0x0007220000000a00 */
[----:B------:R-:W-:Y:S01]  /*3530*/  FMUL.FTZ R193, R193, R20 ;  /* 0x00000014c1c17220 */ /* 0x000fe20000410000 */
[----:B------:R-:W-:Y:S01]  /*3540*/  FFMA.FTZ R139, -R203, R203, 1 ;  /* 0x3f800000cb8b7423 */ /* 0x000fe200000101cb */
[----:B------:R-:W3:Y:S01]  /*3550*/  MUFU.EX2 R20, R208 ;  /* 0x000000d000147308 */ /* 0x000ee20000000800 */
[----:B------:R-:W-:Y:S01]  /*3560*/  FMUL.FTZ R136, R136, R133 ;  /* 0x0000008588887220 */ /* 0x000fe20000410000 */
[----:B------:R-:W-:Y:S01]  /*3570*/  FFMA.FTZ R137, -R204, R204, 1 ;  /* 0x3f800000cc897423 */ /* 0x000fe200000101cc */
[----:B-----5:R-:W-:Y:S01]  /*3580*/  FADD.FTZ R195, R142, -R14 ;  /* 0x8000000e8ec37221 */ /* 0x020fe20000010000 */
[----:B------:R-:W-:Y:S01]  /*3590*/  FMUL.FTZ R139, R139, R202 ;  /* 0x000000ca8b8b7220 */ /* 0x000fe20000410000 */
[--C-:B------:R-:W-:Y:S01]  /*35a0*/  FADD.FTZ R142, R141, -R15.reuse ;  /* 0x8000000f8d8e7221 */ /* 0x100fe20000010000 */
[----:B------:R-:W-:Y:S01]  /*35b0*/  FADD.FTZ R202, R143, -R15 ;  /* 0x8000000f8fca7221 */ /* 0x000fe20000010000 */
[----:B------:R-:W-:Y:S01]  /*35c0*/  FFMA.FTZ R15, -R154, R154, 1 ;  /* 0x3f8000009a0f7423 */ /* 0x000fe2000001019a */
[----:B------:R-:W5:Y:S01]  /*35d0*/  MUFU.EX2 R19, R209 ;  /* 0x000000d100137308 */ /* 0x000f620000000800 */
[----:B--2---:R-:W-:Y:S01]  /*35e0*/  FMUL.FTZ R132, R18, R191 ;  /* 0x000000bf12847220 */ /* 0x004fe20000410000 */
[----:B------:R-:W-:Y:S01]  /*35f0*/  FFMA.FTZ R138, -R205, R205, 1 ;  /* 0x3f800000cd8a7423 */ /* 0x000fe200000101cd */
[----:B------:R-:W-:Y:S01]  /*3600*/  FFMA.FTZ R141, -R153, R153, 1 ;  /* 0x3f800000998d7423 */ /* 0x000fe20000010199 */
[----:B------:R-:W-:Y:S01]  /*3610*/  FMUL.FTZ R142, R121, R142 ;  /* 0x0000008e798e7220 */ /* 0x000fe20000410000 */
[----:B------:R-:W-:Y:S01]  /*3620*/  FMUL.FTZ R137, R137, R132 ;  /* 0x0000008489897220 */ /* 0x000fe20000410000 */
[----:B------:R-:W-:-:S02]  /*3630*/  FMUL.FTZ R229, R8, R229 ;  /* 0x000000e508e57220 */ /* 0x000fc40000410000 */
[----:B------:R2:W4:Y:S01]  /*3640*/  MUFU.EX2 R133, R189 ;  /* 0x000000bd00857308 */ /* 0x0005220000000800 */
[----:B---3--:R-:W-:Y:S01]  /*3650*/  FMUL.FTZ R4, R20, R195 ;  /* 0x000000c314047220 */ /* 0x008fe20000410000 */
[----:B------:R-:W-:Y:S01]  /*3660*/  FMUL.FTZ R141, R141, R142 ;  /* 0x0000008e8d8d7220 */ /* 0x000fe20000410000 */
[----:B------:R-:W-:Y:S02]  /*3670*/  FMUL.FTZ R126, R126, R229 ;  /* 0x000000e57e7e7220 */ /* 0x000fe40000410000 */
[----:B------:R-:W-:Y:S01]  /*3680*/  FMUL.FTZ R15, R15, R4 ;  /* 0x000000040f0f7220 */ /* 0x000fe20000410000 */
[--C-:B-1----:R-:W-:Y:S02]  /*3690*/  FADD.FTZ R145, R145, -R11.reuse ;  /* 0x8000000b91917221 */ /* 0x102fe40000010000 */
[----:B------:R1:W3:Y:S01]  /*36a0*/  MUFU.EX2 R132, R124 ;  /* 0x0000007c00847308 */ /* 0x0002e20000000800 */
[----:B-----5:R-:W-:Y:S01]  /*36b0*/  FMUL.FTZ R191, R19, R206 ;  /* 0x000000ce13bf7220 */ /* 0x020fe20000410000 */
[----:B------:R-:W-:Y:S01]  /*36c0*/  FADD.FTZ R153, R146, -R10 ;  /* 0x8000000a92997221 */ /* 0x000fe20000010000 */
[----:B------:R-:W-:Y:S01]  /*36d0*/  FMUL.FTZ R145, R12, R145 ;  /* 0x000000910c917220 */ /* 0x000fe20000410000 */
[----:B--2---:R-:W-:Y:S01]  /*36e0*/  F2FP.BF16.F32.PACK_AB R189, R218, R159 ;  /* 0x0000009fdabd723e */ /* 0x004fe200000010ff */
[----:B------:R-:W-:Y:S01]  /*36f0*/  FMUL.FTZ R138, R138, R191 ;  /* 0x000000bf8a8a7220 */ /* 0x000fe20000410000 */
[----:B------:R-:W-:Y:S01]  /*3700*/  FADD.FTZ R191, R140, -R14 ;  /* 0x8000000e8cbf7221 */ /* 0x000fe20000010000 */
[----:B------:R-:W-:Y:S01]  /*3710*/  FFMA.FTZ R140, -R215, R215, 1 ;  /* 0x3f800000d78c7423 */ /* 0x000fe200000101d7 */
[----:B------:R-:W2:Y:S01]  /*3720*/  MUFU.EX2 R120, R120 ;  /* 0x0000007800787308 */ /* 0x000ea20000000800 */
[----:B-1----:R-:W-:Y:S01]  /*3730*/  FADD.FTZ R124, R147, -R11 ;  /* 0x8000000b937c7221 */ /* 0x002fe20000010000 */
[----:B----4-:R-:W-:Y:S01]  /*3740*/  FMUL.FTZ R143, R133, R202 ;  /* 0x000000ca858f7220 */ /* 0x010fe20000410000 */
[----:B------:R-:W-:Y:S01]  /*3750*/  FFMA.FTZ R14, -R152, R152, 1 ;  /* 0x3f800000980e7423 */ /* 0x000fe20000010198 */
[----:B------:R-:W-:Y:S01]  /*3760*/  F2FP.BF16.F32.PACK_AB R159, R193, R134 ;  /* 0x00000086c19f723e */ /* 0x000fe200000010ff */
[----:B------:R-:W-:Y:S01]  /*3770*/  FMUL.FTZ R124, R23, R124 ;  /* 0x0000007c177c7220 */ /* 0x000fe20000410000 */
[----:B------:R-:W-:Y:S01]  /*3780*/  FMUL.FTZ R140, R140, R143 ;  /* 0x0000008f8c8c7220 */ /* 0x000fe20000410000 */
[----:B------:R-:W-:Y:S01]  /*3790*/  FADD.FTZ R143, R144, -R10 ;  /* 0x8000000a908f7221 */ /* 0x000fe20000010000 */
[----:B------:R-:W1:Y:S01]  /*37a0*/  MUFU.EX2 R128, R128 ;  /* 0x0000008000807308 */ /* 0x000e620000000800 */
[----:B------:R-:W-:Y:S01]  /*37b0*/  FMUL.FTZ R144, R234, R145 ;  /* 0x00000091ea907220 */ /* 0x000fe20000410000 */
[----:B---3--:R-:W-:Y:S01]  /*37c0*/  FMUL.FTZ R10, R132, R153 ;  /* 0x00000099840a7220 */ /* 0x008fe20000410000 */
[----:B------:R-:W-:Y:S01]  /*37d0*/  FMUL.FTZ R145, R221, R124 ;  /* 0x0000007cdd917220 */ /* 0x000fe20000410000 */
[--C-:B------:R-:W-:Y:S01]  /*37e0*/  FADD.FTZ R147, R148, -R6.reuse ;  /* 0x8000000694937221 */ /* 0x100fe20000010000 */
[----:B------:R-:W-:Y:S01]  /*37f0*/  FADD.FTZ R153, R150, -R6 ;  /* 0x8000000696997221 */ /* 0x000fe20000010000 */
[--C-:B------:R-:W-:Y:S01]  /*3800*/  FADD.FTZ R124, R149, -R7.reuse ;  /* 0x80000007957c7221 */ /* 0x100fe20000010000 */
[----:B------:R-:W-:Y:S01]  /*3810*/  FADD.FTZ R142, R151, -R7 ;  /* 0x80000007978e7221 */ /* 0x000fe20000010000 */
[----:B------:R-:W3:Y:S01]  /*3820*/  MUFU.EX2 R13, R13 ;  /* 0x0000000d000d7308 */ /* 0x000ee20000000800 */
[----:B--2---:R-:W-:Y:S01]  /*3830*/  FMUL.FTZ R191, R120, R191 ;  /* 0x000000bf78bf7220 */ /* 0x004fe20000410000 */
[----:B------:R-:W-:-:S02]  /*3840*/  IMAD.U32 R7, RZ, RZ, UR5 ;  /* 0x00000005ff077e24 */ /* 0x000fc4000f8e00ff */
[----:B------:R-:W-:Y:S01]  /*3850*/  FMUL.FTZ R143, R160, R143 ;  /* 0x0000008fa08f7220 */ /* 0x000fe20000410000 */
[----:B------:R-:W-:Y:S01]  /*3860*/  FMUL.FTZ R10, R219, R10 ;  /* 0x0000000adb0a7220 */ /* 0x000fe20000410000 */
[----:B------:R-:W-:Y:S01]  /*3870*/  FMUL.FTZ R14, R14, R191 ;  /* 0x000000bf0e0e7220 */ /* 0x000fe20000410000 */
[----:B------:R-:W-:Y:S01]  /*3880*/  F2FP.BF16.F32.PACK_AB R191, R157, R126 ;  /* 0x0000007e9dbf723e */ /* 0x000fe200000010ff */
[----:B------:R-:W-:Y:S01]  /*3890*/  IMAD R126, R7, 0x2000, R236 ;  /* 0x00002000077e7824 */ /* 0x000fe200078e02ec */
[----:B------:R2:W4:Y:S01]  /*38a0*/  MUFU.EX2 R4, R188 ;  /* 0x000000bc00047308 */ /* 0x0005220000000800 */
[----:B-1----:R-:W-:Y:S01]  /*38b0*/  FMUL.FTZ R6, R128, R147 ;  /* 0x0000009380067220 */ /* 0x002fe20000410000 */
[----:B------:R-:W-:Y:S01]  /*38c0*/  FMUL.FTZ R143, R156, R143 ;  /* 0x0000008f9c8f7220 */ /* 0x000fe20000410000 */
[----:B------:R-:W-:Y:S01]  /*38d0*/  IMAD R7, R126, 0x2, R235 ;  /* 0x000000027e077824 */ /* 0x000fe200078e02eb */
[----:B------:R-:W-:Y:S01]  /*38e0*/  F2FP.BF16.F32.PACK_AB R156, R194, R131 ;  /* 0x00000083c29c723e */ /* 0x000fe200000010ff */
[----:B------:R-:W-:Y:S01]  /*38f0*/  FMUL.FTZ R6, R233, R6 ;  /* 0x00000006e9067220 */ /* 0x000fe20000410000 */
[----:B------:R-:W-:-:S02]  /*3900*/  F2FP.BF16.F32.PACK_AB R157, R21, R130 ;  /* 0x00000082159d723e */ /* 0x000fc400000010ff */
[----:B------:R1:W5:Y:S01]  /*3910*/  MUFU.EX2 R11, R190 ;  /* 0x000000be000b7308 */ /* 0x0003620000000800 */
[----:B---3--:R-:W-:Y:S01]  /*3920*/  FMUL.FTZ R124, R13, R124 ;  /* 0x0000007c0d7c7220 */ /* 0x008fe20000410000 */
[----:B--2---:R-:W-:Y:S02]  /*3930*/  F2FP.BF16.F32.PACK_AB R188, R220, R158 ;  /* 0x0000009edcbc723e */ /* 0x004fe400000010ff */
        /* <DEDUP_REMOVED lines=18> */
[----:B------:R-:W-:-:S02]  /*3a60*/  F2FP.BF16.F32.PACK_AB R126, R161, R155 ;  /* 0x0000009ba17e723e */ /* 0x000fc400000010ff */
[----:B------:R-:W-:Y:S02]  /*3a70*/  F2FP.BF16.F32.PACK_AB R147, R142, R147 ;  /* 0x000000938e93723e */ /* 0x000fe400000010ff */
[----:B------:R-:W-:Y:S01]  /*3a80*/  F2FP.BF16.F32.PACK_AB R125, R5, R123 ;  /* 0x0000007b057d723e */ /* 0x000fe200000010ff */
[----:B------:R-:W-:Y:S01]  /*3a90*/  IMAD R5, R16, 0x1000, R235 ;  /* 0x0000100010057824 */ /* 0x000fe200078e02eb */
[----:B------:R-:W-:Y:S01]  /*3aa0*/  F2FP.BF16.F32.PACK_AB R127, R9, R8 ;  /* 0x00000008097f723e */ /* 0x000fe200000010ff */
[----:B------:R1:W-:Y:S01]  /*3ab0*/  STSM.16.MT88.4 [R7+0x20000], R144 ;  /* 0x0200009007007844 */ /* 0x0003e20000004200 */
[----:B------:R-:W-:Y:S02]  /*3ac0*/  F2FP.BF16.F32.PACK_AB R160, R12, R160 ;  /* 0x000000a00ca0723e */ /* 0x000fe400000010ff */
[----:B------:R-:W-:Y:S01]  /*3ad0*/  WARPGROUP.ARRIVE ;  /* 0x00000000000079c5 */ /* 0x000fe20000000000 */
[----:B------:R-:W-:-:S05]  /*3ae0*/  F2FP.BF16.F32.PACK_AB R161, R23, R132 ;  /* 0x0000008417a1723e */ /* 0x000fca00000010ff */
        /* <DEDUP_REMOVED lines=18> */
[----:B------:R-:W-:-:S04]  /*3c10*/  F2FP.BF16.F32.PACK_AB R127, R133, R20 ;  /* 0x00000014857f723e */ /* 0x000fc800000010ff */
[----:B------:R-:W-:-:S06]  /*3c20*/  WARPGROUP.ARRIVE ;  /* 0x00000000000079c5 */ /* 0x000fcc0000000000 */
        /* <DEDUP_REMOVED lines=170> */
.L_x_2434:
        /* <DEDUP_REMOVED lines=8> */
[----:B------:R-:W-:-:S05]  /*4750*/  UMOV UR14, UR10 ;  /* 0x0000000a000e7c82 */ /* 0x000fca0008000000 */
        /* <DEDUP_REMOVED lines=37> */
.L_x_2435:
        /* <DEDUP_REMOVED lines=62> */
.L_x_2417:
[----:B------:R-:W-:Y:S05]  /*4d90*/  @P0 BRA `(.L_x_2416) ;  /* 0x0000003c00780947 */ /* 0x000fea0003800000 */
[----:B-1----:R-:W1:Y:S01]  /*4da0*/  S2R R4, SR_TID.X ;  /* 0x0000000000047919 */ /* 0x002e620000002100 */
[----:B------:R-:W2:Y:S01]  /*4db0*/  S2UR UR5, SR_CgaCtaId ;  /* 0x00000000000579c3 */ /* 0x000ea20000008800 */
[----:B------:R-:W-:Y:S01]  /*4dc0*/  ULDC UR4, c[0x0][0x850] ;  /* 0x0002140000047ab9 */ /* 0x000fe20000000800 */
[----:B------:R-:W-:Y:S01]  /*4dd0*/  UIMAD UR8, UR36, 0x3000, URZ ;  /* 0x00003000240878a4 */ /* 0x000fe2000f8e023f */
[----:B------:R-:W-:Y:S01]  /*4de0*/  BSSY B0, `(.L_x_2437) ;  /* 0x0000050000007945 */ /* 0x000fe20003800000 */
[----:B------:R-:W-:Y:S01]  /*4df0*/  UISETP.NE.AND UP0, UPT, UR4, 0x1, UPT ;  /* 0x000000010400788c */ /* 0x000fe2000bf05270 */
[----:B------:R-:W-:Y:S02]  /*4e00*/  ULDC.64 UR12, c[0x0][0x818] ;  /* 0x00020600000c7ab9 */ /* 0x000fe40000000a00 */
[----:B------:R-:W-:Y:S01]  /*4e10*/  UMOV UR4, 0x400 ;  /* 0x0000040000047882 */ /* 0x000fe20000000000 */
[----:B------:R-:W-:Y:S01]  /*4e20*/  USHF.R.S32.HI UR9, URZ, 0x1f, UR8 ;  /* 0x0000001f3f097899 */ /* 0x000fe20008011408 */
[----:B------:R-:W-:Y:S01]  /*4e30*/  ULDC.64 UR14, c[0x0][0x820] ;  /* 0x00020800000e7ab9 */ /* 0x000fe20000000a00 */
[----:B------:R-:W-:-:S05]  /*4e40*/  ULDC.64 UR16, c[0x0][0x848] ;  /* 0x0002120000107ab9 */ /* 0x000fca0000000a00 */
[----:B------:R-:W-:Y:S02]  /*4e50*/  @UP0 ULDC UR6, c[0x0][0x854] ;  /* 0x0002150000060ab9 */ /* 0x000fe40000000800 */
[----:B------:R-:W-:Y:S02]  /*4e60*/  UIMAD.WIDE.U32 UR6, UR40, UR6, URZ ;  /* 0x00000006280672a5 */ /* 0x000fe4000f8e003f */
[----:B--2---:R-:W-:-:S03]  /*4e70*/  ULEA UR4, UR5, UR4, 0x18 ;  /* 0x0000000405047291 */ /* 0x004fc6000f8ec03f */
[----:B------:R-:W-:Y:S02]  /*4e80*/  @UP0 ULDC UR5, c[0x0][0x858] ;  /* 0x0002160000050ab9 */ /* 0x000fe40000000800 */
[----:B------:R-:W-:Y:S01]  /*4e90*/  @UP0 USHF.R.U32.HI UR40, URZ, UR5, UR7 ;  /* 0x000000053f280299 */ /* 0x000fe20008011607 */
[----:B-1----:R-:W-:-:S03]  /*4ea0*/  VIADD R3, R4, 0xffffff80 ;  /* 0xffffff8004037836 */ /* 0x002fc60000000000 */
[----:B------:R-:W-:Y:S02]  /*4eb0*/  USHF.R.S32.HI UR5, URZ, 0x1f, UR40 ;  /* 0x0000001f3f057899 */ /* 0x000fe40008011428 */
[----:B------:R-:W-:Y:S01]  /*4ec0*/  UIMAD.WIDE.U32 UR6, UR40, UR12, UR8 ;  /* 0x0000000c280672a5 */ /* 0x000fe2000f8e0008 */
[----:B------:R-:W-:Y:S01]  /*4ed0*/  SHF.R.S32.HI R0, RZ, 0x1f, R3 ;  /* 0x0000001fff007819 */ /* 0x000fe20000011403 */
[----:B------:R-:W-:Y:S01]  /*4ee0*/  UIMAD UR10, UR5, UR12, URZ ;  /* 0x0000000c050a72a4 */ /* 0x000fe2000f8e023f */
[----:B------:R-:W-:Y:S01]  /*4ef0*/  BAR.SYNC.DEFER_BLOCKING 0x1, 0x100 ;  /* 0x0044000000007b1d */ /* 0x000fe20000010000 */
[----:B------:R-:W-:Y:S02]  /*4f00*/  ISETP.NE.AND P0, PT, R3, RZ, PT ;  /* 0x000000ff0300720c */ /* 0x000fe40003f05270 */
[----:B------:R-:W-:Y:S01]  /*4f10*/  LEA.HI R2, R0, R3, RZ, 0x7 ;  /* 0x0000000300027211 */ /* 0x000fe200078f38ff */
[----:B------:R-:W-:-:S03]  /*4f20*/  UIMAD UR10, UR40, UR13, UR10 ;  /* 0x0000000d280a72a4 */ /* 0x000fc6000f8e020a */
[----:B------:R-:W-:Y:S01]  /*4f30*/  LOP3.LUT R0, R2, 0x3fffff80, RZ, 0xc0, !PT ;  /* 0x3fffff8002007812 */ /* 0x000fe200078ec0ff */
[----:B------:R-:W-:Y:S01]  /*4f40*/  ULDC.64 UR12, c[0x0][0x840] ;  /* 0x00021000000c7ab9 */ /* 0x000fe20000000a00 */
[----:B------:R-:W-:Y:S01]  /*4f50*/  SHF.R.S32.HI R5, RZ, 0x7, R2 ;  /* 0x00000007ff057819 */ /* 0x000fe20000011402 */
[----:B------:R-:W-:Y:S02]  /*4f60*/  UIMAD UR5, UR5, UR12, URZ ;  /* 0x0000000c050572a4 */ /* 0x000fe4000f8e023f */
[----:B------:R-:W-:Y:S01]  /*4f70*/  IMAD.IADD R0, R3, 0x1, -R0 ;  /* 0x0000000103007824 */ /* 0x000fe200078e0a00 */
[----:B------:R-:W-:Y:S02]  /*4f80*/  UIMAD.WIDE.U32 UR8, UR40, UR12, UR8 ;  /* 0x0000000c280872a5 */ /* 0x000fe4000f8e0008 */
[----:B------:R-:W-:Y:S01]  /*4f90*/  UIMAD UR12, UR40, UR13, UR5 ;  /* 0x0000000d280c72a4 */ /* 0x000fe2000f8e0205 */
[----:B------:R-:W-:Y:S01]  /*4fa0*/  IMAD R0, R5, 0x600, R0 ;  /* 0x0000060005007824 */ /* 0x000fe200078e0200 */
[----:B------:R-:W-:-:S02]  /*4fb0*/  USHF.R.S32.HI UR5, URZ, 0x1f, UR37 ;  /* 0x0000001f3f057899 */ /* 0x000fc40008011425 */
[----:B------:R-:W-:Y:S01]  /*4fc0*/  UIADD3 UR7, UR7, UR10, URZ ;  /* 0x0000000a07077290 */ /* 0x000fe2000fffe03f */
[----:B------:R-:W-:Y:S01]  /*4fd0*/  IMAD.SHL.U32 R0, R0, 0x4, RZ ;  /* 0x0000000400007824 */ /* 0x000fe200078e00ff */
[----:B------:R-:W-:Y:S02]  /*4fe0*/  UIMAD UR11, UR5, UR14, URZ ;  /* 0x0000000e050b72a4 */ /* 0x000fe4000f8e023f */
[----:B------:R-:W-:Y:S02]  /*4ff0*/  UIMAD UR5, UR5, UR16, URZ ;  /* 0x00000010050572a4 */ /* 0x000fe4000f8e023f */
[----:B------:R-:W-:Y:S01]  /*5000*/  LEA R0, R0, UR4, 0x2 ;  /* 0x0000000400007c11 */ /* 0x000fe2000f8e10ff */
[----:B------:R-:W-:Y:S02]  /*5010*/  UIADD3 UR9, UR9, UR12, URZ ;  /* 0x0000000c09097290 */ /* 0x000fe4000fffe03f */
[----:B------:R-:W-:Y:S02]  /*5020*/  UIMAD UR11, UR37, UR15, UR11 ;  /* 0x0000000f250b72a4 */ /* 0x000fe4000f8e020b */
[----:B------:R1:W-:Y:S01]  /*5030*/  STS.128 [R0], R24 ;  /* 0x0000001800007388 */ /* 0x0003e20000000c00 */
        /* <DEDUP_REMOVED lines=35> */
.L_x_2439:
[----:B------:R-:W-:Y:S01]  /*5270*/  @P0 ELECT P1, URZ, PT ;  /* 0x00000000003f082f */ /* 0x000fe20003820000 */
[----:B------:R2:W-:-:S12]  /*5280*/  UBLKRED.G.S.ADD.F32.RN [UR6], [UR4], UR5, desc[UR8] ;  /* 0x00000806040073bb */ /* 0x0005d800080a1405 */
[----:B------:R-:W-:Y:S02]  /*5290*/  @P1 PLOP3.LUT P0, PT, P1, PT, PT, 0x8, 0x0 ;  /* 0x000000000000181c */ /* 0x000fe40000f0e170 */
[----:B------:R-:W-:-:S11]  /*52a0*/  PLOP3.LUT P1, PT, PT, PT, PT, 0x8, 0x0 ;  /* 0x000000000000781c */ /* 0x000fd60003f2e170 */
[----:B--2---:R-:W-:Y:S05]  /*52b0*/  @P0 BRA.U.ANY `(.L_x_2439) ;  /* 0xfffffffd00ec0947 */ /* 0x004fea000393ffff */
[----:B------:R0:W-:Y:S01]  /*52c0*/  UTMACMDFLUSH ;  /* 0x00000000000079b7 */ /* 0x0001e20000000000 */
[----:B------:R-:W-:-:S04]  /*52d0*/  DEPBAR.LE SB0, 0x0 ;  /* 0x000080000000791a */ /* 0x000fc80000000000 */
.L_x_2438:
[----:B------:R-:W-:Y:S05]  /*52e0*/  BSYNC B0 ;  /* 0x0000000000007941 */ /* 0x000fea0003800000 */
.L_x_2437:
        /* <DEDUP_REMOVED lines=28> */
.L_x_2440:
        /* <DEDUP_REMOVED lines=8> */
.L_x_2412:
        /* <DEDUP_REMOVED lines=29> */
.L_x_2442:
[----:B------:R-:W-:Y:S01]  /*5700*/  ULDC UR9, c[0x0][0x8cc] ;  /* 0x0002330000097ab9 */ /* 0x000fe20000000800 */
[----:B------:R-:W-:Y:S01]  /*5710*/  UMOV UR7, UR8 ;  /* 0x0000000800077c82 */ /* 0x000fe20008000000 */
[----:B------:R-:W-:-:S11]  /*5720*/  UISETP.NE.AND UP0, UPT, UR9, 0x1, UPT ;  /* 0x000000010900788c */ /* 0x000fd6000bf05270 */
[----:B------:R-:W-:Y:S02]  /*5730*/  @UP0 ULDC.64 UR10, c[0x0][0x8d0] ;  /* 0x00023400000a0ab9 */ /* 0x000fe40000000a00 */
[----:B------:R-:W-:-:S04]  /*5740*/  UIMAD.WIDE.U32 UR4, UR8, UR10, URZ ;  /* 0x0000000a080472a5 */ /* 0x000fc8000f8e003f */
[----:B------:R-:W-:-:S04]  /*5750*/  @UP0 USHF.R.U32.HI UR7, URZ, UR11, UR5 ;  /* 0x0000000b3f070299 */ /* 0x000fc80008011605 */
[----:B------:R-:W-:-:S12]  /*5760*/  UIMAD UR4, UR7, UR9, URZ ;  /* 0x00000009070472a4 */ /* 0x000fd8000f8e023f */
.L_x_2443:
        /* <DEDUP_REMOVED lines=67> */
.L_x_2446:
[----:B------:R-:W-:Y:S05]  /*5ba0*/  BSYNC B0 ;  /* 0x0000000000007941 */ /* 0x000fea0003800000 */
.L_x_2445:
        /* <DEDUP_REMOVED lines=19> */
.L_x_2448:
[----:B------:R-:W-:Y:S05]  /*5ce0*/  BSYNC B0 ;  /* 0x0000000000007941 */ /* 0x000fea0003800000 */
.L_x_2447:
[----:B------:R-:W-:Y:S06]  /*5cf0*/  BAR.ARV 0xa, 0xa0 ;  /* 0x0282800000007b1d */ /* 0x000fec0000002000 */
[----:B------:R-:W-:Y:S04]  /*5d00*/  BSSY B0, `(.L_x_2449) ;  /* 0x0000003000007945 */ /* 0x000fe80003800000 */
[----:B------:R-:W-:Y:S05]  /*5d10*/  @!P0 BRA `(.L_x_2450) ;  /* 0x0000000000048947 */ /* 0x000fea0003800000 */
[----:B------:R-:W-:-:S04]  /*5d20*/  DEPBAR.LE SB0, 0x0 ;  /* 0x000080000000791a */ /* 0x000fc80000000000 */
.L_x_2450:
[----:B------:R-:W-:Y:S05]  /*5d30*/  BSYNC B0 ;  /* 0x0000000000007941 */ /* 0x000fea0003800000 */
.L_x_2449:
[----:B------:R-:W-:Y:S06]  /*5d40*/  BAR.ARV 0xb, 0xa0 ;  /* 0x02c2800000007b1d */ /* 0x000fec0000002000 */
[----:B------:R-:W-:Y:S01]  /*5d50*/  UIADD3 UR12, UR8, 0x1, URZ ;  /* 0x00000001080c7890 */ /* 0x000fe2000fffe03f */
[----:B------:R-:W-:Y:S11]  /*5d60*/  BRA `(.L_x_2451) ;  /* 0x0000000000047947 */ /* 0x000ff60003800000 */
.L_x_2444:
[----:B------:R-:W-:-:S05]  /*5d70*/  UMOV UR12, UR8 ;  /* 0x00000008000c7c82 */ /* 0x000fca0008000000 */
.L_x_2451:
        /* <DEDUP_REMOVED lines=18> */
.L_x_2464:
        /* <DEDUP_REMOVED lines=20> */
.L_x_2453:
[----:B------:R-:W-:Y:S05]  /*5fe0*/  BSYNC B0 ;  /* 0x0000000000007941 */ /* 0x000fea0003800000 */
.L_x_2452:
        /* <DEDUP_REMOVED lines=13> */
.L_x_2455:
[----:B------:R-:W-:Y:S05]  /*60c0*/  BSYNC B0 ;  /* 0x0000000000007941 */ /* 0x000fea0003800000 */
.L_x_2454:
[----:B------:R-:W-:Y:S06]  /*60d0*/  BAR.ARV 0xa, 0xa0 ;  /* 0x0282800000007b1d */ /* 0x000fec0000002000 */
[----:B------:R-:W-:Y:S04]  /*60e0*/  BSSY B0, `(.L_x_2456) ;  /* 0x0000003000007945 */ /* 0x000fe80003800000 */
[----:B------:R-:W-:Y:S05]  /*60f0*/  @!P0 BRA `(.L_x_2457) ;  /* 0x0000000000048947 */ /* 0x000fea0003800000 */
[----:B------:R-:W-:-:S04]  /*6100*/  DEPBAR.LE SB0, 0x0 ;  /* 0x000080000000791a */ /* 0x000fc80000000000 */
.L_x_2457:
[----:B------:R-:W-:Y:S05]  /*6110*/  BSYNC B0 ;  /* 0x0000000000007941 */ /* 0x000fea0003800000 */
.L_x_2456:
        /* <DEDUP_REMOVED lines=13> */
.L_x_2459:
[----:B------:R-:W-:Y:S05]  /*61f0*/  BSYNC B0 ;  /* 0x0000000000007941 */ /* 0x000fea0003800000 */
.L_x_2458:
        /* <DEDUP_REMOVED lines=13> */
.L_x_2461:
[----:B------:R-:W-:Y:S05]  /*62d0*/  BSYNC B0 ;  /* 0x0000000000007941 */ /* 0x000fea0003800000 */
.L_x_2460:
[----:B------:R-:W-:Y:S01]  /*62e0*/  UIADD3 UR12, UR12, 0x2, URZ ;  /* 0x000000020c0c7890 */ /* 0x000fe2000fffe03f */
[----:B------:R-:W-:Y:S06]  /*62f0*/  BAR.ARV 0xa, 0xa0 ;  /* 0x0282800000007b1d */ /* 0x000fec0000002000 */
[----:B------:R-:W-:Y:S01]  /*6300*/  UISETP.GE.AND UP0, UPT, UR12, UR5, UPT ;  /* 0x000000050c00728c */ /* 0x000fe2000bf06270 */
[----:B------:R-:W-:Y:S04]  /*6310*/  BSSY B0, `(.L_x_2462) ;  /* 0x0000003000007945 */ /* 0x000fe80003800000 */
[----:B------:R-:W-:Y:S06]  /*6320*/  @!P0 BRA `(.L_x_2463) ;  /* 0x0000000000048947 */ /* 0x000fec0003800000 */
[----:B------:R-:W-:-:S04]  /*6330*/  DEPBAR.LE SB0, 0x0 ;  /* 0x000080000000791a */ /* 0x000fc80000000000 */
.L_x_2463:
[----:B------:R-:W-:Y:S05]  /*6340*/  BSYNC B0 ;  /* 0x0000000000007941 */ /* 0x000fea0003800000 */
.L_x_2462:
[----:B------:R-:W-:Y:S06]  /*6350*/  BAR.ARV 0xb, 0xa0 ;  /* 0x02c2800000007b1d */ /* 0x000fec0000002000 */
[----:B------:R-:W-:Y:S01]  /*6360*/  PLOP3.LUT P1, PT, PT, PT, UP0, 0x80, 0x0 ;  /* 0x000000000000781c */ /* 0x000fe20003f2f008 */
[----:B------:R-:W-:Y:S02]  /*6370*/  UIADD3 UR20, UR20, 0x3000, URZ ;  /* 0x0000300014147890 */ /* 0x000fe4000fffe03f */
[----:B------:R-:W-:-:S10]  /*6380*/  UIADD3 UR4, UR4, 0x3000, URZ ;  /* 0x0000300004047890 */ /* 0x000fd4000fffe03f */
[----:B------:R-:W-:Y:S05]  /*6390*/  @!P1 BRA `(.L_x_2464) ;  /* 0xfffffff800c09947 */ /* 0x000fea000383ffff */
[----:B------:R-:W-:Y:S05]  /*63a0*/  BRA `(.L_x_2416) ;  /* 0x0000002400f47947 */ /* 0x000fea0003800000 */
.L_x_2441:
        /* <DEDUP_REMOVED lines=21> */
.L_x_2465:
[----:B------:R-:W-:Y:S01]  /*6500*/  ULDC UR8, c[0x0][0x8cc] ;  /* 0x0002330000087ab9 */ /* 0x000fe20000000800 */
[----:B------:R-:W-:Y:S01]  /*6510*/  UMOV UR11, UR7 ;  /* 0x00000007000b7c82 */ /* 0x000fe20008000000 */
[----:B------:R-:W-:-:S11]  /*6520*/  UISETP.NE.AND UP0, UPT, UR8, 0x1, UPT ;  /* 0x000000010800788c */ /* 0x000fd6000bf05270 */
[----:B------:R-:W-:Y:S02]  /*6530*/  @UP0 ULDC.64 UR12, c[0x0][0x8d0] ;  /* 0x00023400000c0ab9 */ /* 0x000fe40000000a00 */
[----:B------:R-:W-:-:S04]  /*6540*/  UIMAD.WIDE.U32 UR4, UR7, UR12, URZ ;  /* 0x0000000c070472a5 */ /* 0x000fc8000f8e003f */
[----:B------:R-:W-:-:S04]  /*6550*/  @UP0 USHF.R.U32.HI UR11, URZ, UR13, UR5 ;  /* 0x0000000d3f0b0299 */ /* 0x000fc80008011605 */
[----:B------:R-:W-:-:S12]  /*6560*/  UIMAD UR4, UR11, UR8, URZ ;  /* 0x000000080b0472a4 */ /* 0x000fd8000f8e023f */
.L_x_2466:
        /* <DEDUP_REMOVED lines=70> */
.L_x_2497:
        /* <DEDUP_REMOVED lines=15> */
.L_x_2470:
        /* <DEDUP_REMOVED lines=66> */
[----:B------:R-:W-:Y:S01]  /*6ee0*/  ISETP.GE.AND P1, PT, R4, R6, PT ;  /* 0x000000060400720c */ /* 0x000fe20003f26270 */
[----:B------:R-:W-:Y:S01]  /*6ef0*/  UTMALDG.4D [UR16], [UR48], desc[UR50] ;  /* 0x00003210300075b4 */ /* 0x000fe20008019000 */
[----:B------:R-:W-:Y:S01]  /*6f00*/  UMOV UR60, UR12 ;  /* 0x0000000c003c7c82 */ /* 0x000fe20008000000 */
        /* <DEDUP_REMOVED lines=30> */
[----:B-1----:R-:W-:Y:S01]  /*70f0*/  UIADD3 UR24, UR8, 0x6000, URZ ;  /* 0x0000600008187890 */ /* 0x002fe2000fffe03f */
[----:B------:R-:W-:Y:S01]  /*7100*/  UMOV UR26, UR18 ;  /* 0x00000012001a7c82 */ /* 0x000fe20008000000 */
[----:B------:R3:W-:Y:S01]  /*7110*/  UTMALDG.4D [UR40], [UR46], desc[UR54] ;  /* 0x000036282e0075b4 */ /* 0x0007e20008019000 */
[----:B--2---:R-:W-:-:S02]  /*7120*/  UIADD3 UR32, UR8, 0x8000, URZ ;  /* 0x0000800008207890 */ /* 0x004fc4000fffe03f */
[----:B------:R-:W-:-:S04]  /*7130*/  UIADD3 UR8, UR8, 0xa000, URZ ;  /* 0x0000a00008087890 */ /* 0x000fc8000fffe03f */
[----:B------:R3:W-:Y:S03]  /*7140*/  UTMALDG.4D [UR24], [UR30], desc[UR54] ;  /* 0x000036181e0075b4 */ /* 0x0007e60008019000 */
        /* <DEDUP_REMOVED lines=21> */
.L_x_2481:
[----:B--234-:R-:W-:-:S04]  /*72a0*/  SHF.L.U32 R21, R11, 0x1f, RZ ;  /* 0x0000001f0b157819 */ /* 0x01cfc800000006ff */
[----:B------:R-:W1:Y:S02]  /*72b0*/  SYNCS.PHASECHK.TRANS64.TRYWAIT P1, [R16+URZ+0x26840], R21 ;  /* 0x02684015100075a7 */ /* 0x000e64000802017f */
[----:B-1----:R-:W-:Y:S05]  /*72c0*/  @!P1 BRA `(.L_x_2473) ;  /* 0x0000001800ac9947 */ /* 0x002fea0003800000 */
.L_x_2498:
[----:B------:R-:W-:Y:S05]  /*72d0*/  @P0 BRA `(.L_x_2474) ;  /* 0x0000000000140947 */ /* 0x000fea0003800000 */
[----:B------:R-:W-:Y:S01]  /*72e0*/  ISETP.NE.AND P1, PT, R6, RZ, PT ;  /* 0x000000ff0600720c */ /* 0x000fe20003f25270 */
[----:B------:R-:W-:-:S04]  /*72f0*/  IMAD.MOV.U32 R3, RZ, RZ, 0x3100 ;  /* 0x00003100ff037424 */ /* 0x000fc800078e00ff */
[----:B------:R3:W-:Y:S08]  /*7300*/  SYNCS.ARRIVE.TRANS64 RZ, [R16+URZ+0x26830], R3 ;  /* 0x0268300310ff79a7 */ /* 0x0007f0000800003f */
[----:B------:R-:W-:Y:S05]  /*7310*/  @!P1 BRA `(.L_x_2474) ;  /* 0x0000000000049947 */ /* 0x000fea0003800000 */
[----:B------:R-:W-:Y:S01]  /*7320*/  BPT.TRAP 0x1 ;  /* 0x000000040000795c */ /* 0x000fe20000300000 */
.L_x_2474:
        /* <DEDUP_REMOVED lines=43> */
.L_x_2499:
[----:B------:R-:W-:Y:S05]  /*75e0*/  @P0 BRA `(.L_x_2476) ;  /* 0x0000000000140947 */ /* 0x000fea0003800000 */
[----:B------:R-:W-:Y:S01]  /*75f0*/  ISETP.NE.AND P1, PT, R6, RZ, PT ;  /* 0x000000ff0600720c */ /* 0x000fe20003f25270 */
[----:B------:R-:W-:-:S04]  /*7600*/  IMAD.MOV.U32 R2, RZ, RZ, 0x3100 ;  /* 0x00003100ff027424 */ /* 0x000fc800078e00ff */
[----:B------:R3:W-:Y:S08]  /*7610*/  SYNCS.ARRIVE.TRANS64 RZ, [R16+URZ+0x26818], R2 ;  /* 0x0268180210ff79a7 */ /* 0x0007f0000800003f */
[----:B------:R-:W-:Y:S05]  /*7620*/  @!P1 BRA `(.L_x_2476) ;  /* 0x0000000000049947 */ /* 0x000fea0003800000 */
[----:B------:R-:W-:Y:S01]  /*7630*/  BPT.TRAP 0x1 ;  /* 0x000000040000795c */ /* 0x000fe20000300000 */
.L_x_2476:
        /* <DEDUP_REMOVED lines=43> */
.L_x_2500:
[----:B------:R-:W-:Y:S05]  /*78f0*/  @P0 BRA `(.L_x_2478) ;  /* 0x0000000000140947 */ /* 0x000fea0003800000 */
[----:B------:R-:W-:Y:S01]  /*7900*/  ISETP.NE.AND P1, PT, R6, RZ, PT ;  /* 0x000000ff0600720c */ /* 0x000fe20003f25270 */
[----:B-123--:R-:W-:-:S04]  /*7910*/  IMAD.MOV.U32 R21, RZ, RZ, 0x3100 ;  /* 0x00003100ff157424 */ /* 0x00efc800078e00ff */
[----:B------:R4:W-:Y:S08]  /*7920*/  SYNCS.ARRIVE.TRANS64 RZ, [R16+URZ+0x26838], R21 ;  /* 0x0268381510ff79a7 */ /* 0x0009f0000800003f */
[----:B------:R-:W-:Y:S05]  /*7930*/  @!P1 BRA `(.L_x_2478) ;  /* 0x0000000000049947 */ /* 0x000fea0003800000 */
[----:B------:R-:W-:Y:S01]  /*7940*/  BPT.TRAP 0x1 ;  /* 0x000000040000795c */ /* 0x000fe20000300000 */
.L_x_2478:
        /* <DEDUP_REMOVED lines=38> */
.L_x_2502:
[----:B------:R-:W-:Y:S05]  /*7bb0*/  @P0 BRA `(.L_x_2480) ;  /* 0x0000000000140947 */ /* 0x000fea0003800000 */
[----:B------:R-:W-:Y:S01]  /*7bc0*/  ISETP.NE.AND P1, PT, R6, RZ, PT ;  /* 0x000000ff0600720c */ /* 0x000fe20003f25270 */
[----:B------:R-:W-:-:S04]  /*7bd0*/  IMAD.MOV.U32 R5, RZ, RZ, 0x3100 ;  /* 0x00003100ff057424 */ /* 0x000fc800078e00ff */
[----:B------:R1:W-:Y:S08]  /*7be0*/  SYNCS.ARRIVE.TRANS64 RZ, [R16+URZ+0x26810], R5 ;  /* 0x0268100510ff79a7 */ /* 0x0003f0000800003f */
[----:B------:R-:W-:Y:S05]  /*7bf0*/  @!P1 BRA `(.L_x_2480) ;  /* 0x0000000000049947 */ /* 0x000fea0003800000 */
[----:B------:R-:W-:Y:S01]  /*7c00*/  BPT.TRAP 0x1 ;  /* 0x000000040000795c */ /* 0x000fe20000300000 */
.L_x_2480:
        /* <DEDUP_REMOVED lines=44> */
.L_x_2472:
        /* <DEDUP_REMOVED lines=8> */
.L_x_2503:
[----:B------:R-:W-:Y:S05]  /*7f50*/  @P0 BRA `(.L_x_2483) ;  /* 0x0000000000140947 */ /* 0x000fea0003800000 */
[----:B------:R-:W-:Y:S01]  /*7f60*/  ISETP.NE.AND P1, PT, R6, RZ, PT ;  /* 0x000000ff0600720c */ /* 0x000fe20003f25270 */
[----:B------:R-:W-:-:S04]  /*7f70*/  IMAD.MOV.U32 R5, RZ, RZ, 0x3100 ;  /* 0x00003100ff057424 */ /* 0x000fc800078e00ff */
[----:B------:R2:W-:Y:S08]  /*7f80*/  SYNCS.ARRIVE.TRANS64 RZ, [R16+URZ+0x26830], R5 ;  /* 0x0268300510ff79a7 */ /* 0x0005f0000800003f */
[----:B------:R-:W-:Y:S05]  /*7f90*/  @!P1 BRA `(.L_x_2483) ;  /* 0x0000000000049947 */ /* 0x000fea0003800000 */
[----:B------:R-:W-:Y:S01]  /*7fa0*/  BPT.TRAP 0x1 ;  /* 0x000000040000795c */ /* 0x000fe20000300000 */
.L_x_2483:
        /* <DEDUP_REMOVED lines=40> */
.L_x_2504:
[----:B------:R-:W-:Y:S05]  /*8230*/  @P0 BRA `(.L_x_2485) ;  /* 0x0000000000140947 */ /* 0x000fea0003800000 */
[----:B------:R-:W-:Y:S01]  /*8240*/  ISETP.NE.AND P0, PT, R6, RZ, PT ;  /* 0x000000ff0600720c */ /* 0x000fe20003f05270 */
[----:B------:R-:W-:-:S04]  /*8250*/  IMAD.MOV.U32 R5, RZ, RZ, 0x3100 ;  /* 0x00003100ff057424 */ /* 0x000fc800078e00ff */
[----:B------:R1:W-:Y:S08]  /*8260*/  SYNCS.ARRIVE.TRANS64 RZ, [R16+URZ+0x26818], R5 ;  /* 0x0268180510ff79a7 */ /* 0x0003f0000800003f */
[----:B------:R-:W-:Y:S05]  /*8270*/  @!P0 BRA `(.L_x_2485) ;  /* 0x0000000000048947 */ /* 0x000fea0003800000 */
[----:B------:R-:W-:Y:S01]  /*8280*/  BPT.TRAP 0x1 ;  /* 0x000000040000795c */ /* 0x000fe20000300000 */
.L_x_2485:
        /* <DEDUP_REMOVED lines=44> */
.L_x_2471:
[----:B------:R-:W1:Y:S01]  /*8550*/  S2R R0, SR_TID.X ;  /* 0x0000000000007919 */ /* 0x000e620000002100 */
[----:B------:R-:W-:Y:S01]  /*8560*/  IMAD R3, R19, 0x8, R16 ;  /* 0x0000000813037824 */ /* 0x000fe200078e0210 */
[----:B-1----:R-:W-:Y:S02]  /*8570*/  LOP3.LUT R2, R0, 0x7f, RZ, 0xc0, !PT ;  /* 0x0000007f00027812 */ /* 0x002fe400078ec0ff */
[----:B------:R-:W-:Y:S02]  /*8580*/  SHF.L.U32 R0, R11, 0x1f, RZ ;  /* 0x0000001f0b007819 */ /* 0x000fe400000006ff */
[----:B------:R-:W-:Y:S02]  /*8590*/  ISETP.NE.AND P1, PT, R2, RZ, PT ;  /* 0x000000ff0200720c */ /* 0x000fe40003f25270 */
[----:B------:R-:W1:Y:S02]  /*85a0*/  SYNCS.PHASECHK.TRANS64.TRYWAIT P0, [R3+URZ+0x26840], R0 ;  /* 0x02684000030075a7 */ /* 0x000e64000800017f */
[----:B-1----:R-:W-:Y:S09]  /*85b0*/  @!P0 BRA `(.L_x_2486) ;  /* 0x00000008006c8947 */ /* 0x002ff20003800000 */
.L_x_2505:
[----:B------:R-:W-:Y:S05]  /*85c0*/  @P1 BRA `(.L_x_2487) ;  /* 0x0000000000181947 */ /* 0x000fea0003800000 */
[----:B------:R-:W1:Y:S01]  /*85d0*/  S2R R2, SR_TID.X ;  /* 0x0000000000027919 */ /* 0x000e620000002100 */
[----:B------:R-:W-:-:S04]  /*85e0*/  IMAD.MOV.U32 R0, RZ, RZ, 0x3100 ;  /* 0x00003100ff007424 */ /* 0x000fc800078e00ff */
[----:B------:R1:W-:Y:S02]  /*85f0*/  SYNCS.ARRIVE.TRANS64 RZ, [R3+URZ+0x26830], R0 ;  /* 0x0268300003ff79a7 */ /* 0x0003e4000800003f */
[----:B-1----:R-:W-:-:S13]  /*8600*/  LOP3.LUT P0, RZ, R2, 0x1f, RZ, 0xc0, !PT ;  /* 0x0000001f02ff7812 */ /* 0x002fda000780c0ff */
[----:B------:R-:W-:Y:S05]  /*8610*/  @!P0 BRA `(.L_x_2487) ;  /* 0x0000000000048947 */ /* 0x000fea0003800000 */
[----:B------:R-:W-:Y:S01]  /*8620*/  BPT.TRAP 0x1 ;  /* 0x000000040000795c */ /* 0x000fe20000300000 */
.L_x_2487:
        /* <DEDUP_REMOVED lines=47> */
.L_x_2468:
[----:B------:R-:W-:Y:S05]  /*8920*/  BSYNC B0 ;  /* 0x0000000000007941 */ /* 0x000fea0003800000 */
.L_x_2467:
[----:B------:R-:W-:-:S03]  /*8930*/  UMOV UR7, 0xffffffff ;  /* 0xffffffff00077882 */ /* 0x000fc60000000000 */
[----:B------:R-:W-:Y:S05]  /*8940*/  BRA.DIV UR7, `(.L_x_2488) ;  /* 0x00000006079c7947 */ /* 0x000fea000b800000 */
[----:B------:R-:W-:-:S13]  /*8950*/  ELECT P6, URZ, PT ;  /* 0x00000000003f782f */ /* 0x000fda00038c0000 */
.L_x_2508:
[----:B------:R-:W-:Y:S05]  /*8960*/  @!P6 BRA `(.L_x_2416) ;  /* 0x000000000084e947 */ /* 0x000fea0003800000 */
[----:B------:R-:W-:-:S06]  /*8970*/  ULOP3.LUT UR7, UR38, 0x2, URZ, 0xfc, !UPT ;  /* 0x0000000226077892 */ /* 0x000fcc000f8efc3f */
[----:B------:R-:W-:-:S05]  /*8980*/  IMAD.U32 R2, RZ, RZ, UR7 ;  /* 0x00000007ff027e24 */ /* 0x000fca000f8e00ff */
[----:B------:R-:W-:-:S13]  /*8990*/  ISETP.NE.AND P2, PT, R2, 0x3, PT ;  /* 0x000000030200780c */ /* 0x000fda0003f45270 */
[----:B------:R-:W-:Y:S05]  /*89a0*/  @!P2 BRA `(.L_x_2489) ;  /* 0x000000000004a947 */ /* 0x000fea0003800000 */
[----:B------:R-:W-:Y:S01]  /*89b0*/  BPT.TRAP 0x1 ;  /* 0x000000040000795c */ /* 0x000fe20000300000 */
.L_x_2489:
        /* <DEDUP_REMOVED lines=15> */
.L_x_2509:
[----:B------:R-:W2:Y:S02]  /*8ab0*/  SYNCS.PHASECHK.TRANS64.TRYWAIT P0, [R3+URZ], R2 ;  /* 0x00000002030075a7 */ /* 0x000ea4000800017f */
[----:B--2---:R-:W-:Y:S05]  /*8ac0*/  @!P0 BRA `(.L_x_2491) ;  /* 0x0000000400708947 */ /* 0x004fea0003800000 */
.L_x_2510:
[----:B------:R-:W-:Y:S05]  /*8ad0*/  @!P2 BRA `(.L_x_2492) ;  /* 0x000000000004a947 */ /* 0x000fea0003800000 */
[----:B------:R-:W-:Y:S01]  /*8ae0*/  BPT.TRAP 0x1 ;  /* 0x000000040000795c */ /* 0x000fe20000300000 */
.L_x_2492:
[----:B--2---:R-:W-:-:S04]  /*8af0*/  VIADD R3, R7, 0x26840 ;  /* 0x0002684007037836 */ /* 0x004fc80000000000 */
[----:B------:R-:W-:-:S04]  /*8b00*/  IMAD R0, R0, 0x8, R3 ;  /* 0x0000000800007824 */ /* 0x000fc800078e0203 */
[----:B------:R-:W2:Y:S02]  /*8b10*/  SYNCS.PHASECHK.TRANS64.TRYWAIT P0, [R0+URZ], R5 ;  /* 0x00000005000075a7 */ /* 0x000ea4000800017f */
[----:B--2---:R-:W-:Y:S05]  /*8b20*/  @!P0 BRA `(.L_x_2493) ;  /* 0x00000004006c8947 */ /* 0x004fea0003800000 */
.L_x_2511:
[----:B------:R-:W-:-:S07]  /*8b30*/  IMAD R3, R4, 0x8, R3 ;  /* 0x0000000804037824 */ /* 0x000fce00078e0203 */
.L_x_2494:
[----:B---3--:R3:W4:Y:S02]  /*8b40*/  SYNCS.PHASECHK.TRANS64.TRYWAIT P0, [R3+URZ], R2 ;  /* 0x00000002030075a7 */ /* 0x008724000800017f */
[----:B----4-:R-:W-:Y:S05]  /*8b50*/  @!P0 NANOSLEEP.SYNCS 0x989680 ;  /* 0x009896800000895d */ /* 0x010fea0003900000 */
[----:B------:R-:W4:Y:S02]  /*8b60*/  @!P0 SYNCS.PHASECHK.TRANS64 P0, [R3+URZ], R2 ;  /* 0x00000002030085a7 */ /* 0x000f24000800007f */
[----:B----4-:R-:W-:Y:S05]  /*8b70*/  @!P0 BRA `(.L_x_2494) ;  /* 0xfffffffc00f08947 */ /* 0x010fea000383ffff */
.L_x_2416:
[----:B------:R-:W-:Y:S05]  /*8b80*/  BSYNC B6 ;  /* 0x0000000000067941 */ /* 0x000fea0003800000 */
.L_x_2411:
[----:B------:R-:W-:Y:S05]  /*8b90*/  EXIT ;  /* 0x000000000000794d */ /* 0x000fea0003800000 */
.L_x_2422:
[----:B------:R-:W-:Y:S02]  /*8ba0*/  IMAD.MOV.U32 R13, RZ, RZ, R17 ;  /* 0x000000ffff0d7224 */ /* 0x000fe400078e0011 */
[----:B------:R-:W-:Y:S02]  /*8bb0*/  IMAD.MOV.U32 R12, RZ, RZ, RZ ;  /* 0x000000ffff0c7224 */ /* 0x000fe400078e00ff */
[----:B------:R-:W-:Y:S02]  /*8bc0*/  IMAD.MOV.U32 R11, RZ, RZ, 0x1f ;  /* 0x0000001fff0b7424 */ /* 0x000fe400078e00ff */
[----:B------:R-:W-:-:S07]  /*8bd0*/  IMAD.MOV.U32 R15, RZ, RZ, -0x1 ;  /* 0xffffffffff0f7424 */ /* 0x000fce00078e00ff */
[----:B------:R-:W-:Y:S05]  /*8be0*/  WARPSYNC.COLLECTIVE R15, `(.L_x_2495) ;  /* 0x000000000f087348 */ /* 0x000fea0003c00000 */
[----:B------:R1:W2:Y:S02]  /*8bf0*/  SHFL.IDX P6, R14, R13, R12, R11 ;  /* 0x0000000c0d0e7389 */ /* 0x0002a400000c000b */
[----:B-12---:R-:W-:Y:S01]  /*8c00*/  ENDCOLLECTIVE ;  /* 0x000000000000791b */ /* 0x006fe20003800000 */
.L_x_2495:
[----:B------:R-:W-:Y:S05]  /*8c10*/  BRA `(.L_x_2496) ;  /* 0xffffff8400747947 */ /* 0x000fea000383ffff */
.L_x_2424:
[----:B--2---:R2:W3:Y:S02]  /*8c20*/  SYNCS.PHASECHK.TRANS64.TRYWAIT P0, [R235+URZ+0x26800], R4 ;  /* 0x02680004eb0075a7 */ /* 0x0044e4000800017f */
[----:B---3--:R-:W-:Y:S05]  /*8c30*/  @!P0 NANOSLEEP.SYNCS 0x989680 ;  /* 0x009896800000895d */ /* 0x008fea0003900000 */
[----:B------:R-:W3:Y:S02]  /*8c40*/  @!P0 SYNCS.PHASECHK.TRANS64 P0, [R235+URZ+0x26800], R4 ;  /* 0x02680004eb0085a7 */ /* 0x000ee4000800007f */
[----:B---3--:R-:W-:Y:S05]  /*8c50*/  @!P0 BRA `(.L_x_2424) ;  /* 0xfffffffc00f08947 */ /* 0x008fea000383ffff */
[----:B------:R-:W-:Y:S05]  /*8c60*/  BRA `(.L_x_2423) ;  /* 0xffffff84009c7947 */ /* 0x000fea000383ffff */
.L_x_2429:
[----:B--2---:R-:W-:-:S04]  /*8c70*/  IMAD.U32 R5, RZ, RZ, UR9 ;  /* 0x00000009ff057e24 */ /* 0x004fc8000f8e00ff */
[----:B------:R2:W3:Y:S03]  /*8c80*/  SYNCS.PHASECHK.TRANS64.TRYWAIT P1, [R5+URZ+0x26810], R120 ;  /* 0x02681078050075a7 */ /* 0x0004e6000802017f */
[----:B---3--:R-:W-:Y:S05]  /*8c90*/  @!P1 NANOSLEEP.SYNCS 0x989680 ;  /* 0x009896800000995d */ /* 0x008fea0003900000 */
[----:B------:R-:W3:Y:S02]  /*8ca0*/  @!P1 SYNCS.PHASECHK.TRANS64 P1, [R5+URZ+0x26810], R120 ;  /* 0x02681078050095a7 */ /* 0x000ee4000802007f */
[----:B---3--:R-:W-:Y:S05]  /*8cb0*/  @!P1 BRA `(.L_x_2429) ;  /* 0xfffffffc00ec9947 */ /* 0x008fea000383ffff */
[----:B------:R-:W-:Y:S05]  /*8cc0*/  BRA `(.L_x_2428) ;  /* 0xffffff8c00f87947 */ /* 0x000fea000383ffff */
.L_x_2433:
[----:B------:R-:W-:-:S04]  /*8cd0*/  IMAD.U32 R121, RZ, RZ, UR9 ;  /* 0x00000009ff797e24 */ /* 0x000fc8000f8e00ff */
[----:B------:R1:W1:Y:S03]  /*8ce0*/  SYNCS.PHASECHK.TRANS64.TRYWAIT P1, [R121+URZ+0x26830], R120 ;  /* 0x02683078790075a7 */ /* 0x000266000802017f */
[----:B-1----:R-:W-:Y:S05]  /*8cf0*/  @!P1 NANOSLEEP.SYNCS 0x989680 ;  /* 0x009896800000995d */ /* 0x002fea0003900000 */
[----:B------:R-:W1:Y:S02]  /*8d00*/  @!P1 SYNCS.PHASECHK.TRANS64 P1, [R121+URZ+0x26830], R120 ;  /* 0x02683078790095a7 */ /* 0x000e64000802007f */
[----:B-1----:R-:W-:Y:S05]  /*8d10*/  @!P1 BRA `(.L_x_2433) ;  /* 0xfffffffc00ec9947 */ /* 0x002fea000383ffff */
[----:B------:R-:W-:Y:S05]  /*8d20*/  BRA `(.L_x_2432) ;  /* 0xffffff9400bc7947 */ /* 0x000fea000383ffff */
.L_x_2469:
[----:B-1----:R1:W2:Y:S02]  /*8d30*/  SYNCS.PHASECHK.TRANS64.TRYWAIT P0, [R16+URZ+0x26820], R3 ;  /* 0x02682003100075a7 */ /* 0x0022a4000800017f */
[----:B--2---:R-:W-:Y:S05]  /*8d40*/  @!P0 NANOSLEEP.SYNCS 0x989680 ;  /* 0x009896800000895d */ /* 0x004fea0003900000 */
[----:B------:R-:W2:Y:S02]  /*8d50*/  @!P0 SYNCS.PHASECHK.TRANS64 P0, [R16+URZ+0x26820], R3 ;  /* 0x02682003100085a7 */ /* 0x000ea4000800007f */
[----:B--2---:R-:W-:Y:S05]  /*8d60*/  @!P0 BRA `(.L_x_2469) ;  /* 0xfffffffc00f08947 */ /* 0x004fea000383ffff */
[----:B------:R-:W-:Y:S05]  /*8d70*/  BRA `(.L_x_2497) ;  /* 0xffffffdc00147947 */ /* 0x000fea000383ffff */
.L_x_2473:
[----:B-1----:R1:W3:Y:S02]  /*8d80*/  SYNCS.PHASECHK.TRANS64.TRYWAIT P1, [R16+URZ+0x26840], R21 ;  /* 0x02684015100075a7 */ /* 0x0022e4000802017f */
[----:B---3--:R-:W-:Y:S05]  /*8d90*/  @!P1 NANOSLEEP.SYNCS 0x989680 ;  /* 0x009896800000995d */ /* 0x008fea0003900000 */
[----:B------:R-:W3:Y:S02]  /*8da0*/  @!P1 SYNCS.PHASECHK.TRANS64 P1, [R16+URZ+0x26840], R21 ;  /* 0x02684015100095a7 */ /* 0x000ee4000802007f */
[----:B---3--:R-:W-:Y:S05]  /*8db0*/  @!P1 BRA `(.L_x_2473) ;  /* 0xfffffffc00f09947 */ /* 0x008fea000383ffff */
[----:B------:R-:W-:Y:S05]  /*8dc0*/  BRA `(.L_x_2498) ;  /* 0xffffffe400407947 */ /* 0x000fea000383ffff */
.L_x_2475:
[----:B--2---:R2:W3:Y:S02]  /*8dd0*/  SYNCS.PHASECHK.TRANS64.TRYWAIT P1, [R16+URZ+0x26828], R21 ;  /* 0x02682815100075a7 */ /* 0x0044e4000802017f */
[----:B---3--:R-:W-:Y:S05]  /*8de0*/  @!P1 NANOSLEEP.SYNCS 0x989680 ;  /* 0x009896800000995d */ /* 0x008fea0003900000 */
[----:B------:R-:W3:Y:S02]  /*8df0*/  @!P1 SYNCS.PHASECHK.TRANS64 P1, [R16+URZ+0x26828], R21 ;  /* 0x02682815100095a7 */ /* 0x000ee4000802007f */
[----:B---3--:R-:W-:Y:S05]  /*8e00*/  @!P1 BRA `(.L_x_2475) ;  /* 0xfffffffc00f09947 */ /* 0x008fea000383ffff */
[----:B------:R-:W-:Y:S05]  /*8e10*/  BRA `(.L_x_2499) ;  /* 0xffffffe400f07947 */ /* 0x000fea000383ffff */
.L_x_2477:
[----:B---3--:R3:W4:Y:S02]  /*8e20*/  SYNCS.PHASECHK.TRANS64.TRYWAIT P1, [R16+URZ+0x26848], R21 ;  /* 0x02684815100075a7 */ /* 0x008724000802017f */
[----:B----4-:R-:W-:Y:S05]  /*8e30*/  @!P1 NANOSLEEP.SYNCS 0x989680 ;  /* 0x009896800000995d */ /* 0x010fea0003900000 */
[----:B------:R-:W4:Y:S02]  /*8e40*/  @!P1 SYNCS.PHASECHK.TRANS64 P1, [R16+URZ+0x26848], R21 ;  /* 0x02684815100095a7 */ /* 0x000f24000802007f */
[----:B----4-:R-:W-:Y:S05]  /*8e50*/  @!P1 BRA `(.L_x_2477) ;  /* 0xfffffffc00f09947 */ /* 0x010fea000383ffff */
[----:B------:R-:W-:Y:S05]  /*8e60*/  BRA `(.L_x_2500) ;  /* 0xffffffe800a07947 */ /* 0x000fea000383ffff */
.L_x_2479:
[----:B------:R-:W-:-:S07]  /*8e70*/  SHF.L.U32 R5, R11, 0x1f, RZ ;  /* 0x0000001f0b057819 */ /* 0x000fce00000006ff */
.L_x_2501:
[----:B------:R1:W1:Y:S02]  /*8e80*/  SYNCS.PHASECHK.TRANS64.TRYWAIT P1, [R16+URZ+0x26820], R5 ;  /* 0x02682005100075a7 */ /* 0x000264000802017f */
[----:B-1----:R-:W-:Y:S05]  /*8e90*/  @!P1 NANOSLEEP.SYNCS 0x989680 ;  /* 0x009896800000995d */ /* 0x002fea0003900000 */
[----:B------:R-:W1:Y:S02]  /*8ea0*/  @!P1 SYNCS.PHASECHK.TRANS64 P1, [R16+URZ+0x26820], R5 ;  /* 0x02682005100095a7 */ /* 0x000e64000802007f */
[----:B-1----:R-:W-:Y:S05]  /*8eb0*/  @!P1 BRA `(.L_x_2501) ;  /* 0xfffffffc00f09947 */ /* 0x002fea000383ffff */
[----:B------:R-:W-:Y:S05]  /*8ec0*/  BRA `(.L_x_2502) ;  /* 0xffffffec00387947 */ /* 0x000fea000383ffff */
.L_x_2482:
[----:B-1----:R1:W2:Y:S02]  /*8ed0*/  SYNCS.PHASECHK.TRANS64.TRYWAIT P1, [R16+URZ+0x26840], R13 ;  /* 0x0268400d100075a7 */ /* 0x0022a4000802017f */
[----:B--2---:R-:W-:Y:S05]  /*8ee0*/  @!P1 NANOSLEEP.SYNCS 0x989680 ;  /* 0x009896800000995d */ /* 0x004fea0003900000 */
[----:B------:R-:W2:Y:S02]  /*8ef0*/  @!P1 SYNCS.PHASECHK.TRANS64 P1, [R16+URZ+0x26840], R13 ;  /* 0x0268400d100095a7 */ /* 0x000ea4000802007f */
[----:B--2---:R-:W-:Y:S05]  /*8f00*/  @!P1 BRA `(.L_x_2482) ;  /* 0xfffffffc00f09947 */ /* 0x004fea000383ffff */
[----:B------:R-:W-:Y:S05]  /*8f10*/  BRA `(.L_x_2503) ;  /* 0xfffffff0000c7947 */ /* 0x000fea000383ffff */
.L_x_2484:
[----:B--2---:R2:W1:Y:S02]  /*8f20*/  SYNCS.PHASECHK.TRANS64.TRYWAIT P1, [R16+URZ+0x26828], R13 ;  /* 0x0268280d100075a7 */ /* 0x004464000802017f */
[----:B-1----:R-:W-:Y:S05]  /*8f30*/  @!P1 NANOSLEEP.SYNCS 0x989680 ;  /* 0x009896800000995d */ /* 0x002fea0003900000 */
[----:B------:R-:W1:Y:S02]  /*8f40*/  @!P1 SYNCS.PHASECHK.TRANS64 P1, [R16+URZ+0x26828], R13 ;  /* 0x0268280d100095a7 */ /* 0x000e64000802007f */
[----:B-1----:R-:W-:Y:S05]  /*8f50*/  @!P1 BRA `(.L_x_2484) ;  /* 0xfffffffc00f09947 */ /* 0x002fea000383ffff */
[----:B------:R-:W-:Y:S05]  /*8f60*/  BRA `(.L_x_2504) ;  /* 0xfffffff000b07947 */ /* 0x000fea000383ffff */
.L_x_2486:
[----:B------:R1:W1:Y:S02]  /*8f70*/  SYNCS.PHASECHK.TRANS64.TRYWAIT P0, [R3+URZ+0x26840], R0 ;  /* 0x02684000030075a7 */ /* 0x000264000800017f */
[----:B-1----:R-:W-:Y:S05]  /*8f80*/  @!P0 NANOSLEEP.SYNCS 0x989680 ;  /* 0x009896800000895d */ /* 0x002fea0003900000 */
[----:B------:R-:W1:Y:S02]  /*8f90*/  @!P0 SYNCS.PHASECHK.TRANS64 P0, [R3+URZ+0x26840], R0 ;  /* 0x02684000030085a7 */ /* 0x000e64000800007f */
[----:B-1----:R-:W-:Y:S05]  /*8fa0*/  @!P0 BRA `(.L_x_2486) ;  /* 0xfffffffc00f08947 */ /* 0x002fea000383ffff */
[----:B------:R-:W-:Y:S05]  /*8fb0*/  BRA `(.L_x_2505) ;  /* 0xfffffff400807947 */ /* 0x000fea000383ffff */
.L_x_2488:
[----:B------:R-:W-:Y:S01]  /*8fc0*/  BSSY B0, `(.L_x_2506) ;  /* 0x0000006000007945 */ /* 0x000fe20003800000 */
[----:B------:R-:W-:-:S07]  /*8fd0*/  IMAD.MOV.U32 R15, RZ, RZ, -0x1 ;  /* 0xffffffffff0f7424 */ /* 0x000fce00078e00ff */
[----:B------:R-:W-:Y:S05]  /*8fe0*/  WARPSYNC.COLLECTIVE R15, `(.L_x_2507) ;  /* 0x000000000f0c7348 */ /* 0x000fea0003c00000 */
[----:B------:R-:W-:Y:S02]  /*8ff0*/  ELECT P6, UR62, PT ;  /* 0x00000000003e782f */ /* 0x000fe400038c0000 */
[----:B------:R-:W-:Y:S01]  /*9000*/  MOV R14, UR62 ;  /* 0x0000003e000e7c02 */ /* 0x000fe20008000f00 */
[----:B------:R-:W-:Y:S10]  /*9010*/  ENDCOLLECTIVE ;  /* 0x000000000000791b */ /* 0x000ff40003800000 */
.L_x_2507:
[----:B------:R-:W-:Y:S05]  /*9020*/  BSYNC B0 ;  /* 0x0000000000007941 */ /* 0x000fea0003800000 */
.L_x_2506:
[----:B------:R-:W-:Y:S05]  /*9030*/  BRA `(.L_x_2508) ;  /* 0xfffffff800487947 */ /* 0x000fea000383ffff */
.L_x_2490:
[----:B-1----:R1:W2:Y:S02]  /*9040*/  SYNCS.PHASECHK.TRANS64.TRYWAIT P0, [R6+URZ], R5 ;  /* 0x00000005060075a7 */ /* 0x0022a4000800017f */
[----:B--2---:R-:W-:Y:S05]  /*9050*/  @!P0 NANOSLEEP.SYNCS 0x989680 ;  /* 0x009896800000895d */ /* 0x004fea0003900000 */
[----:B------:R-:W2:Y:S02]  /*9060*/  @!P0 SYNCS.PHASECHK.TRANS64 P0, [R6+URZ], R5 ;  /* 0x00000005060085a7 */ /* 0x000ea4000800007f */
[----:B--2---:R-:W-:Y:S05]  /*9070*/  @!P0 BRA `(.L_x_2490) ;  /* 0xfffffffc00f08947 */ /* 0x004fea000383ffff */
[----:B------:R-:W-:Y:S05]  /*9080*/  BRA `(.L_x_2509) ;  /* 0xfffffff800887947 */ /* 0x000fea000383ffff */
.L_x_2491:
[----:B--2---:R2:W3:Y:S02]  /*9090*/  SYNCS.PHASECHK.TRANS64.TRYWAIT P0, [R3+URZ], R2 ;  /* 0x00000002030075a7 */ /* 0x0044e4000800017f */
[----:B---3--:R-:W-:Y:S05]  /*90a0*/  @!P0 NANOSLEEP.SYNCS 0x989680 ;  /* 0x009896800000895d */ /* 0x008fea0003900000 */
[----:B------:R-:W3:Y:S02]  /*90b0*/  @!P0 SYNCS.PHASECHK.TRANS64 P0, [R3+URZ], R2 ;  /* 0x00000002030085a7 */ /* 0x000ee4000800007f */
[----:B---3--:R-:W-:Y:S05]  /*90c0*/  @!P0 BRA `(.L_x_2491) ;  /* 0xfffffffc00f08947 */ /* 0x008fea000383ffff */
[----:B------:R-:W-:Y:S05]  /*90d0*/  BRA `(.L_x_2510) ;  /* 0xfffffff8007c7947 */ /* 0x000fea000383ffff */
.L_x_2493:
[----:B--2---:R2:W3:Y:S02]  /*90e0*/  SYNCS.PHASECHK.TRANS64.TRYWAIT P0, [R0+URZ], R5 ;  /* 0x00000005000075a7 */ /* 0x0044e4000800017f */
[----:B---3--:R-:W-:Y:S05]  /*90f0*/  @!P0 NANOSLEEP.SYNCS 0x989680 ;  /* 0x009896800000895d */ /* 0x008fea0003900000 */
[----:B------:R-:W3:Y:S02]  /*9100*/  @!P0 SYNCS.PHASECHK.TRANS64 P0, [R0+URZ], R5 ;  /* 0x00000005000085a7 */ /* 0x000ee4000800007f */
[----:B---3--:R-:W-:Y:S05]  /*9110*/  @!P0 BRA `(.L_x_2493) ;  /* 0xfffffffc00f08947 */ /* 0x008fea000383ffff */
[----:B------:R-:W-:Y:S05]  /*9120*/  BRA `(.L_x_2511) ;  /* 0xfffffff800807947 */ /* 0x000fea000383ffff */
.L_x_2512:
        /* <DEDUP_REMOVED lines=13> */
.L_x_3311:


//--------------------- .text._ZN7cutlass13device_kernelIN5flash11enable_sm90INS1_16FlashAttnBwdSm90INS1_25CollectiveMainloopBwdSm90ILi2ELi2ELi2EN4cute5tupleIJNS5_1CILi1EEES8_S8_EEENS6_IJNS7_ILi64EEENS7_ILi128EEENS7_ILi96EEEEEENS_10bfloat16_tEfNS_4arch4Sm90ELb1ELb0ELb1ELb0ELb1ELb1ELb0ELb0ELi2ELi1ELi2ELi1ELb1EEENS1_24CollectiveEpilogueBwdGQAISD_fSG_Li256ELb0ELb1EEENS1_25SingleTileBwdLPTSchedulerILb0ELi128ELb1EEEEEEEEEvNT_6ParamsE --------------------------
	.section	.text._ZN7cutlass13device_kernelIN5flash11enable_sm90INS1_16FlashAttnBwdSm90INS1_25CollectiveMainloopBwdSm90ILi2ELi2ELi2EN4cute5tupleIJNS5_1CILi1EEES8_S8_EEENS6_IJNS7_ILi64EEENS7_ILi128EEENS7_ILi96EEEEEENS_10bfloat16_tEfNS_4arch4Sm90ELb1ELb0ELb1ELb0ELb1ELb1ELb0ELb0ELi2ELi1ELi2ELi1ELb1EEENS1_24CollectiveEpilogueBwdGQAISD_fSG_Li256ELb0ELb1EEENS1_25SingleTileBwdLPTSchedulerILb0ELi128ELb1EEEEEEEEEvNT_6ParamsE,"ax",@progbits
	.align	128
.text._ZN7cutlass13device_kernelIN5flash11enable_sm90INS1_16FlashAttnBwdSm90INS1_25CollectiveMainloopBwdSm90ILi2ELi2ELi2EN4cute5tupleIJNS5_1CILi1EEES8_S8_EEENS6_IJNS7_ILi64EEENS7_ILi128EEENS7_ILi96EEEEEENS_10bfloat16_tEfNS_4arch4Sm90ELb1ELb0ELb1ELb0ELb1ELb1ELb0ELb0ELi2ELi1ELi2ELi1ELb1EEENS1_24CollectiveEpilogueBwdGQAISD_fSG_Li256ELb0ELb1EEENS1_25SingleTileBwdLPTSchedulerILb0ELi128ELb1EEEEEEEEEvNT_6ParamsE:
        .type           _ZN7cutlass13device_kernelIN5flash11enable_sm90INS1_16FlashAttnBwdSm90INS1_25CollectiveMainloopBwdSm90ILi2ELi2ELi2EN4cute5tupleIJNS5_1CILi1EEES8_S8_EEENS6_IJNS7_ILi64EEENS7_ILi128EEENS7_ILi96EEEEEENS_10bfloat16_tEfNS_4arch4Sm90ELb1ELb0ELb1ELb0ELb1ELb1ELb0ELb0ELi2ELi1ELi2ELi1ELb1EEENS1_24CollectiveEpilogueBwdGQAISD_fSG_Li256ELb0ELb1EEENS1_25SingleTileBwdLPTSchedulerILb0ELi128ELb1EEEEEEEEEvNT_6ParamsE,@function
        .size           _ZN7cutlass13device_kernelIN5flash11enable_sm90INS1_16FlashAttnBwdSm90INS1_25CollectiveMainloopBwdSm90ILi2ELi2ELi2EN4cute5tupleIJNS5_1CILi1EEES8_S8_EEENS6_IJNS7_ILi64EEENS7_ILi128EEENS7_ILi96EEEEEENS_10bfloat16_tEfNS_4arch4Sm90ELb1ELb0ELb1ELb0ELb1ELb1ELb0ELb0ELi2ELi1ELi2ELi1ELb1EEENS1_24CollectiveEpilogueBwdGQAISD_fSG_Li256ELb0ELb1EEENS1_25SingleTileBwdLPTSchedulerILb0ELi128ELb1EEEEEEEEEvNT_6ParamsE,(.L_x_3312 - _ZN7cutlass13device_kernelIN5flash11enable_sm90INS1_16FlashAttnBwdSm90INS1_25CollectiveMainloopBwdSm90ILi2ELi2ELi2EN4cute5tupleIJNS5_1CILi1EEES8_S8_EEENS6_IJNS7_ILi64EEENS7_ILi128EEENS7_ILi96EEEEEENS_10bfloat16_tEfNS_4arch4Sm90ELb1ELb0ELb1ELb0ELb1ELb1ELb0ELb0ELi2ELi1ELi2ELi1ELb1EEENS1_24CollectiveEpilogueBwdGQAISD_fSG_Li256ELb0ELb1EEENS1_25SingleTileBwdLPTSchedulerILb0ELi128ELb1EEEEEEEEEvNT_6ParamsE)
        .other          _ZN7cutlass13device_kernelIN5flash11enable_sm90INS1_16FlashAttnBwdSm90INS1_25CollectiveMainloopBwdSm90ILi2ELi2ELi2EN4cute5tupleIJNS5_1CILi1EEES8_S8_EEENS6_IJNS7_ILi64EEENS7_ILi128EEENS7_ILi96EEEEEENS_10bfloat16_tEfNS_4arch4Sm90ELb1ELb0ELb1ELb0ELb1ELb1ELb0ELb0ELi2ELi1ELi2ELi1ELb1EEENS1_24CollectiveEpilogueBwdGQAISD_fSG_Li256ELb0ELb1EEENS1_25SingleTileBwdLPTSchedulerILb0ELi128ELb1EEEEEEEEEvNT_6ParamsE,@"STO_CUDA_ENTRY STV_DEFAULT"
_ZN7cutlass13device_kernelIN5flash11enable_sm90INS1_16FlashAttnBwdSm90INS1_25CollectiveMainloopBwdSm90ILi2ELi2ELi2EN4cute5tupleIJNS5_1CILi1EEES8_S8_EEENS6_IJNS7_ILi64EEENS7_ILi128EEENS7_ILi96EEEEEENS_10bfloat16_tEfNS_4arch4Sm90ELb1ELb0ELb1ELb0ELb1ELb1ELb0ELb0ELi2ELi1ELi2ELi1ELb1EEENS1_24CollectiveEpilogueBwdGQAISD_fSG_Li256ELb0ELb1EEENS1_25SingleTileBwdLPTSchedulerILb0ELi128ELb1EEEEEEEEEvNT_6ParamsE:
        /* <DEDUP_REMOVED lines=24> */
.L_x_2514:
[----:B------:R-:W-:Y:S05]  /*0180*/  BSYNC B0 ;  /* 0x0000000000007941 */ /* 0x000fea0003800000 */
.L_x_2513:
        /* <DEDUP_REMOVED lines=37> */
.L_x_2515:
        /* <DEDUP_REMOVED lines=22> */
.L_x_2516:
[----:B------:R-:W-:Y:S01]  /*0540*/  PLOP3.LUT P0, PT, PT, PT, UP0, 0x80, 0x0 ;  /* 0x000000000000781c */ /* 0x000fe20003f0f008 */
[----:B------:R-:W-:Y:S01]  /*0550*/  NOP ;  /* 0x0000000000007918 */ /* 0x000fe20000000000 */
[----:B------:R-:W-:Y:S01]  /*0560*/  ULDC.64 UR46, c[0x0][0x208] ;  /* 0x00008200002e7ab9 */ /* 0x000fe20000000a00 */
[----:B------:R-:W-:Y:S01]  /*0570*/  BSSY B6, `(.L_x_2517) ;  /* 0x0000955000067945 */ /* 0x000fe20003800000 */
[----:B-12-4-:R-:W-:Y:S09]  /*0580*/  BAR.SYNC.DEFER_BLOCKING 0x0 ;  /* 0x0000000000007b1d */ /* 0x016ff20000010000 */
[----:B------:R-:W-:Y:S05]  /*0590*/  @!P0 BRA `(.L_x_2518) ;  /* 0x0000005400348947 */ /* 0x000fea0003800000 */
.L_x_2519:
        /* <DEDUP_REMOVED lines=32> */
.L_x_2520:
[----:B------:R-:W-:Y:S01]  /*07a0*/  ULDC UR7, c[0x0][0x8cc] ;  /* 0x0002330000077ab9 */ /* 0x000fe20000000800 */
[----:B------:R-:W-:Y:S01]  /*07b0*/  UMOV UR36, UR10 ;  /* 0x0000000a00247c82 */ /* 0x000fe20008000000 */
[----:B------:R-:W-:-:S11]  /*07c0*/  UISETP.NE.AND UP0, UPT, UR7, 0x1, UPT ;  /* 0x000000010700788c */ /* 0x000fd6000bf05270 */
[----:B------:R-:W-:Y:S02]  /*07d0*/  @UP0 ULDC.64 UR8, c[0x0][0x8d0] ;  /* 0x0002340000080ab9 */ /* 0x000fe40000000a00 */
[----:B------:R-:W-:-:S04]  /*07e0*/  UIMAD.WIDE.U32 UR4, UR10, UR8, URZ ;  /* 0x000000080a0472a5 */ /* 0x000fc8000f8e003f */
[----:B------:R-:W-:-:S04]  /*07f0*/  @UP0 USHF.R.U32.HI UR36, URZ, UR9, UR5 ;  /* 0x000000093f240299 */ /* 0x000fc80008011605 */
[----:B------:R-:W-:-:S12]  /*0800*/  UIMAD UR4, UR36, UR7, URZ ;  /* 0x00000007240472a4 */ /* 0x000fd8000f8e023f */
.L_x_2521:
        /* <DEDUP_REMOVED lines=104> */
.L_x_2525:
        /* <DEDUP_REMOVED lines=15> */
.L_x_2524:
        /* <DEDUP_REMOVED lines=22> */
.L_x_2527:
        /* <DEDUP_REMOVED lines=15> */
.L_x_2526:
[----:B------:R-:W-:Y:S01]  /*11d0*/  SHF.R.S32.HI R19, RZ, 0x1f, R18 ;  /* 0x0000001fff137819 */ /* 0x000fe20000011412 */
[----:B------:R-:W-:-:S03]  /*11e0*/  UMOV UR4, 0xffffffff ;  /* 0xffffffff00047882 */ /* 0x000fc60000000000 */
[----:B------:R-:W-:-:S04]  /*11f0*/  LEA.HI R0, R19, R18, RZ, 0x7 ;  /* 0x0000001213007211 */ /* 0x000fc800078f38ff */
[----:B------:R-:W-:Y:S01]  /*1200*/  SHF.R.S32.HI R17, RZ, 0x7, R0 ;  /* 0x00000007ff117819 */ /* 0x000fe20000011400 */
[----:B------:R-:W-:Y:S06]  /*1210*/  BRA.DIV UR4, `(.L_x_2528) ;  /* 0x0000008a04307947 */ /* 0x000fec000b800000 */
[----:B------:R1:W2:Y:S02]  /*1220*/  SHFL.IDX PT, R14, R17, RZ, 0x1f ;  /* 0x00001fff110e7589 */ /* 0x0002a400000e0000 */
.L_x_2632:
        /* <DEDUP_REMOVED lines=15> */
.L_x_2529:
        /* <DEDUP_REMOVED lines=19> */
.L_x_2531:
        /* <DEDUP_REMOVED lines=124> */
.L_x_2542:
[----:B------:R-:W-:-:S06]  /*1c10*/  UISETP.NE.AND UP0, UPT, UR16, 0x3, UPT ;  /* 0x000000031000788c */ /* 0x000fcc000bf05270 */
[----:B------:R-:W-:-:S13]  /*1c20*/  PLOP3.LUT P0, PT, PT, PT, UP0, 0x80, 0x0 ;  /* 0x000000000000781c */ /* 0x000fda0003f0f008 */
[----:B-1----:R-:W-:Y:S05]  /*1c30*/  @!P0 BRA `(.L_x_2532) ;  /* 0x0000000000048947 */ /* 0x002fea0003800000 */
[----:B------:R-:W-:Y:S01]  /*1c40*/  BPT.TRAP 0x1 ;  /* 0x000000040000795c */ /* 0x000fe20000300000 */
.L_x_2532:
[----:B------:R-:W-:Y:S01]  /*1c50*/  R2UR UR9, R235 ;  /* 0x00000000eb0972ca */ /* 0x000fe200000e0000 */
[----:B------:R-:W-:-:S05]  /*1c60*/  IMAD.U32 R120, RZ, RZ, UR4 ;  /* 0x00000004ff787e24 */ /* 0x000fca000f8e00ff */
[----:B------:R-:W-:-:S07]  /*1c70*/  SHF.L.U32 R120, R120, 0x1f, RZ ;  /* 0x0000001f78787819 */ /* 0x000fce00000006ff */
[----:B------:R-:W-:-:S09]  /*1c80*/  ULEA UR9, UR5, UR9, 0x3 ;  /* 0x0000000905097291 */ /* 0x000fd2000f8e183f */
[----:B------:R1:W2:Y:S01]  /*1c90*/  SYNCS.PHASECHK.TRANS64.TRYWAIT P1, [UR9+0x26810], R120 ;  /* 0x02681078ff0075a7 */ /* 0x0002a20008020149 */
[----:B------:R-:W-:Y:S05]  /*1ca0*/  @!P0 BRA `(.L_x_2533) ;  /* 0x0000000000048947 */ /* 0x000fea0003800000 */
[----:B------:R-:W-:Y:S01]  /*1cb0*/  BPT.TRAP 0x1 ;  /* 0x000000040000795c */ /* 0x000fe20000300000 */
.L_x_2533:
[----:B--2---:R-:W-:Y:S05]  /*1cc0*/  @P1 BRA `(.L_x_2534) ;  /* 0x0000000000081947 */ /* 0x004fea0003800000 */
[----:B------:R-:W2:Y:S02]  /*1cd0*/  SYNCS.PHASECHK.TRANS64.TRYWAIT P1, [UR9+0x26810], R120 ;  /* 0x02681078ff0075a7 */ /* 0x000ea40008020149 */
[----:B--2---:R-:W-:Y:S05]  /*1ce0*/  @!P1 BRA `(.L_x_2535) ;  /* 0x0000007c00b09947 */ /* 0x004fea0003800000 */
.L_x_2534:
        /* <DEDUP_REMOVED lines=66> */
.L_x_2536:
[----:B------:R1:W1:Y:S01]  /*2110*/  SYNCS.PHASECHK.TRANS64.TRYWAIT P1, [UR9+0x26830], R120 ;  /* 0x02683078ff0075a7 */ /* 0x0002620008020149 */
[----:B------:R-:W-:Y:S05]  /*2120*/  @!P0 BRA `(.L_x_2537) ;  /* 0x0000000000048947 */ /* 0x000fea0003800000 */
[----:B------:R-:W-:Y:S01]  /*2130*/  BPT.TRAP 0x1 ;  /* 0x000000040000795c */ /* 0x000fe20000300000 */
.L_x_2537:
        /* <DEDUP_REMOVED lines=50> */
.L_x_2538:
        /* <DEDUP_REMOVED lines=79> */
[C---:B------:R-:W-:Y:S01]  /*2950*/  ISETP.GT.AND P6, PT, R120.reuse, 0x19, PT ;  /* 0x000000197800780c */ /* 0x040fe20003fc4270 */
[----:B------:R-:W-:Y:S01]  /*2960*/  UMOV UR15, 0xc0000010 ;  /* 0xc0000010000f7882 */ /* 0x000fe20000000000 */
[C---:B------:R-:W-:Y:S01]  /*2970*/  ISETP.GT.AND P1, PT, R120.reuse, 0x20, PT ;  /* 0x000000207800780c */ /* 0x040fe20003f24270 */
[----:B------:R-:W-:Y:S01]  /*2980*/  MUFU.EX2 R162, R162 ;  /* 0x000000a200a27308 */ /* 0x000fe20000000800 */
[----:B------:R-:W-:-:S02]  /*2990*/  ISETP.GT.AND P3, PT, R120, 0x21, PT ;  /* 0x000000217800780c */ /* 0x000fc40003f64270 */
        /* <DEDUP_REMOVED lines=66> */
[----:B------:R-:W-:Y:S02]  /*2dc0*/  UMOV UR11, 0x80000020 ;  /* 0x80000020000b7882 */ /* 0x000fe40000000000 */
        /* <DEDUP_REMOVED lines=231> */
[----:B------:R-:W-:Y:S02]  /*3c40*/  R2UR UR10, R237 ;  /* 0x00000000ed0a72ca */ /* 0x000fe400000e0000 */
[----:B------:R-:W-:-:S11]  /*3c50*/  R2UR UR11, R5 ;  /* 0x00000000050b72ca */ /* 0x000fd600000e0000 */
[----:B------:R-:W-:Y:S02]  /*3c60*/  USHF.R.U32.HI UR10, URZ, 0x4, UR10 ;  /* 0x000000043f0a7899 */ /* 0x000fe4000801160a */
[----:B------:R-:W-:Y:S02]  /*3c70*/  USHF.R.U32.HI UR11, URZ, 0x4, UR11 ;  /* 0x000000043f0b7899 */ /* 0x000fe4000801160b */
[----:B------:R-:W-:Y:S02]  /*3c80*/  ULOP3.LUT UR10, UR10, 0x3fff, URZ, 0xc0, !UPT ;  /* 0x00003fff0a0a7892 */ /* 0x000fe4000f8ec03f */
[----:B------:R-:W-:Y:S02]  /*3c90*/  ULOP3.LUT UR18, UR11, 0x3fff, URZ, 0xc0, !UPT ;  /* 0x00003fff0b127892 */ /* 0x000fe4000f8ec03f */
[----:B------:R-:W-:Y:S02]  /*3ca0*/  ULOP3.LUT UR19, UR10, 0x10000, URZ, 0xfc, !UPT ;  /* 0x000100000a137892 */ /* 0x000fe4000f8efc3f */
[----:B------:R-:W-:Y:S01]  /*3cb0*/  UIADD3 UR10, UR12, 0xc0, URZ ;  /* 0x000000c00c0a7890 */ /* 0x000fe2000fffe03f */
[----:B------:R-:W-:Y:S01]  /*3cc0*/  UMOV UR11, 0x80000020 ;  /* 0x80000020000b7882 */ /* 0x000fe20000000000 */
[----:B------:R-:W-:Y:S01]  /*3cd0*/  ULEA UR19, UR5, UR19, 0xa ;  /* 0x0000001305137291 */ /* 0x000fe2000f8e503f */
[----:B------:R-:W-:Y:S01]  /*3ce0*/  UMOV UR14, UR18 ;  /* 0x00000012000e7c82 */ /* 0x000fe20008000000 */
[----:B------:R-:W-:-:S05]  /*3cf0*/  UIADD3 UR20, UR18, 0x200, URZ ;  /* 0x0000020012147890 */ /* 0x000fca000fffe03f */
        /* <DEDUP_REMOVED lines=161> */
.L_x_2540:
        /* <DEDUP_REMOVED lines=23> */
[----:B------:R-:W-:Y:S01]  /*4880*/  UIADD3 UR10, UR12, 0xc0, URZ ;  /* 0x000000c00c0a7890 */ /* 0x000fe2000fffe03f */
        /* <DEDUP_REMOVED lines=21> */
.L_x_2541:
        /* <DEDUP_REMOVED lines=62> */
.L_x_2523:
[----:B------:R-:W-:Y:S05]  /*4dc0*/  @P0 BRA `(.L_x_2522) ;  /* 0x0000004c003c0947 */ /* 0x000fea0003800000 */
[----:B-1----:R-:W1:Y:S01]  /*4dd0*/  S2R R4, SR_TID.X ;  /* 0x0000000000047919 */ /* 0x002e620000002100 */
[----:B------:R-:W-:Y:S01]  /*4de0*/  ULDC UR8, c[0x0][0x850] ;  /* 0x0002140000087ab9 */ /* 0x000fe20000000800 */
[----:B------:R-:W-:Y:S01]  /*4df0*/  UMOV UR10, UR39 ;  /* 0x00000027000a7c82 */ /* 0x000fe20008000000 */
[----:B------:R-:W-:Y:S01]  /*4e00*/  UISETP.NE.AND UP0, UPT, UR8, 0x1, UPT ;  /* 0x000000010800788c */ /* 0x000fe2000bf05270 */
[----:B------:R-:W2:Y:S01]  /*4e10*/  S2UR UR19, SR_CgaCtaId ;  /* 0x00000000001379c3 */ /* 0x000ea20000008800 */
[----:B------:R-:W-:Y:S01]  /*4e20*/  ULDC.64 UR12, c[0x0][0x818] ;  /* 0x00020600000c7ab9 */ /* 0x000fe20000000a00 */
[----:B------:R-:W-:Y:S01]  /*4e30*/  ULOP3.LUT UR36, URZ, UR36, URZ, 0x33, !UPT ;  /* 0x000000243f247292 */ /* 0x000fe2000f8e333f */
[----:B------:R-:W-:Y:S01]  /*4e40*/  BSSY B0, `(.L_x_2543) ;  /* 0x0000056000007945 */ /* 0x000fe20003800000 */
[----:B------:R-:W-:Y:S01]  /*4e50*/  ULDC UR6, c[0x0][0x8b4] ;  /* 0x00022d0000067ab9 */ /* 0x000fe20000000800 */
[----:B------:R-:W-:Y:S01]  /*4e60*/  ULDC UR16, c[0x0][0x80c] ;  /* 0x0002030000107ab9 */ /* 0x000fe20000000800 */
[----:B------:R-:W-:-:S02]  /*4e70*/  UIADD3 UR36, UR36, UR6, URZ ;  /* 0x0000000624247290 */ /* 0x000fc4000fffe03f */
[----:B------:R-:W-:Y:S02]  /*4e80*/  UIMAD UR11, UR37, UR16, URZ ;  /* 0x00000010250b72a4 */ /* 0x000fe4000f8e023f */
[----:B------:R-:W-:Y:S01]  /*4e90*/  @UP0 ULDC UR4, c[0x0][0x854] ;  /* 0x0002150000040ab9 */ /* 0x000fe20000000800 */
[----:B------:R-:W-:Y:S01]  /*4ea0*/  @UP0 ULDC UR7, c[0x0][0x858] ;  /* 0x0002160000070ab9 */ /* 0x000fe20000000800 */
[----:B------:R-:W-:Y:S02]  /*4eb0*/  UIMAD.WIDE.U32 UR4, UR39, UR4, URZ ;  /* 0x00000004270472a5 */ /* 0x000fe4000f8e003f */
[----:B------:R-:W-:Y:S02]  /*4ec0*/  UIMAD UR6, UR36, 0x3000, URZ ;  /* 0x00003000240678a4 */ /* 0x000fe4000f8e023f */
[----:B------:R-:W-:Y:S01]  /*4ed0*/  @UP0 USHF.R.U32.HI UR10, URZ, UR7, UR5 ;  /* 0x000000073f0a0299 */ /* 0x000fe20008011605 */
[----:B------:R-:W-:Y:S01]  /*4ee0*/  UMOV UR18, 0x400 ;  /* 0x0000040000127882 */ /* 0x000fe20000000000 */
[----:B------:R-:W-:-:S02]  /*4ef0*/  USHF.R.S32.HI UR7, URZ, 0x1f, UR6 ;  /* 0x0000001f3f077899 */ /* 0x000fc40008011406 */
[----:B------:R-:W-:Y:S01]  /*4f00*/  USHF.R.S32.HI UR17, URZ, 0x1f, UR10 ;  /* 0x0000001f3f117899 */ /* 0x000fe2000801140a */
[----:B------:R-:W-:Y:S01]  /*4f10*/  ULDC.64 UR14, c[0x0][0x840] ;  /* 0x00021000000e7ab9 */ /* 0x000fe20000000a00 */
[----:B------:R-:W-:Y:S02]  /*4f20*/  UIMAD.WIDE.U32 UR4, UR10, UR12, UR6 ;  /* 0x0000000c0a0472a5 */ /* 0x000fe4000f8e0006 */
[----:B------:R-:W-:Y:S01]  /*4f30*/  UIMAD UR9, UR17, UR12, URZ ;  /* 0x0000000c110972a4 */ /* 0x000fe2000f8e023f */
[C---:B-1----:R-:W-:Y:S01]  /*4f40*/  VIADD R3, R4.reuse, 0xffffff80 ;  /* 0xffffff8004037836 */ /* 0x042fe20000000000 */
[----:B------:R-:W-:Y:S01]  /*4f50*/  UIMAD.WIDE.U32 UR6, UR10, UR14, UR6 ;  /* 0x0000000e0a0672a5 */ /* 0x000fe2000f8e0006 */
[----:B------:R-:W-:Y:S01]  /*4f60*/  BAR.SYNC.DEFER_BLOCKING 0x1, 0x100 ;  /* 0x0044000000007b1d */ /* 0x000fe20000010000 */
[----:B------:R-:W-:Y:S01]  /*4f70*/  UIMAD UR20, UR10, UR13, UR9 ;  /* 0x0000000d0a1472a4 */ /* 0x000fe2000f8e0209 */
[----:B------:R-:W-:Y:S01]  /*4f80*/  ISETP.NE.AND P1, PT, R4, 0x80, PT ;  /* 0x000000800400780c */ /* 0x000fe20003f25270 */
[----:B------:R-:W-:Y:S01]  /*4f90*/  UIMAD UR21, UR17, UR14, URZ ;  /* 0x0000000e111572a4 */ /* 0x000fe2000f8e023f */
[----:B------:R-:W-:Y:S01]  /*4fa0*/  SHF.R.S32.HI R0, RZ, 0x1f, R3 ;  /* 0x0000001fff007819 */ /* 0x000fe20000011403 */
[----:B------:R-:W-:Y:S01]  /*4fb0*/  UIADD3 UR5, UR5, UR20, URZ ;  /* 0x0000001405057290 */ /* 0x000fe2000fffe03f */
[----:B------:R-:W-:Y:S01]  /*4fc0*/  ISETP.NE.AND P0, PT, R3, RZ, PT ;  /* 0x000000ff0300720c */ /* 0x000fe20003f05270 */
[----:B------:R-:W-:Y:S01]  /*4fd0*/  ULDC UR9, c[0x0][0x870] ;  /* 0x00021c0000097ab9 */ /* 0x000fe20000000800 */
[----:B------:R-:W-:Y:S01]  /*4fe0*/  LEA.HI R2, R0, R3, RZ, 0x7 ;  /* 0x0000000300027211 */ /* 0x000fe200078f38ff */
[----:B------:R-:W-:Y:S01]  /*4ff0*/  UIMAD UR9, UR9, UR36, URZ ;  /* 0x00000024090972a4 */ /* 0x000fe2000f8e023f */
[----:B------:R-:W-:-:S02]  /*5000*/  ULDC.64 UR12, c[0x0][0x868] ;  /* 0x00021a00000c7ab9 */ /* 0x000fc40000000a00 */
[----:B------:R-:W-:Y:S01]  /*5010*/  LOP3.LUT R0, R2, 0x3fffff80, RZ, 0xc0, !PT ;  /* 0x3fffff8002007812 */ /* 0x000fe200078ec0ff */
[----:B------:R-:W-:Y:S01]  /*5020*/  UIMAD UR16, UR9, UR16, URZ ;  /* 0x00000010091072a4 */ /* 0x000fe2000f8e023f */
[----:B------:R-:W-:Y:S01]  /*5030*/  SHF.R.S32.HI R5, RZ, 0x7, R2 ;  /* 0x00000007ff057819 */ /* 0x000fe20000011402 */
[----:B--2---:R-:W-:Y:S02]  /*5040*/  ULEA UR9, UR19, UR18, 0x18 ;  /* 0x0000001213097291 */ /* 0x004fe4000f8ec03f */
[----:B------:R-:W-:Y:S01]  /*5050*/  IMAD.IADD R0, R3, 0x1, -R0 ;  /* 0x0000000103007824 */ /* 0x000fe200078e0a00 */
[----:B------:R-:W-:Y:S02]  /*5060*/  USHF.R.S32.HI UR19, URZ, 0x1f, UR16 ;  /* 0x0000001f3f137899 */ /* 0x000fe40008011410 */
[----:B------:R-:W-:Y:S01]  /*5070*/  USHF.R.S32.HI UR18, URZ, 0x1f, UR11 ;  /* 0x0000001f3f127899 */ /* 0x000fe2000801140b */
[----:B------:R-:W-:Y:S01]  /*5080*/  IMAD R0, R5, 0x600, R0 ;  /* 0x0000060005007824 */ /* 0x000fe200078e0200 */
[----:B------:R-:W-:-:S02]  /*5090*/  UIADD3 UR16, UP0, UP1, UR16, UR11, UR10 ;  /* 0x0000000b10107290 */ /* 0x000fc4000f91e00a */
[----:B------:R-:W-:Y:S01]  /*50a0*/  UIMAD UR15, UR10, UR15, UR21 ;  /* 0x0000000f0a0f72a4 */ /* 0x000fe2000f8e0215 */
[----:B------:R-:W-:Y:S01]  /*50b0*/  IMAD.SHL.U32 R0, R0, 0x4, RZ ;  /* 0x0000000400007824 */ /* 0x000fe200078e00ff */
[----:B------:R-:W-:Y:S02]  /*50c0*/  UIADD3.X UR14, UR19, UR18, UR17, UP0, UP1 ;  /* 0x00000012130e7290 */ /* 0x000fe400087e2411 */
[----:B------:R-:W-:Y:S02]  /*50d0*/  USHF.L.U32 UR11, UR16, 0x2, URZ ;  /* 0x00000002100b7899 */ /* 0x000fe4000800063f */
[----:B------:R-:W-:Y:S01]  /*50e0*/  LEA R0, R0, UR9, 0x2 ;  /* 0x0000000900007c11 */ /* 0x000fe2000f8e10ff */
[----:B------:R-:W-:Y:S02]  /*50f0*/  USHF.L.U64.HI UR14, UR16, 0x2, UR14 ;  /* 0x00000002100e7899 */ /* 0x000fe4000801020e */
[----:B------:R-:W-:Y:S02]  /*5100*/  UIADD3 UR16, UP0, UR11, UR12, URZ ;  /* 0x0000000c0b107290 */ /* 0x000fe4000ff1e03f */
[----:B------:R1:W-:Y:S01]  /*5110*/  STS.128 [R0], R24 ;  /* 0x0000001800007388 */ /* 0x0003e20000000c00 */
[----:B------:R-:W-:Y:S01]  /*5120*/  USHF.R.S32.HI UR12, URZ, 0x1f, UR37 ;  /* 0x0000001f3f0c7899 */ /* 0x000fe20008011425 */
[----:B------:R-:W-:-:S02]  /*5130*/  ULDC.64 UR18, c[0x0][0x820] ;  /* 0x0002080000127ab9 */ /* 0x000fc40000000a00 */
[----:B------:R1:W-:Y:S01]  /*5140*/  STS.128 [R0+0x800], R28 ;  /* 0x0008001c00007388 */ /* 0x0003e20000000c00 */
[----:B------:R-:W-:Y:S01]  /*5150*/  UIADD3.X UR17, UR14, UR13, URZ, UP0, !UPT ;  /* 0x0000000d0e117290 */ /* 0x000fe200087fe43f */
[----:B------:R-:W-:Y:S01]  /*5160*/  IMAD.U32 R2, RZ, RZ, UR16 ;  /* 0x00000010ff027e24 */ /* 0x000fe2000f8e00ff */
[----:B------:R-:W-:Y:S01]  /*5170*/  ULDC.64 UR22, c[0x0][0x848] ;  /* 0x0002120000167ab9 */ /* 0x000fe20000000a00 */
[----:B------:R1:W-:Y:S01]  /*5180*/  STS.128 [R0+0x1000], R32 ;  /* 0x0010002000007388 */ /* 0x0003e20000000c00 */
[----:B------:R-:W-:Y:S02]  /*5190*/  UIMAD UR13, UR12, UR18, URZ ;  /* 0x000000120c0d72a4 */ /* 0x000fe4000f8e023f */
[----:B------:R-:W-:Y:S01]  /*51a0*/  UIMAD UR12, UR12, UR22, URZ ;  /* 0x000000160c0c72a4 */ /* 0x000fe2000f8e023f */
[----:B------:R1:W-:Y:S01]  /*51b0*/  STS.128 [R0+0x1800], R36 ;  /* 0x0018002400007388 */ /* 0x0003e20000000c00 */
[----:B------:R-:W-:Y:S01]  /*51c0*/  UIADD3 UR7, UR7, UR15, URZ ;  /* 0x0000000f07077290 */ /* 0x000fe2000fffe03f */
[----:B------:R-:W-:Y:S01]  /*51d0*/  IMAD.U32 R3, RZ, RZ, UR17 ;  /* 0x00000011ff037e24 */ /* 0x000fe2000f8e00ff */
        /* <DEDUP_REMOVED lines=9> */
[----:B------:R-:W-:Y:S02]  /*5270*/  UIADD3 UR15, -UR10, URZ, URZ ;  /* 0x0000003f0a0f7290 */ /* 0x000fe4000fffe13f */
[----:B------:R1:W-:Y:S01]  /*5280*/  STS.128 [R0+0x3800], R52 ;  /* 0x0038003400007388 */ /* 0x0003e20000000c00 */
[----:B------:R-:W-:-:S02]  /*5290*/  UIADD3 UR10, UR5, UR13, URZ ;  /* 0x0000000d050a7290 */ /* 0x000fc4000fffe03f */
[----:B------:R-:W-:Y:S01]  /*52a0*/  ULEA UR18, UP0, UR4, UR18, 0x2 ;  /* 0x0000001204127291 */ /* 0x000fe2000f80103f */
[----:B------:R1:W-:Y:S01]  /*52b0*/  STS.128 [R0+0x4000], R56 ;  /* 0x0040003800007388 */ /* 0x0003e20000000c00 */
[----:B------:R-:W-:Y:S02]  /*52c0*/  UIADD3 UR5, UR7, UR12, URZ ;  /* 0x0000000c07057290 */ /* 0x000fe4000fffe03f */
[----:B------:R-:W-:Y:S01]  /*52d0*/  ULEA UR20, UP1, UR6, UR20, 0x2 ;  /* 0x0000001406147291 */ /* 0x000fe2000f82103f */
[----:B------:R1:W-:Y:S01]  /*52e0*/  STS.128 [R0+0x4800], R60 ;  /* 0x0048003c00007388 */ /* 0x0003e20000000c00 */
[----:B------:R-:W-:Y:S02]  /*52f0*/  ULEA.HI.X UR19, UR4, UR19, UR10, 0x2, UP0 ;  /* 0x0000001304137291 */ /* 0x000fe400080f140a */
[----:B------:R-:W-:Y:S01]  /*5300*/  ULEA.HI.X UR5, UR6, UR21, UR5, 0x2, UP1 ;  /* 0x0000001506057291 */ /* 0x000fe200088f1405 */
[----:B------:R1:W-:Y:S01]  /*5310*/  STS.128 [R0+0x5000], R64 ;  /* 0x0050004000007388 */ /* 0x0003e20000000c00 */
[----:B------:R-:W-:-:S03]  /*5320*/  UIMAD UR15, UR8, UR15, UR39 ;  /* 0x0000000f080f72a4 */ /* 0x000fc6000f8e0227 */
[----:B------:R1:W-:Y:S01]  /*5330*/  STS.128 [R0+0x5800], R68 ;  /* 0x0058004400007388 */ /* 0x0003e20000000c00 */
[----:B------:R-:W-:Y:S08]  /*5340*/  @P0 BRA `(.L_x_2544) ;  /* 0x0000000000140947 */ /* 0x000ff00003800000 */
.L_x_2545:
[----:B------:R-:W2:Y:S04]  /*5350*/  LDG.E.STRONG.GPU R4, desc[UR46][R2.64] ;  /* 0x0000002e02047981 */ /* 0x000ea8000c1ef900 */
[----:B--2---:R-:W-:Y:S01]  /*5360*/  CCTL.IVALL ;  /* 0x00000000ff00798f */ /* 0x004fe20002000000 */
[----:B------:R-:W-:Y:S05]  /*5370*/  YIELD ;  /* 0x0000000000007946 */ /* 0x000fea0003800000 */
[----:B------:R-:W-:-:S13]  /*5380*/  ISETP.NE.AND P0, PT, R4, UR15, PT ;  /* 0x0000000f04007c0c */ /* 0x000fda000bf05270 */
[----:B------:R-:W-:Y:S05]  /*5390*/  @P0 BRA `(.L_x_2545) ;  /* 0xfffffffc00ec0947 */ /* 0x000fea000383ffff */
.L_x_2544:
[----:B------:R-:W-:Y:S05]  /*53a0*/  BSYNC B0 ;  /* 0x0000000000007941 */ /* 0x000fea0003800000 */
.L_x_2543:
[----:B------:R-:W-:-:S03]  /*53b0*/  UMOV UR4, 0xffffffff ;  /* 0xffffffff00047882 */ /* 0x000fc60000000000 */
[----:B------:R-:W-:Y:S05]  /*53c0*/  BRA.DIV UR4, `(.L_x_2546) ;  /* 0x0000004a04287947 */ /* 0x000fea000b800000 */
[----:B------:R-:W-:Y:S01]  /*53d0*/  NOP ;  /* 0x0000000000007918 */ /* 0x000fe20000000000 */
.L_x_2635:
        /* <DEDUP_REMOVED lines=15> */
.L_x_2549:
[----:B------:R-:W-:Y:S01]  /*54d0*/  @P0 ELECT P2, URZ, PT ;  /* 0x00000000003f082f */ /* 0x000fe20003840000 */
[----:B------:R2:W-:-:S12]  /*54e0*/  UBLKRED.G.S.ADD.F32.RN [UR4], [UR9], UR6, desc[UR12] ;  /* 0x00000c04090073bb */ /* 0x0005d800080a1406 */
[----:B------:R-:W-:Y:S02]  /*54f0*/  @P2 PLOP3.LUT P0, PT, P2, PT, PT, 0x8, 0x0 ;  /* 0x000000000000281c */ /* 0x000fe4000170e170 */
[----:B------:R-:W-:-:S11]  /*5500*/  PLOP3.LUT P2, PT, PT, PT, PT, 0x8, 0x0 ;  /* 0x000000000000781c */ /* 0x000fd60003f4e170 */
[----:B--2---:R-:W-:Y:S05]  /*5510*/  @P0 BRA.U.ANY `(.L_x_2549) ;  /* 0xfffffffd00ec0947 */ /* 0x004fea000393ffff */
[----:B------:R0:W-:Y:S01]  /*5520*/  UTMACMDFLUSH ;  /* 0x00000000000079b7 */ /* 0x0001e20000000000 */
[----:B------:R-:W-:-:S04]  /*5530*/  DEPBAR.LE SB0, 0x0 ;  /* 0x000080000000791a */ /* 0x000fc80000000000 */
.L_x_2548:
[----:B------:R-:W-:Y:S05]  /*5540*/  BSYNC B0 ;  /* 0x0000000000007941 */ /* 0x000fea0003800000 */
.L_x_2547:
        /* <DEDUP_REMOVED lines=14> */
.L_x_2551:
[----:B------:R-:W-:Y:S05]  /*5630*/  BSYNC B0 ;  /* 0x0000000000007941 */ /* 0x000fea0003800000 */
.L_x_2550:
        /* <DEDUP_REMOVED lines=20> */
.L_x_2554:
[----:B-12---:R-:W2:Y:S04]  /*5780*/  LDG.E.STRONG.GPU R0, desc[UR46][R2.64] ;  /* 0x0000002e02007981 */ /* 0x006ea8000c1ef900 */
[----:B--2---:R-:W-:Y:S01]  /*5790*/  CCTL.IVALL ;  /* 0x00000000ff00798f */ /* 0x004fe20002000000 */
[----:B------:R-:W-:Y:S05]  /*57a0*/  YIELD ;  /* 0x0000000000007946 */ /* 0x000fea0003800000 */
[----:B------:R-:W-:-:S13]  /*57b0*/  ISETP.NE.AND P0, PT, R0, UR15, PT ;  /* 0x0000000f00007c0c */ /* 0x000fda000bf05270 */
[----:B------:R-:W-:Y:S05]  /*57c0*/  @P0 BRA `(.L_x_2554) ;  /* 0xfffffffc00ec0947 */ /* 0x000fea000383ffff */
.L_x_2553:
[----:B------:R-:W-:Y:S05]  /*57d0*/  BSYNC B0 ;  /* 0x0000000000007941 */ /* 0x000fea0003800000 */
.L_x_2552:
[----:B------:R-:W-:-:S03]  /*57e0*/  UMOV UR4, 0xffffffff ;  /* 0xffffffff00047882 */ /* 0x000fc60000000000 */
[----:B------:R-:W-:Y:S05]  /*57f0*/  BRA.DIV UR4, `(.L_x_2555) ;  /* 0x0000004604387947 */ /* 0x000fea000b800000 */
[----:B------:R-:W-:Y:S01]  /*5800*/  NOP ;  /* 0x0000000000007918 */ /* 0x000fe20000000000 */
.L_x_2638:
        /* <DEDUP_REMOVED lines=16> */
.L_x_2558:
[----:B------:R-:W-:Y:S01]  /*5910*/  @P0 ELECT P2, URZ, PT ;  /* 0x00000000003f082f */ /* 0x000fe20003840000 */
[----:B------:R3:W-:-:S12]  /*5920*/  UBLKRED.G.S.ADD.F32.RN [UR4], [UR9], UR6, desc[UR10] ;  /* 0x00000a04090073bb */ /* 0x0007d800080a1406 */
[----:B------:R-:W-:Y:S02]  /*5930*/  @P2 PLOP3.LUT P0, PT, P2, PT, PT, 0x8, 0x0 ;  /* 0x000000000000281c */ /* 0x000fe4000170e170 */
[----:B------:R-:W-:-:S11]  /*5940*/  PLOP3.LUT P2, PT, PT, PT, PT, 0x8, 0x0 ;  /* 0x000000000000781c */ /* 0x000fd60003f4e170 */
[----:B---3--:R-:W-:Y:S05]  /*5950*/  @P0 BRA.U.ANY `(.L_x_2558) ;  /* 0xfffffffd00ec0947 */ /* 0x008fea000393ffff */
[----:B------:R0:W-:Y:S01]  /*5960*/  UTMACMDFLUSH ;  /* 0x00000000000079b7 */ /* 0x0001e20000000000 */
[----:B------:R-:W-:-:S04]  /*5970*/  DEPBAR.LE SB0, 0x0 ;  /* 0x000080000000791a */ /* 0x000fc80000000000 */
.L_x_2557:
[----:B------:R-:W-:Y:S05]  /*5980*/  BSYNC B0 ;  /* 0x0000000000007941 */ /* 0x000fea0003800000 */
.L_x_2556:
        /* <DEDUP_REMOVED lines=14> */
.L_x_2518:
        /* <DEDUP_REMOVED lines=29> */
.L_x_2560:
[----:B------:R-:W-:Y:S01]  /*5c40*/  ULDC UR9, c[0x0][0x8cc] ;  /* 0x0002330000097ab9 */ /* 0x000fe20000000800 */
[----:B------:R-:W-:Y:S01]  /*5c50*/  UMOV UR7, UR8 ;  /* 0x0000000800077c82 */ /* 0x000fe20008000000 */
[----:B------:R-:W-:-:S11]  /*5c60*/  UISETP.NE.AND UP0, UPT, UR9, 0x1, UPT ;  /* 0x000000010900788c */ /* 0x000fd6000bf05270 */
[----:B------:R-:W-:Y:S02]  /*5c70*/  @UP0 ULDC.64 UR10, c[0x0][0x8d0] ;  /* 0x00023400000a0ab9 */ /* 0x000fe40000000a00 */
[----:B------:R-:W-:-:S04]  /*5c80*/  UIMAD.WIDE.U32 UR4, UR8, UR10, URZ ;  /* 0x0000000a080472a5 */ /* 0x000fc8000f8e003f */
[----:B------:R-:W-:-:S04]  /*5c90*/  @UP0 USHF.R.U32.HI UR7, URZ, UR11, UR5 ;  /* 0x0000000b3f070299 */ /* 0x000fc80008011605 */
[----:B------:R-:W-:-:S12]  /*5ca0*/  UIMAD UR4, UR7, UR9, URZ ;  /* 0x00000009070472a4 */ /* 0x000fd8000f8e023f */
.L_x_2561:
        /* <DEDUP_REMOVED lines=84> */
.L_x_2565:
[----:B------:R-:W2:Y:S04]  /*61f0*/  LDG.E.STRONG.GPU R4, desc[UR46][R2.64] ;  /* 0x0000002e02047981 */ /* 0x000ea8000c1ef900 */
[----:B--2---:R-:W-:Y:S01]  /*6200*/  CCTL.IVALL ;  /* 0x00000000ff00798f */ /* 0x004fe20002000000 */
[----:B------:R-:W-:Y:S05]  /*6210*/  YIELD ;  /* 0x0000000000007946 */ /* 0x000fea0003800000 */
[----:B------:R-:W-:-:S13]  /*6220*/  ISETP.NE.AND P1, PT, R4, R5, PT ;  /* 0x000000050400720c */ /* 0x000fda0003f25270 */
[----:B------:R-:W-:Y:S05]  /*6230*/  @P1 BRA `(.L_x_2565) ;  /* 0xfffffffc00ec1947 */ /* 0x000fea000383ffff */
.L_x_2564:
[----:B------:R-:W-:Y:S05]  /*6240*/  BSYNC B0 ;  /* 0x0000000000007941 */ /* 0x000fea0003800000 */
.L_x_2563:
[----:B------:R-:W-:-:S03]  /*6250*/  UMOV UR4, 0xffffffff ;  /* 0xffffffff00047882 */ /* 0x000fc60000000000 */
[----:B------:R-:W-:Y:S05]  /*6260*/  BRA.DIV UR4, `(.L_x_2566) ;  /* 0x0000003a04b87947 */ /* 0x000fea000b800000 */
[----:B------:R-:W-:Y:S01]  /*6270*/  NOP ;  /* 0x0000000000007918 */ /* 0x000fe20000000000 */
.L_x_2641:
        /* <DEDUP_REMOVED lines=22> */
.L_x_2568:
[----:B------:R-:W-:Y:S05]  /*63e0*/  BSYNC B0 ;  /* 0x0000000000007941 */ /* 0x000fea0003800000 */
.L_x_2567:
        /* <DEDUP_REMOVED lines=20> */
.L_x_2570:
[----:B------:R-:W-:Y:S05]  /*6530*/  BSYNC B0 ;  /* 0x0000000000007941 */ /* 0x000fea0003800000 */
.L_x_2569:
[----:B------:R-:W-:Y:S06]  /*6540*/  BAR.ARV 0xa, 0xa0 ;  /* 0x0282800000007b1d */ /* 0x000fec0000002000 */
[----:B------:R-:W-:Y:S04]  /*6550*/  BSSY B0, `(.L_x_2571) ;  /* 0x0000003000007945 */ /* 0x000fe80003800000 */
[----:B------:R-:W-:Y:S05]  /*6560*/  @!P0 BRA `(.L_x_2572) ;  /* 0x0000000000048947 */ /* 0x000fea0003800000 */
[----:B------:R-:W-:-:S04]  /*6570*/  DEPBAR.LE SB0, 0x0 ;  /* 0x000080000000791a */ /* 0x000fc80000000000 */
.L_x_2572:
[----:B------:R-:W-:Y:S05]  /*6580*/  BSYNC B0 ;  /* 0x0000000000007941 */ /* 0x000fea0003800000 */
.L_x_2571:
        /* <DEDUP_REMOVED lines=19> */
.L_x_2574:
[----:B------:R-:W-:Y:S05]  /*66c0*/  BSYNC B0 ;  /* 0x0000000000007941 */ /* 0x000fea0003800000 */
.L_x_2573:
[----:B------:R-:W-:Y:S01]  /*66d0*/  UIADD3 UR17, UR8, 0x1, URZ ;  /* 0x0000000108117890 */ /* 0x000fe2000fffe03f */
[----:B------:R-:W-:Y:S11]  /*66e0*/  BRA `(.L_x_2575) ;  /* 0x0000000000047947 */ /* 0x000ff60003800000 */
.L_x_2562:
[----:B------:R-:W-:-:S05]  /*66f0*/  UMOV UR17, UR8 ;  /* 0x0000000800117c82 */ /* 0x000fca0008000000 */
.L_x_2575:
        /* <DEDUP_REMOVED lines=12> */
.L_x_2600:
        /* <DEDUP_REMOVED lines=18> */
.L_x_2578:
[----:B------:R-:W2:Y:S04]  /*68e0*/  LDG.E.STRONG.GPU R4, desc[UR46][R2.64] ;  /* 0x0000002e02047981 */ /* 0x000ea8000c1ef900 */
[----:B--2---:R-:W-:Y:S01]  /*68f0*/  CCTL.IVALL ;  /* 0x00000000ff00798f */ /* 0x004fe20002000000 */
[----:B------:R-:W-:Y:S05]  /*6900*/  YIELD ;  /* 0x0000000000007946 */ /* 0x000fea0003800000 */
[----:B------:R-:W-:-:S13]  /*6910*/  ISETP.NE.AND P1, PT, R4, R5, PT ;  /* 0x000000050400720c */ /* 0x000fda0003f25270 */
[----:B------:R-:W-:Y:S05]  /*6920*/  @P1 BRA `(.L_x_2578) ;  /* 0xfffffffc00ec1947 */ /* 0x000fea000383ffff */
.L_x_2577:
[----:B------:R-:W-:Y:S05]  /*6930*/  BSYNC B0 ;  /* 0x0000000000007941 */ /* 0x000fea0003800000 */
.L_x_2576:
[----:B------:R-:W-:-:S03]  /*6940*/  UMOV UR18, 0xffffffff ;  /* 0xffffffff00127882 */ /* 0x000fc60000000000 */
[----:B------:R-:W-:Y:S05]  /*6950*/  BRA.DIV UR18, `(.L_x_2579) ;  /* 0x0000003612187947 */ /* 0x000fea000b800000 */
[----:B------:R-:W-:Y:S01]  /*6960*/  NOP ;  /* 0x0000000000007918 */ /* 0x000fe20000000000 */
.L_x_2644:
        /* <DEDUP_REMOVED lines=19> */
.L_x_2581:
[----:B------:R-:W-:Y:S05]  /*6aa0*/  BSYNC B0 ;  /* 0x0000000000007941 */ /* 0x000fea0003800000 */
.L_x_2580:
        /* <DEDUP_REMOVED lines=15> */
.L_x_2583:
[----:B------:R-:W-:Y:S05]  /*6ba0*/  BSYNC B0 ;  /* 0x0000000000007941 */ /* 0x000fea0003800000 */
.L_x_2582:
[----:B------:R-:W-:Y:S06]  /*6bb0*/  BAR.ARV 0xa, 0xa0 ;  /* 0x0282800000007b1d */ /* 0x000fec0000002000 */
[----:B------:R-:W-:Y:S04]  /*6bc0*/  BSSY B0, `(.L_x_2584) ;  /* 0x0000003000007945 */ /* 0x000fe80003800000 */
[----:B------:R-:W-:Y:S05]  /*6bd0*/  @!P0 BRA `(.L_x_2585) ;  /* 0x0000000000048947 */ /* 0x000fea0003800000 */
[----:B------:R-:W-:-:S04]  /*6be0*/  DEPBAR.LE SB0, 0x0 ;  /* 0x000080000000791a */ /* 0x000fc80000000000 */
.L_x_2585:
[----:B------:R-:W-:Y:S05]  /*6bf0*/  BSYNC B0 ;  /* 0x0000000000007941 */ /* 0x000fea0003800000 */
.L_x_2584:
        /* <DEDUP_REMOVED lines=19> */
.L_x_2587:
[----:B------:R-:W-:Y:S05]  /*6d30*/  BSYNC B0 ;  /* 0x0000000000007941 */ /* 0x000fea0003800000 */
.L_x_2586:
        /* <DEDUP_REMOVED lines=16> */
.L_x_2590:
[----:B------:R-:W2:Y:S04]  /*6e40*/  LDG.E.STRONG.GPU R4, desc[UR46][R2.64] ;  /* 0x0000002e02047981 */ /* 0x000ea8000c1ef900 */
[----:B--2---:R-:W-:Y:S01]  /*6e50*/  CCTL.IVALL ;  /* 0x00000000ff00798f */ /* 0x004fe20002000000 */
[----:B------:R-:W-:Y:S05]  /*6e60*/  YIELD ;  /* 0x0000000000007946 */ /* 0x000fea0003800000 */
[----:B------:R-:W-:-:S13]  /*6e70*/  ISETP.NE.AND P1, PT, R4, R5, PT ;  /* 0x000000050400720c */ /* 0x000fda0003f25270 */
[----:B------:R-:W-:Y:S05]  /*6e80*/  @P1 BRA `(.L_x_2590) ;  /* 0xfffffffc00ec1947 */ /* 0x000fea000383ffff */
.L_x_2589:
[----:B------:R-:W-:Y:S05]  /*6e90*/  BSYNC B0 ;  /* 0x0000000000007941 */ /* 0x000fea0003800000 */
.L_x_2588:
[----:B------:R-:W-:-:S03]  /*6ea0*/  UMOV UR10, 0xffffffff ;  /* 0xffffffff000a7882 */ /* 0x000fc60000000000 */
[----:B------:R-:W-:Y:S05]  /*6eb0*/  BRA.DIV UR10, `(.L_x_2591) ;  /* 0x0000002e0adc7947 */ /* 0x000fea000b800000 */
[----:B------:R-:W-:Y:S01]  /*6ec0*/  NOP ;  /* 0x0000000000007918 */ /* 0x000fe20000000000 */
.L_x_2647:
        /* <DEDUP_REMOVED lines=15> */
.L_x_2593:
[----:B------:R-:W-:Y:S05]  /*6fc0*/  BSYNC B0 ;  /* 0x0000000000007941 */ /* 0x000fea0003800000 */
.L_x_2592:
        /* <DEDUP_REMOVED lines=15> */
.L_x_2595:
[----:B------:R-:W-:Y:S05]  /*70c0*/  BSYNC B0 ;  /* 0x0000000000007941 */ /* 0x000fea0003800000 */
.L_x_2594:
[----:B------:R-:W-:Y:S06]  /*70d0*/  BAR.ARV 0xa, 0xa0 ;  /* 0x0282800000007b1d */ /* 0x000fec0000002000 */
[----:B------:R-:W-:Y:S04]  /*70e0*/  BSSY B0, `(.L_x_2596) ;  /* 0x0000003000007945 */ /* 0x000fe80003800000 */
[----:B------:R-:W-:Y:S05]  /*70f0*/  @!P0 BRA `(.L_x_2597) ;  /* 0x0000000000048947 */ /* 0x000fea0003800000 */
[----:B------:R-:W-:-:S04]  /*7100*/  DEPBAR.LE SB0, 0x0 ;  /* 0x000080000000791a */ /* 0x000fc80000000000 */
.L_x_2597:
[----:B------:R-:W-:Y:S05]  /*7110*/  BSYNC B0 ;  /* 0x0000000000007941 */ /* 0x000fea0003800000 */
.L_x_2596:
        /* <DEDUP_REMOVED lines=19> */
.L_x_2599:
[----:B------:R-:W-:Y:S05]  /*7250*/  BSYNC B0 ;  /* 0x0000000000007941 */ /* 0x000fea0003800000 */
.L_x_2598:
[----:B------:R-:W-:Y:S02]  /*7260*/  UIADD3 UR17, UR17, 0x2, URZ ;  /* 0x0000000211117890 */ /* 0x000fe4000fffe03f */
[----:B------:R-:W-:Y:S02]  /*7270*/  UIADD3 UR4, UR4, 0x3000, URZ ;  /* 0x0000300004047890 */ /* 0x000fe4000fffe03f */
[----:B------:R-:W-:-:S06]  /*7280*/  UISETP.GE.AND UP0, UPT, UR17, UR5, UPT ;  /* 0x000000051100728c */ /* 0x000fcc000bf06270 */
[----:B------:R-:W-:-:S13]  /*7290*/  PLOP3.LUT P1, PT, PT, PT, UP0, 0x80, 0x0 ;  /* 0x000000000000781c */ /* 0x000fda0003f2f008 */
[----:B------:R-:W-:Y:S05]  /*72a0*/  @!P1 BRA `(.L_x_2600) ;  /* 0xfffffff400449947 */ /* 0x000fea000383ffff */
[----:B------:R-:W-:Y:S05]  /*72b0*/  BRA `(.L_x_2522) ;  /* 0x0000002800007947 */ /* 0x000fea0003800000 */
.L_x_2559:
        /* <DEDUP_REMOVED lines=21> */
.L_x_2601:
[----:B------:R-:W-:Y:S01]  /*7410*/  ULDC UR9, c[0x0][0x8cc] ;  /* 0x0002330000097ab9 */ /* 0x000fe20000000800 */
[----:B------:R-:W-:Y:S01]  /*7420*/  UMOV UR7, UR8 ;  /* 0x0000000800077c82 */ /* 0x000fe20008000000 */
[----:B------:R-:W-:-:S11]  /*7430*/  UISETP.NE.AND UP0, UPT, UR9, 0x1, UPT ;  /* 0x000000010900788c */ /* 0x000fd6000bf05270 */
[----:B------:R-:W-:Y:S02]  /*7440*/  @UP0 ULDC.64 UR10, c[0x0][0x8d0] ;  /* 0x00023400000a0ab9 */ /* 0x000fe40000000a00 */
[----:B------:R-:W-:-:S04]  /*7450*/  UIMAD.WIDE.U32 UR4, UR8, UR10, URZ ;  /* 0x0000000a080472a5 */ /* 0x000fc8000f8e003f */
[----:B------:R-:W-:-:S04]  /*7460*/  @UP0 USHF.R.U32.HI UR7, URZ, UR11, UR5 ;  /* 0x0000000b3f070299 */ /* 0x000fc80008011605 */
[----:B------:R-:W-:-:S12]  /*7470*/  UIMAD UR4, UR7, UR9, URZ ;  /* 0x00000009070472a4 */ /* 0x000fd8000f8e023f */
.L_x_2602:
        /* <DEDUP_REMOVED lines=73> */
.L_x_2648:
        /* <DEDUP_REMOVED lines=15> */
.L_x_2606:
        /* <DEDUP_REMOVED lines=66> */
[----:B------:R-:W-:Y:S01]  /*7e20*/  ISETP.GE.AND P1, PT, R4, R6, PT ;  /* 0x000000060400720c */ /* 0x000fe20003f26270 */
[----:B------:R1:W-:Y:S01]  /*7e30*/  UTMALDG.4D [UR16], [UR48], desc[UR50] ;  /* 0x00003210300075b4 */ /* 0x0003e20008019000 */
[----:B------:R-:W-:Y:S01]  /*7e40*/  UMOV UR57, UR9 ;  /* 0x0000000900397c82 */ /* 0x000fe20008000000 */
        /* <DEDUP_REMOVED lines=27> */
[----:B-1----:R-:W-:Y:S01]  /*8000*/  UMOV UR10, 0x40 ;  /* 0x00000040000a7882 */ /* 0x002fe20000000000 */
        /* <DEDUP_REMOVED lines=29> */
.L_x_2617:
[----:B--234-:R-:W-:-:S04]  /*81e0*/  SHF.L.U32 R21, R11, 0x1f, RZ ;  /* 0x0000001f0b157819 */ /* 0x01cfc800000006ff */
[----:B------:R-:W1:Y:S02]  /*81f0*/  SYNCS.PHASECHK.TRANS64.TRYWAIT P1, [R16+URZ+0x26840], R21 ;  /* 0x02684015100075a7 */ /* 0x000e64000802017f */
[----:B-1----:R-:W-:Y:S05]  /*8200*/  @!P1 BRA `(.L_x_2609) ;  /* 0x0000001c00389947 */ /* 0x002fea0003800000 */
.L_x_2649:
[----:B------:R-:W-:Y:S05]  /*8210*/  @P0 BRA `(.L_x_2610) ;  /* 0x0000000000140947 */ /* 0x000fea0003800000 */
[----:B------:R-:W-:Y:S01]  /*8220*/  ISETP.NE.AND P1, PT, R6, RZ, PT ;  /* 0x000000ff0600720c */ /* 0x000fe20003f25270 */
[----:B------:R-:W-:-:S04]  /*8230*/  IMAD.MOV.U32 R3, RZ, RZ, 0x3100 ;  /* 0x00003100ff037424 */ /* 0x000fc800078e00ff */
[----:B------:R3:W-:Y:S08]  /*8240*/  SYNCS.ARRIVE.TRANS64 RZ, [R16+URZ+0x26830], R3 ;  /* 0x0268300310ff79a7 */ /* 0x0007f0000800003f */
[----:B------:R-:W-:Y:S05]  /*8250*/  @!P1 BRA `(.L_x_2610) ;  /* 0x0000000000049947 */ /* 0x000fea0003800000 */
[----:B------:R-:W-:Y:S01]  /*8260*/  BPT.TRAP 0x1 ;  /* 0x000000040000795c */ /* 0x000fe20000300000 */
.L_x_2610:
        /* <DEDUP_REMOVED lines=43> */
.L_x_2650:
[----:B------:R-:W-:Y:S05]  /*8520*/  @P0 BRA `(.L_x_2612) ;  /* 0x0000000000140947 */ /* 0x000fea0003800000 */
[----:B------:R-:W-:Y:S01]  /*8530*/  ISETP.NE.AND P1, PT, R6, RZ, PT ;  /* 0x000000ff0600720c */ /* 0x000fe20003f25270 */
[----:B------:R-:W-:-:S04]  /*8540*/  IMAD.MOV.U32 R2, RZ, RZ, 0x3100 ;  /* 0x00003100ff027424 */ /* 0x000fc800078e00ff */
[----:B------:R3:W-:Y:S08]  /*8550*/  SYNCS.ARRIVE.TRANS64 RZ, [R16+URZ+0x26818], R2 ;  /* 0x0268180210ff79a7 */ /* 0x0007f0000800003f */
[----:B------:R-:W-:Y:S05]  /*8560*/  @!P1 BRA `(.L_x_2612) ;  /* 0x0000000000049947 */ /* 0x000fea0003800000 */
[----:B------:R-:W-:Y:S01]  /*8570*/  BPT.TRAP 0x1 ;  /* 0x000000040000795c */ /* 0x000fe20000300000 */
.L_x_2612:
        /* <DEDUP_REMOVED lines=43> */
.L_x_2651:
[----:B------:R-:W-:Y:S05]  /*8830*/  @P0 BRA `(.L_x_2614) ;  /* 0x0000000000140947 */ /* 0x000fea0003800000 */
[----:B------:R-:W-:Y:S01]  /*8840*/  ISETP.NE.AND P1, PT, R6, RZ, PT ;  /* 0x000000ff0600720c */ /* 0x000fe20003f25270 */
[----:B-123--:R-:W-:-:S04]  /*8850*/  IMAD.MOV.U32 R21, RZ, RZ, 0x3100 ;  /* 0x00003100ff157424 */ /* 0x00efc800078e00ff */
[----:B------:R4:W-:Y:S08]  /*8860*/  SYNCS.ARRIVE.TRANS64 RZ, [R16+URZ+0x26838], R21 ;  /* 0x0268381510ff79a7 */ /* 0x0009f0000800003f */
[----:B------:R-:W-:Y:S05]  /*8870*/  @!P1 BRA `(.L_x_2614) ;  /* 0x0000000000049947 */ /* 0x000fea0003800000 */
[----:B------:R-:W-:Y:S01]  /*8880*/  BPT.TRAP 0x1 ;  /* 0x000000040000795c */ /* 0x000fe20000300000 */
.L_x_2614:
        /* <DEDUP_REMOVED lines=38> */
.L_x_2653:
[----:B------:R-:W-:Y:S05]  /*8af0*/  @P0 BRA `(.L_x_2616) ;  /* 0x0000000000140947 */ /* 0x000fea0003800000 */
[----:B------:R-:W-:Y:S01]  /*8b00*/  ISETP.NE.AND P1, PT, R6, RZ, PT ;  /* 0x000000ff0600720c */ /* 0x000fe20003f25270 */
[----:B------:R-:W-:-:S04]  /*8b10*/  IMAD.MOV.U32 R5, RZ, RZ, 0x3100 ;  /* 0x00003100ff057424 */ /* 0x000fc800078e00ff */
[----:B------:R1:W-:Y:S08]  /*8b20*/  SYNCS.ARRIVE.TRANS64 RZ, [R16+URZ+0x26810], R5 ;  /* 0x0268100510ff79a7 */ /* 0x0003f0000800003f */
[----:B------:R-:W-:Y:S05]  /*8b30*/  @!P1 BRA `(.L_x_2616) ;  /* 0x0000000000049947 */ /* 0x000fea0003800000 */
[----:B------:R-:W-:Y:S01]  /*8b40*/  BPT.TRAP 0x1 ;  /* 0x000000040000795c */ /* 0x000fe20000300000 */
.L_x_2616:
        /* <DEDUP_REMOVED lines=44> */
.L_x_2608:
        /* <DEDUP_REMOVED lines=8> */
.L_x_2654:
[----:B------:R-:W-:Y:S05]  /*8e90*/  @P0 BRA `(.L_x_2619) ;  /* 0x0000000000140947 */ /* 0x000fea0003800000 */
[----:B------:R-:W-:Y:S01]  /*8ea0*/  ISETP.NE.AND P1, PT, R6, RZ, PT ;  /* 0x000000ff0600720c */ /* 0x000fe20003f25270 */
[----:B------:R-:W-:-:S04]  /*8eb0*/  IMAD.MOV.U32 R5, RZ, RZ, 0x3100 ;  /* 0x00003100ff057424 */ /* 0x000fc800078e00ff */
[----:B------:R2:W-:Y:S08]  /*8ec0*/  SYNCS.ARRIVE.TRANS64 RZ, [R16+URZ+0x26830], R5 ;  /* 0x0268300510ff79a7 */ /* 0x0005f0000800003f */
[----:B------:R-:W-:Y:S05]  /*8ed0*/  @!P1 BRA `(.L_x_2619) ;  /* 0x0000000000049947 */ /* 0x000fea0003800000 */
[----:B------:R-:W-:Y:S01]  /*8ee0*/  BPT.TRAP 0x1 ;  /* 0x000000040000795c */ /* 0x000fe20000300000 */
.L_x_2619:
        /* <DEDUP_REMOVED lines=40> */
.L_x_2655:
[----:B------:R-:W-:Y:S05]  /*9170*/  @P0 BRA `(.L_x_2621) ;  /* 0x0000000000140947 */ /* 0x000fea0003800000 */
[----:B------:R-:W-:Y:S01]  /*9180*/  ISETP.NE.AND P0, PT, R6, RZ, PT ;  /* 0x000000ff0600720c */ /* 0x000fe20003f05270 */
[----:B------:R-:W-:-:S04]  /*9190*/  IMAD.MOV.U32 R5, RZ, RZ, 0x3100 ;  /* 0x00003100ff057424 */ /* 0x000fc800078e00ff */
[----:B------:R1:W-:Y:S08]  /*91a0*/  SYNCS.ARRIVE.TRANS64 RZ, [R16+URZ+0x26818], R5 ;  /* 0x0268180510ff79a7 */ /* 0x0003f0000800003f */
[----:B------:R-:W-:Y:S05]  /*91b0*/  @!P0 BRA `(.L_x_2621) ;  /* 0x0000000000048947 */ /* 0x000fea0003800000 */
[----:B------:R-:W-:Y:S01]  /*91c0*/  BPT.TRAP 0x1 ;  /* 0x000000040000795c */ /* 0x000fe20000300000 */
.L_x_2621:
        /* <DEDUP_REMOVED lines=44> */
.L_x_2607:
[----:B------:R-:W1:Y:S01]  /*9490*/  S2R R0, SR_TID.X ;  /* 0x0000000000007919 */ /* 0x000e620000002100 */
[----:B------:R-:W-:Y:S01]  /*94a0*/  IMAD R3, R19, 0x8, R16 ;  /* 0x0000000813037824 */ /* 0x000fe200078e0210 */
[----:B-1----:R-:W-:Y:S02]  /*94b0*/  LOP3.LUT R2, R0, 0x7f, RZ, 0xc0, !PT ;  /* 0x0000007f00027812 */ /* 0x002fe400078ec0ff */
[----:B------:R-:W-:Y:S02]  /*94c0*/  SHF.L.U32 R0, R11, 0x1f, RZ ;  /* 0x0000001f0b007819 */ /* 0x000fe400000006ff */
[----:B------:R-:W-:Y:S02]  /*94d0*/  ISETP.NE.AND P1, PT, R2, RZ, PT ;  /* 0x000000ff0200720c */ /* 0x000fe40003f25270 */
[----:B------:R-:W1:Y:S02]  /*94e0*/  SYNCS.PHASECHK.TRANS64.TRYWAIT P0, [R3+URZ+0x26840], R0 ;  /* 0x02684000030075a7 */ /* 0x000e64000800017f */
[----:B-1----:R-:W-:Y:S09]  /*94f0*/  @!P0 BRA `(.L_x_2622) ;  /* 0x0000000800f88947 */ /* 0x002ff20003800000 */
.L_x_2656:
[----:B------:R-:W-:Y:S05]  /*9500*/  @P1 BRA `(.L_x_2623) ;  /* 0x0000000000181947 */ /* 0x000fea0003800000 */
[----:B------:R-:W1:Y:S01]  /*9510*/  S2R R2, SR_TID.X ;  /* 0x0000000000027919 */ /* 0x000e620000002100 */
[----:B------:R-:W-:-:S04]  /*9520*/  IMAD.MOV.U32 R0, RZ, RZ, 0x3100 ;  /* 0x00003100ff007424 */ /* 0x000fc800078e00ff */
[----:B------:R1:W-:Y:S02]  /*9530*/  SYNCS.ARRIVE.TRANS64 RZ, [R3+URZ+0x26830], R0 ;  /* 0x0268300003ff79a7 */ /* 0x0003e4000800003f */
[----:B-1----:R-:W-:-:S13]  /*9540*/  LOP3.LUT P0, RZ, R2, 0x1f, RZ, 0xc0, !PT ;  /* 0x0000001f02ff7812 */ /* 0x002fda000780c0ff */
[----:B------:R-:W-:Y:S05]  /*9550*/  @!P0 BRA `(.L_x_2623) ;  /* 0x0000000000048947 */ /* 0x000fea0003800000 */
[----:B------:R-:W-:Y:S01]  /*9560*/  BPT.TRAP 0x1 ;  /* 0x000000040000795c */ /* 0x000fe20000300000 */
.L_x_2623:
        /* <DEDUP_REMOVED lines=47> */
.L_x_2604:
[----:B------:R-:W-:Y:S05]  /*9860*/  BSYNC B0 ;  /* 0x0000000000007941 */ /* 0x000fea0003800000 */
.L_x_2603:
[----:B------:R-:W-:-:S03]  /*9870*/  UMOV UR7, 0xffffffff ;  /* 0xffffffff00077882 */ /* 0x000fc60000000000 */
[----:B------:R-:W-:Y:S05]  /*9880*/  BRA.DIV UR7, `(.L_x_2624) ;  /* 0x0000000a07287947 */ /* 0x000fea000b800000 */
[----:B------:R-:W-:-:S13]  /*9890*/  ELECT P6, URZ, PT ;  /* 0x00000000003f782f */ /* 0x000fda00038c0000 */
.L_x_2659:
[----:B------:R-:W-:Y:S05]  /*98a0*/  @!P6 BRA `(.L_x_2522) ;  /* 0x000000000084e947 */ /* 0x000fea0003800000 */
[----:B------:R-:W-:-:S06]  /*98b0*/  ULOP3.LUT UR7, UR38, 0x2, URZ, 0xfc, !UPT ;  /* 0x0000000226077892 */ /* 0x000fcc000f8efc3f */
[----:B------:R-:W-:-:S05]  /*98c0*/  IMAD.U32 R2, RZ, RZ, UR7 ;  /* 0x00000007ff027e24 */ /* 0x000fca000f8e00ff */
[----:B------:R-:W-:-:S13]  /*98d0*/  ISETP.NE.AND P2, PT, R2, 0x3, PT ;  /* 0x000000030200780c */ /* 0x000fda0003f45270 */
[----:B------:R-:W-:Y:S05]  /*98e0*/  @!P2 BRA `(.L_x_2625) ;  /* 0x000000000004a947 */ /* 0x000fea0003800000 */
[----:B------:R-:W-:Y:S01]  /*98f0*/  BPT.TRAP 0x1 ;  /* 0x000000040000795c */ /* 0x000fe20000300000 */
.L_x_2625:
        /* <DEDUP_REMOVED lines=15> */
.L_x_2660:
[----:B------:R-:W2:Y:S02]  /*99f0*/  SYNCS.PHASECHK.TRANS64.TRYWAIT P0, [R3+URZ], R2 ;  /* 0x00000002030075a7 */ /* 0x000ea4000800017f */
[----:B--2---:R-:W-:Y:S05]  /*9a00*/  @!P0 BRA `(.L_x_2627) ;  /* 0x0000000400fc8947 */ /* 0x004fea0003800000 */
.L_x_2661:
[----:B------:R-:W-:Y:S05]  /*9a10*/  @!P2 BRA `(.L_x_2628) ;  /* 0x000000000004a947 */ /* 0x000fea0003800000 */
[----:B------:R-:W-:Y:S01]  /*9a20*/  BPT.TRAP 0x1 ;  /* 0x000000040000795c */ /* 0x000fe20000300000 */
.L_x_2628:
[----:B--2---:R-:W-:-:S04]  /*9a30*/  VIADD R3, R7, 0x26840 ;  /* 0x0002684007037836 */ /* 0x004fc80000000000 */
[----:B------:R-:W-:-:S04]  /*9a40*/  IMAD R0, R0, 0x8, R3 ;  /* 0x0000000800007824 */ /* 0x000fc800078e0203 */
[----:B------:R-:W2:Y:S02]  /*9a50*/  SYNCS.PHASECHK.TRANS64.TRYWAIT P0, [R0+URZ], R5 ;  /* 0x00000005000075a7 */ /* 0x000ea4000800017f */
[----:B--2---:R-:W-:Y:S05]  /*9a60*/  @!P0 BRA `(.L_x_2629) ;  /* 0x0000000400f88947 */ /* 0x004fea0003800000 */
.L_x_2662:
[----:B------:R-:W-:-:S07]  /*9a70*/  IMAD R3, R4, 0x8, R3 ;  /* 0x0000000804037824 */ /* 0x000fce00078e0203 */
.L_x_2630:
[----:B---3--:R3:W4:Y:S02]  /*9a80*/  SYNCS.PHASECHK.TRANS64.TRYWAIT P0, [R3+URZ], R2 ;  /* 0x00000002030075a7 */ /* 0x008724000800017f */
[----:B----4-:R-:W-:Y:S05]  /*9a90*/  @!P0 NANOSLEEP.SYNCS 0x989680 ;  /* 0x009896800000895d */ /* 0x010fea0003900000 */
[----:B------:R-:W4:Y:S02]  /*9aa0*/  @!P0 SYNCS.PHASECHK.TRANS64 P0, [R3+URZ], R2 ;  /* 0x00000002030085a7 */ /* 0x000f24000800007f */
[----:B----4-:R-:W-:Y:S05]  /*9ab0*/  @!P0 BRA `(.L_x_2630) ;  /* 0xfffffffc00f08947 */ /* 0x010fea000383ffff */
.L_x_2522:
[----:B------:R-:W-:Y:S05]  /*9ac0*/  BSYNC B6 ;  /* 0x0000000000067941 */ /* 0x000fea0003800000 */
.L_x_2517:
[----:B------:R-:W-:Y:S05]  /*9ad0*/  EXIT ;  /* 0x000000000000794d */ /* 0x000fea0003800000 */
.L_x_2528:
[----:B------:R-:W-:Y:S02]  /*9ae0*/  IMAD.MOV.U32 R13, RZ, RZ, R17 ;  /* 0x000000ffff0d7224 */ /* 0x000fe400078e0011 */
[----:B------:R-:W-:Y:S02]  /*9af0*/  IMAD.MOV.U32 R12, RZ, RZ, RZ ;  /* 0x000000ffff0c7224 */ /* 0x000fe400078e00ff */
[----:B------:R-:W-:Y:S02]  /*9b00*/  IMAD.MOV.U32 R11, RZ, RZ, 0x1f ;  /* 0x0000001fff0b7424 */ /* 0x000fe400078e00ff */
[----:B------:R-:W-:-:S07]  /*9b10*/  IMAD.MOV.U32 R15, RZ, RZ, -0x1 ;  /* 0xffffffffff0f7424 */ /* 0x000fce00078e00ff */
[----:B------:R-:W-:Y:S05]  /*9b20*/  WARPSYNC.COLLECTIVE R15, `(.L_x_2631) ;  /* 0x000000000f087348 */ /* 0x000fea0003c00000 */
[----:B------:R1:W2:Y:S02]  /*9b30*/  SHFL.IDX P6, R14, R13, R12, R11 ;  /* 0x0000000c0d0e7389 */ /* 0x0002a400000c000b */
[----:B-12---:R-:W-:Y:S01]  /*9b40*/  ENDCOLLECTIVE ;  /* 0x000000000000791b */ /* 0x006fe20003800000 */
.L_x_2631:
[----:B------:R-:W-:Y:S05]  /*9b50*/  BRA `(.L_x_2632) ;  /* 0xffffff7400b47947 */ /* 0x000fea000383ffff */
.L_x_2530:
[----:B--2---:R2:W3:Y:S02]  /*9b60*/  SYNCS.PHASECHK.TRANS64.TRYWAIT P0, [R235+URZ+0x26800], R4 ;  /* 0x02680004eb0075a7 */ /* 0x0044e4000800017f */
[----:B---3--:R-:W-:Y:S05]  /*9b70*/  @!P0 NANOSLEEP.SYNCS 0x989680 ;  /* 0x009896800000895d */ /* 0x008fea0003900000 */
[----:B------:R-:W3:Y:S02]  /*9b80*/  @!P0 SYNCS.PHASECHK.TRANS64 P0, [R235+URZ+0x26800], R4 ;  /* 0x02680004eb0085a7 */ /* 0x000ee4000800007f */
[----:B---3--:R-:W-:Y:S05]  /*9b90*/  @!P0 BRA `(.L_x_2530) ;  /* 0xfffffffc00f08947 */ /* 0x008fea000383ffff */
[----:B------:R-:W-:Y:S05]  /*9ba0*/  BRA `(.L_x_2529) ;  /* 0xffffff7400dc7947 */ /* 0x000fea000383ffff */
.L_x_2535:
[----:B--2---:R-:W-:-:S04]  /*9bb0*/  IMAD.U32 R5, RZ, RZ, UR9 ;  /* 0x00000009ff057e24 */ /* 0x004fc8000f8e00ff */
[----:B------:R2:W3:Y:S03]  /*9bc0*/  SYNCS.PHASECHK.TRANS64.TRYWAIT P1, [R5+URZ+0x26810], R120 ;  /* 0x02681078050075a7 */ /* 0x0004e6000802017f */
[----:B---3--:R-:W-:Y:S05]  /*9bd0*/  @!P1 NANOSLEEP.SYNCS 0x989680 ;  /* 0x009896800000995d */ /* 0x008fea0003900000 */
[----:B------:R-:W3:Y:S02]  /*9be0*/  @!P1 SYNCS.PHASECHK.TRANS64 P1, [R5+URZ+0x26810], R120 ;  /* 0x02681078050095a7 */ /* 0x000ee4000802007f */
[----:B---3--:R-:W-:Y:S05]  /*9bf0*/  @!P1 BRA `(.L_x_2535) ;  /* 0xfffffffc00ec9947 */ /* 0x008fea000383ffff */
[----:B------:R-:W-:Y:S05]  /*9c00*/  BRA `(.L_x_2534) ;  /* 0xffffff8000387947 */ /* 0x000fea000383ffff */
.L_x_2539:
[----:B------:R-:W-:-:S04]  /*9c10*/  IMAD.U32 R121, RZ, RZ, UR9 ;  /* 0x00000009ff797e24 */ /* 0x000fc8000f8e00ff */
[----:B------:R1:W1:Y:S03]  /*9c20*/  SYNCS.PHASECHK.TRANS64.TRYWAIT P1, [R121+URZ+0x26830], R120 ;  /* 0x02683078790075a7 */ /* 0x000266000802017f */
[----:B-1----:R-:W-:Y:S05]  /*9c30*/  @!P1 NANOSLEEP.SYNCS 0x989680 ;  /* 0x009896800000995d */ /* 0x002fea0003900000 */
[----:B------:R-:W1:Y:S02]  /*9c40*/  @!P1 SYNCS.PHASECHK.TRANS64 P1, [R121+URZ+0x26830], R120 ;  /* 0x02683078790095a7 */ /* 0x000e64000802007f */
[----:B-1----:R-:W-:Y:S05]  /*9c50*/  @!P1 BRA `(.L_x_2539) ;  /* 0xfffffffc00ec9947 */ /* 0x002fea000383ffff */
[----:B------:R-:W-:Y:S05]  /*9c60*/  BRA `(.L_x_2538) ;  /* 0xffffff8400fc7947 */ /* 0x000fea000383ffff */
.L_x_2546:
[----:B------:R-:W-:Y:S01]  /*9c70*/  BSSY B0, `(.L_x_2633) ;  /* 0x0000005000007945 */ /* 0x000fe20003800000 */
[----:B------:R-:W-:-:S07]  /*9c80*/  IMAD.MOV.U32 R15, RZ, RZ, -0x1 ;  /* 0xffffffffff0f7424 */ /* 0x000fce00078e00ff */
[----:B-1----:R-:W-:Y:S05]  /*9c90*/  WARPSYNC.COLLECTIVE R15, `(.L_x_2634) ;  /* 0x000000000f087348 */ /* 0x002fea0003c00000 */
[----:B------:R-:W-:Y:S01]  /*9ca0*/  NOP ;  /* 0x0000000000007918 */ /* 0x000fe20000000000 */
[----:B-1----:R-:W-:Y:S01]  /*9cb0*/  ENDCOLLECTIVE ;  /* 0x000000000000791b */ /* 0x002fe20003800000 */
.L_x_2634:
[----:B------:R-:W-:Y:S05]  /*9cc0*/  BSYNC B0 ;  /* 0x0000000000007941 */ /* 0x000fea0003800000 */
.L_x_2633:
[----:B------:R-:W-:Y:S05]  /*9cd0*/  BRA `(.L_x_2635) ;  /* 0xffffffb400c07947 */ /* 0x000fea000383ffff */
.L_x_2555:
[----:B------:R-:W-:Y:S01]  /*9ce0*/  BSSY B0, `(.L_x_2636) ;  /* 0x0000005000007945 */ /* 0x000fe20003800000 */
[----:B------:R-:W-:-:S07]  /*9cf0*/  IMAD.MOV.U32 R15, RZ, RZ, -0x1 ;  /* 0xffffffffff0f7424 */ /* 0x000fce00078e00ff */
[----:B-12---:R-:W-:Y:S05]  /*9d00*/  WARPSYNC.COLLECTIVE R15, `(.L_x_2637) ;  /* 0x000000000f087348 */ /* 0x006fea0003c00000 */
[----:B------:R-:W-:Y:S01]  /*9d10*/  NOP ;  /* 0x0000000000007918 */ /* 0x000fe20000000000 */
[----:B-12---:R-:W-:Y:S01]  /*9d20*/  ENDCOLLECTIVE ;  /* 0x000000000000791b */ /* 0x006fe20003800000 */
.L_x_2637:
[----:B------:R-:W-:Y:S05]  /*9d30*/  BSYNC B0 ;  /* 0x0000000000007941 */ /* 0x000fea0003800000 */
.L_x_2636:
[----:B------:R-:W-:Y:S05]  /*9d40*/  BRA `(.L_x_2638) ;  /* 0xffffffb800b07947 */ /* 0x000fea000383ffff */
.L_x_2566:
[----:B------:R-:W-:Y:S01]  /*9d50*/  BSSY B0, `(.L_x_2639) ;  /* 0x0000005000007945 */ /* 0x000fe20003800000 */
[----:B------:R-:W-:-:S07]  /*9d60*/  IMAD.MOV.U32 R15, RZ, RZ, -0x1 ;  /* 0xffffffffff0f7424 */ /* 0x000fce00078e00ff */
[----:B------:R-:W-:Y:S05]  /*9d70*/  WARPSYNC.COLLECTIVE R15, `(.L_x_2640) ;  /* 0x000000000f087348 */ /* 0x000fea0003c00000 */
[----:B------:R-:W-:Y:S01]  /*9d80*/  NOP ;  /* 0x0000000000007918 */ /* 0x000fe20000000000 */
[----:B------:R-:W-:Y:S01]  /*9d90*/  ENDCOLLECTIVE ;  /* 0x000000000000791b */ /* 0x000fe20003800000 */
.L_x_2640:
[----:B------:R-:W-:Y:S05]  /*9da0*/  BSYNC B0 ;  /* 0x0000000000007941 */ /* 0x000fea0003800000 */
.L_x_2639:
[----:B------:R-:W-:Y:S05]  /*9db0*/  BRA `(.L_x_2641) ;  /* 0xffffffc400307947 */ /* 0x000fea000383ffff */
.L_x_2579:
[----:B------:R-:W-:Y:S01]  /*9dc0*/  BSSY B0, `(.L_x_2642) ;  /* 0x0000005000007945 */ /* 0x000fe20003800000 */
[----:B------:R-:W-:-:S07]  /*9dd0*/  IMAD.MOV.U32 R15, RZ, RZ, -0x1 ;  /* 0xffffffffff0f7424 */ /* 0x000fce00078e00ff */
[----:B------:R-:W-:Y:S05]  /*9de0*/  WARPSYNC.COLLECTIVE R15, `(.L_x_2643) ;  /* 0x000000000f087348 */ /* 0x000fea0003c00000 */
[----:B------:R-:W-:Y:S01]  /*9df0*/  NOP ;  /* 0x0000000000007918 */ /* 0x000fe20000000000 */
[----:B------:R-:W-:Y:S01]  /*9e00*/  ENDCOLLECTIVE ;  /* 0x000000000000791b */ /* 0x000fe20003800000 */
.L_x_2643:
[----:B------:R-:W-:Y:S05]  /*9e10*/  BSYNC B0 ;  /* 0x0000000000007941 */ /* 0x000fea0003800000 */
.L_x_2642:
[----:B------:R-:W-:Y:S05]  /*9e20*/  BRA `(.L_x_2644) ;  /* 0xffffffc800d07947 */ /* 0x000fea000383ffff */
.L_x_2591:
[----:B------:R-:W-:Y:S01]  /*9e30*/  BSSY B0, `(.L_x_2645) ;  /* 0x0000005000007945 */ /* 0x000fe20003800000 */
[----:B------:R-:W-:-:S07]  /*9e40*/  IMAD.MOV.U32 R15, RZ, RZ, -0x1 ;  /* 0xffffffffff0f7424 */ /* 0x000fce00078e00ff */
[----:B------:R-:W-:Y:S05]  /*9e50*/  WARPSYNC.COLLECTIVE R15, `(.L_x_2646) ;  /* 0x000000000f087348 */ /* 0x000fea0003c00000 */
[----:B------:R-:W-:Y:S01]  /*9e60*/  NOP ;  /* 0x0000000000007918 */ /* 0x000fe20000000000 */
[----:B------:R-:W-:Y:S01]  /*9e70*/  ENDCOLLECTIVE ;  /* 0x000000000000791b */ /* 0x000fe20003800000 */
.L_x_2646:
[----:B------:R-:W-:Y:S05]  /*9e80*/  BSYNC B0 ;  /* 0x0000000000007941 */ /* 0x000fea0003800000 */
.L_x_2645:
[----:B------:R-:W-:Y:S05]  /*9e90*/  BRA `(.L_x_2647) ;  /* 0xffffffd0000c7947 */ /* 0x000fea000383ffff */
.L_x_2605:
[----:B-1----:R1:W2:Y:S02]  /*9ea0*/  SYNCS.PHASECHK.TRANS64.TRYWAIT P0, [R16+URZ+0x26820], R3 ;  /* 0x02682003100075a7 */ /* 0x0022a4000800017f */
[----:B--2---:R-:W-:Y:S05]  /*9eb0*/  @!P0 NANOSLEEP.SYNCS 0x989680 ;  /* 0x009896800000895d */ /* 0x004fea0003900000 */
[----:B------:R-:W2:Y:S02]  /*9ec0*/  @!P0 SYNCS.PHASECHK.TRANS64 P0, [R16+URZ+0x26820], R3 ;  /* 0x02682003100085a7 */ /* 0x000ea4000800007f */
[----:B--2---:R-:W-:Y:S05]  /*9ed0*/  @!P0 BRA `(.L_x_2605) ;  /* 0xfffffffc00f08947 */ /* 0x004fea000383ffff */
[----:B------:R-:W-:Y:S05]  /*9ee0*/  BRA `(.L_x_2648) ;  /* 0xffffffd800887947 */ /* 0x000fea000383ffff */
.L_x_2609:
[----:B-1----:R1:W3:Y:S02]  /*9ef0*/  SYNCS.PHASECHK.TRANS64.TRYWAIT P1, [R16+URZ+0x26840], R21 ;  /* 0x02684015100075a7 */ /* 0x0022e4000802017f */
[----:B---3--:R-:W-:Y:S05]  /*9f00*/  @!P1 NANOSLEEP.SYNCS 0x989680 ;  /* 0x009896800000995d */ /* 0x008fea0003900000 */
[----:B------:R-:W3:Y:S02]  /*9f10*/  @!P1 SYNCS.PHASECHK.TRANS64 P1, [R16+URZ+0x26840], R21 ;  /* 0x02684015100095a7 */ /* 0x000ee4000802007f */
[----:B---3--:R-:W-:Y:S05]  /*9f20*/  @!P1 BRA `(.L_x_2609) ;  /* 0xfffffffc00f09947 */ /* 0x008fea000383ffff */
[----:B------:R-:W-:Y:S05]  /*9f30*/  BRA `(.L_x_2649) ;  /* 0xffffffe000b47947 */ /* 0x000fea000383ffff */
.L_x_2611:
[----:B--2---:R2:W3:Y:S02]  /*9f40*/  SYNCS.PHASECHK.TRANS64.TRYWAIT P1, [R16+URZ+0x26828], R21 ;  /* 0x02682815100075a7 */ /* 0x0044e4000802017f */
[----:B---3--:R-:W-:Y:S05]  /*9f50*/  @!P1 NANOSLEEP.SYNCS 0x989680 ;  /* 0x009896800000995d */ /* 0x008fea0003900000 */
[----:B------:R-:W3:Y:S02]  /*9f60*/  @!P1 SYNCS.PHASECHK.TRANS64 P1, [R16+URZ+0x26828], R21 ;  /* 0x02682815100095a7 */ /* 0x000ee4000802007f */
[----:B---3--:R-:W-:Y:S05]  /*9f70*/  @!P1 BRA `(.L_x_2611) ;  /* 0xfffffffc00f09947 */ /* 0x008fea000383ffff */
[----:B------:R-:W-:Y:S05]  /*9f80*/  BRA `(.L_x_2650) ;  /* 0xffffffe400647947 */ /* 0x000fea000383ffff */
.L_x_2613:
[----:B---3--:R3:W4:Y:S02]  /*9f90*/  SYNCS.PHASECHK.TRANS64.TRYWAIT P1, [R16+URZ+0x26848], R21 ;  /* 0x02684815100075a7 */ /* 0x008724000802017f */
[----:B----4-:R-:W-:Y:S05]  /*9fa0*/  @!P1 NANOSLEEP.SYNCS 0x989680 ;  /* 0x009896800000995d */ /* 0x010fea0003900000 */
[----:B------:R-:W4:Y:S02]  /*9fb0*/  @!P1 SYNCS.PHASECHK.TRANS64 P1, [R16+URZ+0x26848], R21 ;  /* 0x02684815100095a7 */ /* 0x000f24000802007f */
[----:B----4-:R-:W-:Y:S05]  /*9fc0*/  @!P1 BRA `(.L_x_2613) ;  /* 0xfffffffc00f09947 */ /* 0x010fea000383ffff */
[----:B------:R-:W-:Y:S05]  /*9fd0*/  BRA `(.L_x_2651) ;  /* 0xffffffe800147947 */ /* 0x000fea000383ffff */
.L_x_2615:
[----:B------:R-:W-:-:S07]  /*9fe0*/  SHF.L.U32 R5, R11, 0x1f, RZ ;  /* 0x0000001f0b057819 */ /* 0x000fce00000006ff */
.L_x_2652:
[----:B------:R1:W1:Y:S02]  /*9ff0*/  SYNCS.PHASECHK.TRANS64.TRYWAIT P1, [R16+URZ+0x26820], R5 ;  /* 0x02682005100075a7 */ /* 0x000264000802017f */
[----:B-1----:R-:W-:Y:S05]  /*a000*/  @!P1 NANOSLEEP.SYNCS 0x989680 ;  /* 0x009896800000995d */ /* 0x002fea0003900000 */
[----:B------:R-:W1:Y:S02]  /*a010*/  @!P1 SYNCS.PHASECHK.TRANS64 P1, [R16+URZ+0x26820], R5 ;  /* 0x02682005100095a7 */ /* 0x000e64000802007f */
[----:B-1----:R-:W-:Y:S05]  /*a020*/  @!P1 BRA `(.L_x_2652) ;  /* 0xfffffffc00f09947 */ /* 0x002fea000383ffff */
[----:B------:R-:W-:Y:S05]  /*a030*/  BRA `(.L_x_2653) ;  /* 0xffffffe800ac7947 */ /* 0x000fea000383ffff */
.L_x_2618:
[----:B-1----:R1:W2:Y:S02]  /*a040*/  SYNCS.PHASECHK.TRANS64.TRYWAIT P1, [R16+URZ+0x26840], R13 ;  /* 0x0268400d100075a7 */ /* 0x0022a4000802017f */
[----:B--2---:R-:W-:Y:S05]  /*a050*/  @!P1 NANOSLEEP.SYNCS 0x989680 ;  /* 0x009896800000995d */ /* 0x004fea0003900000 */
[----:B------:R-:W2:Y:S02]  /*a060*/  @!P1 SYNCS.PHASECHK.TRANS64 P1, [R16+URZ+0x26840], R13 ;  /* 0x0268400d100095a7 */ /* 0x000ea4000802007f */
[----:B--2---:R-:W-:Y:S05]  /*a070*/  @!P1 BRA `(.L_x_2618) ;  /* 0xfffffffc00f09947 */ /* 0x004fea000383ffff */
[----:B------:R-:W-:Y:S05]  /*a080*/  BRA `(.L_x_2654) ;  /* 0xffffffec00807947 */ /* 0x000fea000383ffff */
.L_x_2620:
[----:B--2---:R2:W1:Y:S02]  /*a090*/  SYNCS.PHASECHK.TRANS64.TRYWAIT P1, [R16+URZ+0x26828], R13 ;  /* 0x0268280d100075a7 */ /* 0x004464000802017f */
[----:B-1----:R-:W-:Y:S05]  /*a0a0*/  @!P1 NANOSLEEP.SYNCS 0x989680 ;  /* 0x009896800000995d */ /* 0x002fea0003900000 */
[----:B------:R-:W1:Y:S02]  /*a0b0*/  @!P1 SYNCS.PHASECHK.TRANS64 P1, [R16+URZ+0x26828], R13 ;  /* 0x0268280d100095a7 */ /* 0x000e64000802007f */
[----:B-1----:R-:W-:Y:S05]  /*a0c0*/  @!P1 BRA `(.L_x_2620) ;  /* 0xfffffffc00f09947 */ /* 0x002fea000383ffff */
[----:B------:R-:W-:Y:S05]  /*a0d0*/  BRA `(.L_x_2655) ;  /* 0xfffffff000247947 */ /* 0x000fea000383ffff */
.L_x_2622:
[----:B------:R1:W1:Y:S02]  /*a0e0*/  SYNCS.PHASECHK.TRANS64.TRYWAIT P0, [R3+URZ+0x26840], R0 ;  /* 0x02684000030075a7 */ /* 0x000264000800017f */
[----:B-1----:R-:W-:Y:S05]  /*a0f0*/  @!P0 NANOSLEEP.SYNCS 0x989680 ;  /* 0x009896800000895d */ /* 0x002fea0003900000 */
[----:B------:R-:W1:Y:S02]  /*a100*/  @!P0 SYNCS.PHASECHK.TRANS64 P0, [R3+URZ+0x26840], R0 ;  /* 0x02684000030085a7 */ /* 0x000e64000800007f */
[----:B-1----:R-:W-:Y:S05]  /*a110*/  @!P0 BRA `(.L_x_2622) ;  /* 0xfffffffc00f08947 */ /* 0x002fea000383ffff */
[----:B------:R-:W-:Y:S05]  /*a120*/  BRA `(.L_x_2656) ;  /* 0xfffffff000f47947 */ /* 0x000fea000383ffff */
.L_x_2624:
[----:B------:R-:W-:Y:S01]  /*a130*/  BSSY B0, `(.L_x_2657) ;  /* 0x0000006000007945 */ /* 0x000fe20003800000 */
[----:B------:R-:W-:-:S07]  /*a140*/  IMAD.MOV.U32 R15, RZ, RZ, -0x1 ;  /* 0xffffffffff0f7424 */ /* 0x000fce00078e00ff */
[----:B------:R-:W-:Y:S05]  /*a150*/  WARPSYNC.COLLECTIVE R15, `(.L_x_2658) ;  /* 0x000000000f0c7348 */ /* 0x000fea0003c00000 */
[----:B------:R-:W-:Y:S02]  /*a160*/  ELECT P6, UR62, PT ;  /* 0x00000000003e782f */ /* 0x000fe400038c0000 */
[----:B------:R-:W-:Y:S01]  /*a170*/  MOV R14, UR62 ;  /* 0x0000003e000e7c02 */ /* 0x000fe20008000f00 */
[----:B------:R-:W-:Y:S10]  /*a180*/  ENDCOLLECTIVE ;  /* 0x000000000000791b */ /* 0x000ff40003800000 */
.L_x_2658:
[----:B------:R-:W-:Y:S05]  /*a190*/  BSYNC B0 ;  /* 0x0000000000007941 */ /* 0x000fea0003800000 */
.L_x_2657:
[----:B------:R-:W-:Y:S05]  /*a1a0*/  BRA `(.L_x_2659) ;  /* 0xfffffff400bc7947 */ /* 0x000fea000383ffff */
.L_x_2626:
[----:B-1----:R1:W2:Y:S02]  /*a1b0*/  SYNCS.PHASECHK.TRANS64.TRYWAIT P0, [R6+URZ], R5 ;  /* 0x00000005060075a7 */ /* 0x0022a4000800017f */
[----:B--2---:R-:W-:Y:S05]  /*a1c0*/  @!P0 NANOSLEEP.SYNCS 0x989680 ;  /* 0x009896800000895d */ /* 0x004fea0003900000 */
[----:B------:R-:W2:Y:S02]  /*a1d0*/  @!P0 SYNCS.PHASECHK.TRANS64 P0, [R6+URZ], R5 ;  /* 0x00000005060085a7 */ /* 0x000ea4000800007f */
[----:B--2---:R-:W-:Y:S05]  /*a1e0*/  @!P0 BRA `(.L_x_2626) ;  /* 0xfffffffc00f08947 */ /* 0x004fea000383ffff */
[----:B------:R-:W-:Y:S05]  /*a1f0*/  BRA `(.L_x_2660) ;  /* 0xfffffff400fc7947 */ /* 0x000fea000383ffff */
.L_x_2627:
[----:B--2---:R2:W3:Y:S02]  /*a200*/  SYNCS.PHASECHK.TRANS64.TRYWAIT P0, [R3+URZ], R2 ;  /* 0x00000002030075a7 */ /* 0x0044e4000800017f */
[----:B---3--:R-:W-:Y:S05]  /*a210*/  @!P0 NANOSLEEP.SYNCS 0x989680 ;  /* 0x009896800000895d */ /* 0x008fea0003900000 */
[----:B------:R-:W3:Y:S02]  /*a220*/  @!P0 SYNCS.PHASECHK.TRANS64 P0, [R3+URZ], R2 ;  /* 0x00000002030085a7 */ /* 0x000ee4000800007f */
[----:B---3--:R-:W-:Y:S05]  /*a230*/  @!P0 BRA `(.L_x_2627) ;  /* 0xfffffffc00f08947 */ /* 0x008fea000383ffff */
[----:B------:R-:W-:Y:S05]  /*a240*/  BRA `(.L_x_2661) ;  /* 0xfffffff400f07947 */ /* 0x000fea000383ffff */
.L_x_2629:
[----:B--2---:R2:W3:Y:S02]  /*a250*/  SYNCS.PHASECHK.TRANS64.TRYWAIT P0, [R0+URZ], R5 ;  /* 0x00000005000075a7 */ /* 0x0044e4000800017f */
[----:B---3--:R-:W-:Y:S05]  /*a260*/  @!P0 NANOSLEEP.SYNCS 0x989680 ;  /* 0x009896800000895d */ /* 0x008fea0003900000 */
[----:B------:R-:W3:Y:S02]  /*a270*/  @!P0 SYNCS.PHASECHK.TRANS64 P0, [R0+URZ], R5 ;  /* 0x00000005000085a7 */ /* 0x000ee4000800007f */
[----:B---3--:R-:W-:Y:S05]  /*a280*/  @!P0 BRA `(.L_x_2629) ;  /* 0xfffffffc00f08947 */ /* 0x008fea000383ffff */
[----:B------:R-:W-:Y:S05]  /*a290*/  BRA `(.L_x_2662) ;  /* 0xfffffff400f47947 */ /* 0x000fea000383ffff */
.L_x_2663:
        /* <DEDUP_REMOVED lines=14> */
.L_x_3312:


//--------------------- .text._ZN7cutlass13device_kernelIN5flash22FlashAttnBwdPreprocessIN4cute5tupleIJNS3_1CILi64EEENS5_ILi96EEEEEENS_10bfloat16_tEfNS_4arch4Sm90ELb1ELb0EEEEEvNT_6ParamsE --------------------------
	.section	.text._ZN7cutlass13device_kernelIN5flash22FlashAttnBwdPreprocessIN4cute5tupleIJNS3_1CILi64EEENS5_ILi96EEEEEENS_10bfloat16_tEfNS_4arch4Sm90ELb1ELb0EEEEEvNT_6ParamsE,"ax",@progbits
	.align	128
.text._ZN7cutlass13device_kernelIN5flash22FlashAttnBwdPreprocessIN4cute5tupleIJNS3_1CILi64EEENS5_ILi96EEEEEENS_10bfloat16_tEfNS_4arch4Sm90ELb1ELb0EEEEEvNT_6ParamsE:
        .type           _ZN7cutlass13device_kernelIN5flash22FlashAttnBwdPreprocessIN4cute5tupleIJNS3_1CILi64EEENS5_ILi96EEEEEENS_10bfloat16_tEfNS_4arch4Sm90ELb1ELb0EEEEEvNT_6ParamsE,@function
        .size           _ZN7cutlass13device_kernelIN5flash22FlashAttnBwdPreprocessIN4cute5tupleIJNS3_1CILi64EEENS5_ILi96EEEEEENS_10bfloat16_tEfNS_4arch4Sm90ELb1ELb0EEEEEvNT_6ParamsE,(.L_x_3313 - _ZN7cutlass13device_kernelIN5flash22FlashAttnBwdPreprocessIN4cute5tupleIJNS3_1CILi64EEENS5_ILi96EEEEEENS_10bfloat16_tEfNS_4arch4Sm90ELb1ELb0EEEEEvNT_6ParamsE)
        .other          _ZN7cutlass13device_kernelIN5flash22FlashAttnBwdPreprocessIN4cute5tupleIJNS3_1CILi64EEENS5_ILi96EEEEEENS_10bfloat16_tEfNS_4arch4Sm90ELb1ELb0EEEEEvNT_6ParamsE,@"STO_CUDA_ENTRY STV_DEFAULT"
_ZN7cutlass13device_kernelIN5flash22FlashAttnBwdPreprocessIN4cute5tupleIJNS3_1CILi64EEENS5_ILi96EEEEEENS_10bfloat16_tEfNS_4arch4Sm90ELb1ELb0EEEEEvNT_6ParamsE:
[----:B------:R-:W-:Y:S01]  /*0000*/  LDC R1, c[0x0][0x28] ;  /* 0x00000a00ff017b82 */ /* 0x000fe20000000800 */
[----:B------:R-:W0:Y:S01]  /*0010*/  S2R R33, SR_CTAID.X ;  /* 0x0000000000217919 */ /* 0x000e220000002500 */
[----:B------:R-:W-:-:S06]  /*0020*/  ULDC UR4, c[0x0][0x218] ;  /* 0x0000860000047ab9 */ /* 0x000fcc0000000800 */
[----:B------:R-:W1:Y:S01]  /*0030*/  S2UR UR8, SR_CTAID.Y ;  /* 0x00000000000879c3 */ /* 0x000e620000002600 */
[----:B------:R-:W-:Y:S01]  /*0040*/  IMAD.MOV.U32 R30, RZ, RZ, 0x7f800000 ;  /* 0x7f800000ff1e7424 */ /* 0x000fe200078e00ff */
[----:B------:R-:W2:Y:S01]  /*0050*/  S2R R28, SR_TID.X ;  /* 0x00000000001c7919 */ /* 0x000ea20000002100 */
[----:B------:R-:W-:-:S05]  /*0060*/  ULDC.64 UR6, c[0x0][0x208] ;  /* 0x0000820000067ab9 */ /* 0x000fca0000000a00 */
[----:B------:R-:W3:Y:S01]  /*0070*/  S2UR UR9, SR_CTAID.Z ;  /* 0x00000000000979c3 */ /* 0x000ee20000002700 */
[----:B-1----:R-:W-:Y:S01]  /*0080*/  USHF.R.S32.HI UR10, URZ, 0x1f, UR8 ;  /* 0x0000001f3f0a7899 */ /* 0x002fe20008011408 */
[----:B0-----:R-:W-:Y:S01]  /*0090*/  IMAD.SHL.U32 R31, R33, 0x40, RZ ;  /* 0x00000040211f7824 */ /* 0x001fe200078e00ff */
[----:B---3--:R-:W-:Y:S01]  /*00a0*/  USHF.R.S32.HI UR11, URZ, 0x1f, UR9 ;  /* 0x0000001f3f0b7899 */ /* 0x008fe20008011409 */
[----:B--2---:R-:W-:-:S03]  /*00b0*/  ISETP.GT.AND P0, PT, R28, 0x3f, PT ;  /* 0x0000003f1c00780c */ /* 0x004fc60003f04270 */
[----:B------:R-:W-:-:S04]  /*00c0*/  IADD3 R29, -R31, UR4, RZ ;  /* 0x000000041f1d7c10 */ /* 0x000fc8000fffe1ff */
[----:B------:R-:W-:-:S13]  /*00d0*/  ISETP.GE.OR P1, PT, R28, R29, P0 ;  /* 0x0000001d1c00720c */ /* 0x000fda0000726670 */
[----:B------:R-:W0:Y:S01]  /*00e0*/  @!P1 LDC.64 R6, c[0x0][0x290] ;  /* 0x0000a400ff069b82 */ /* 0x000e220000000a00 */
[----:B------:R-:W-:Y:S02]  /*00f0*/  @!P1 SHF.R.S32.HI R0, RZ, 0x1f, R28 ;  /* 0x0000001fff009819 */ /* 0x000fe4000001141c */
[----:B------:R-:W-:-:S04]  /*0100*/  @!P1 IADD3 R2, P2, R31, R28, RZ ;  /* 0x0000001c1f029210 */ /* 0x000fc80007f5e0ff */
[----:B------:R-:W-:Y:S01]  /*0110*/  @!P1 LEA.HI.X.SX32 R3, R31, R0, 0x1, P2 ;  /* 0x000000001f039211 */ /* 0x000fe200010f0eff */
[----:B------:R-:W1:Y:S08]  /*0120*/  @!P1 LDC.64 R8, c[0x0][0x298] ;  /* 0x0000a600ff089b82 */ /* 0x000e700000000a00 */
[----:B------:R-:W2:Y:S01]  /*0130*/  @!P1 LDC.64 R20, c[0x0][0x288] ;  /* 0x0000a200ff149b82 */ /* 0x000ea20000000a00 */
[----:B0-----:R-:W-:-:S02]  /*0140*/  @!P1 IMAD R4, R6, UR10, RZ ;  /* 0x0000000a06049c24 */ /* 0x001fc4000f8e02ff */
[----:B------:R-:W-:-:S04]  /*0150*/  @!P1 IMAD.WIDE.U32 R2, R6, UR8, R2 ;  /* 0x0000000806029c25 */ /* 0x000fc8000f8e0002 */
[----:B------:R-:W-:Y:S02]  /*0160*/  @!P1 IMAD R5, R7, UR8, R4 ;  /* 0x0000000807059c24 */ /* 0x000fe4000f8e0204 */
[C---:B-1----:R-:W-:Y:S02]  /*0170*/  @!P1 IMAD R0, R8.reuse, UR11, RZ ;  /* 0x0000000b08009c24 */ /* 0x042fe4000f8e02ff */
[----:B------:R-:W-:Y:S02]  /*0180*/  @!P1 IMAD.IADD R3, R3, 0x1, R5 ;  /* 0x0000000103039824 */ /* 0x000fe400078e0205 */
[----:B------:R-:W-:Y:S02]  /*0190*/  @!P1 IMAD R5, R9, UR9, R0 ;  /* 0x0000000909059c24 */ /* 0x000fe4000f8e0200 */
[----:B------:R-:W-:-:S05]  /*01a0*/  @!P1 IMAD.WIDE.U32 R2, R8, UR9, R2 ;  /* 0x0000000908029c25 */ /* 0x000fca000f8e0002 */
[----:B------:R-:W-:Y:S02]  /*01b0*/  @!P1 IADD3 R0, R3, R5, RZ ;  /* 0x0000000503009210 */ /* 0x000fe40007ffe0ff */
[----:B------:R-:W-:Y:S02]  /*01c0*/  SHF.R.S32.HI R3, RZ, 0x1f, R28 ;  /* 0x0000001fff037819 */ /* 0x000fe4000001141c */
[C---:B--2---:R-:W-:Y:S02]  /*01d0*/  @!P1 LEA R20, P2, R2.reuse, R20, 0x2 ;  /* 0x0000001402149211 */ /* 0x044fe400078410ff */
[----:B------:R-:W-:Y:S02]  /*01e0*/  LEA.HI R3, R3, R28, RZ, 0x2 ;  /* 0x0000001c03037211 */ /* 0x000fe400078f10ff */
[----:B------:R-:W-:Y:S02]  /*01f0*/  @!P1 LEA.HI.X R21, R2, R21, R0, 0x2, P2 ;  /* 0x0000001502159211 */ /* 0x000fe400010f1400 */
[----:B------:R-:W-:-:S03]  /*0200*/  SHF.R.S32.HI R2, RZ, 0x2, R3 ;  /* 0x00000002ff027819 */ /* 0x000fc60000011403 */
[----:B------:R0:W5:Y:S01]  /*0210*/  @!P1 LDG.E R30, desc[UR6][R20.64] ;  /* 0x00000006141e9981 */ /* 0x000162000c1e1900 */
[----:B------:R-:W-:Y:S01]  /*0220*/  ISETP.GE.AND P1, PT, R2, R29, PT ;  /* 0x0000001d0200720c */ /* 0x000fe20003f26270 */
[----:B------:R-:W-:Y:S01]  /*0230*/  BSSY B0, `(.L_x_2664) ;  /* 0x000002f000007945 */ /* 0x000fe20003800000 */
[----:B------:R-:W-:Y:S02]  /*0240*/  LOP3.LUT R35, R3, 0xfffffffc, RZ, 0xc0, !PT ;  /* 0xfffffffc03237812 */ /* 0x000fe400078ec0ff */
        /* <DEDUP_REMOVED lines=9> */
[----:B0-----:R-:W-:-:S02]  /*02e0*/  CS2R R20, SRZ ;  /* 0x0000000000147805 */ /* 0x001fc4000001ff00 */
[----:B------:R-:W-:Y:S02]  /*02f0*/  CS2R R22, SRZ ;  /* 0x0000000000167805 */ /* 0x000fe4000001ff00 */
[----:B------:R-:W-:Y:S02]  /*0300*/  SHF.R.S32.HI R3, RZ, 0x1f, R2 ;  /* 0x0000001fff037819 */ /* 0x000fe40000011402 */
[----:B------:R-:W-:Y:S01]  /*0310*/  CS2R R26, SRZ ;  /* 0x00000000001a7805 */ /* 0x000fe2000001ff00 */
[----:B------:R-:W-:Y:S01]  /*0320*/  IMAD.IADD R0, R28, 0x1, -R35 ;  /* 0x000000011c007824 */ /* 0x000fe200078e0a23 */
[----:B------:R-:W-:Y:S06]  /*0330*/  @P1 BRA `(.L_x_2665) ;  /* 0x0000000000781947 */ /* 0x000fec0003800000 */
[----:B------:R-:W0:Y:S01]  /*0340*/  LDC.64 R38, c[0x0][0x230] ;  /* 0x00008c00ff267b82 */ /* 0x000e220000000a00 */
[----:B------:R-:W-:Y:S01]  /*0350*/  SHF.L.U32 R34, R0, 0x3, RZ ;  /* 0x0000000300227819 */ /* 0x000fe200000006ff */
[----:B------:R-:W-:Y:S01]  /*0360*/  ULDC.64 UR12, c[0x0][0x228] ;  /* 0x00008a00000c7ab9 */ /* 0x000fe20000000a00 */
[----:B------:R-:W-:Y:S02]  /*0370*/  ULDC UR5, c[0x0][0x21c] ;  /* 0x0000870000057ab9 */ /* 0x000fe40000000800 */
[----:B------:R-:W-:Y:S01]  /*0380*/  SHF.R.S32.HI R35, RZ, 0x1f, R34 ;  /* 0x0000001fff237819 */ /* 0x000fe20000011422 */
[C---:B------:R-:W-:Y:S01]  /*0390*/  VIADD R40, R34.reuse, 0x40 ;  /* 0x0000004022287836 */ /* 0x040fe20000000000 */
[----:B------:R-:W-:Y:S01]  /*03a0*/  ISETP.GE.AND P2, PT, R34, UR5, PT ;  /* 0x0000000522007c0c */ /* 0x000fe2000bf46270 */
[----:B------:R-:W1:Y:S03]  /*03b0*/  LDC.64 R36, c[0x0][0x238] ;  /* 0x00008e00ff247b82 */ /* 0x000e660000000a00 */
[----:B------:R-:W-:Y:S01]  /*03c0*/  ISETP.GE.AND P4, PT, R40, UR5, PT ;  /* 0x0000000528007c0c */ /* 0x000fe2000bf86270 */
[----:B0-----:R-:W-:-:S04]  /*03d0*/  IMAD R32, R38, UR10, RZ ;  /* 0x0000000a26207c24 */ /* 0x001fc8000f8e02ff */
[----:B------:R-:W-:Y:S02]  /*03e0*/  IMAD R41, R39, UR8, R32 ;  /* 0x0000000827297c24 */ /* 0x000fe4000f8e0220 */
[----:B------:R-:W-:-:S04]  /*03f0*/  IMAD.WIDE.U32 R38, R38, UR8, R34 ;  /* 0x0000000826267c25 */ /* 0x000fc8000f8e0022 */
[----:B-1----:R-:W-:Y:S02]  /*0400*/  IMAD R32, R36, UR11, RZ ;  /* 0x0000000b24207c24 */ /* 0x002fe4000f8e02ff */
[----:B------:R-:W-:Y:S02]  /*0410*/  IMAD.IADD R39, R39, 0x1, R41 ;  /* 0x0000000127277824 */ /* 0x000fe400078e0229 */
[----:B------:R-:W-:Y:S01]  /*0420*/  IMAD R35, R37, UR9, R32 ;  /* 0x0000000925237c24 */ /* 0x000fe2000f8e0220 */
[----:B------:R-:W-:Y:S01]  /*0430*/  IADD3 R32, R34, 0x20, RZ ;  /* 0x0000002022207810 */ /* 0x000fe20007ffe0ff */
[----:B------:R-:W-:-:S03]  /*0440*/  IMAD.WIDE.U32 R38, R36, UR9, R38 ;  /* 0x0000000924267c25 */ /* 0x000fc6000f8e0026 */
[----:B------:R-:W-:Y:S01]  /*0450*/  ISETP.GE.AND P3, PT, R32, UR5, PT ;  /* 0x0000000520007c0c */ /* 0x000fe2000bf66270 */
[----:B------:R-:W-:-:S04]  /*0460*/  IMAD.WIDE R36, R33, 0x40, R2 ;  /* 0x0000004021247825 */ /* 0x000fc800078e0202 */
[----:B------:R-:W-:Y:S02]  /*0470*/  IMAD.IADD R39, R39, 0x1, R35 ;  /* 0x0000000127277824 */ /* 0x000fe400078e0223 */
[----:B------:R-:W-:-:S04]  /*0480*/  IMAD R35, R37, UR12, RZ ;  /* 0x0000000c25237c24 */ /* 0x000fc8000f8e02ff */
[C---:B------:R-:W-:Y:S02]  /*0490*/  IMAD R35, R36.reuse, UR13, R35 ;  /* 0x0000000d24237c24 */ /* 0x040fe4000f8e0223 */
[----:B------:R-:W-:Y:S01]  /*04a0*/  IMAD.WIDE.U32 R36, R36, UR12, R38 ;  /* 0x0000000c24247c25 */ /* 0x000fe2000f8e0026 */
[----:B------:R-:W-:-:S03]  /*04b0*/  ULDC.64 UR12, c[0x0][0x210] ;  /* 0x00008400000c7ab9 */ /* 0x000fc60000000a00 */
[----:B------:R-:W-:Y:S01]  /*04c0*/  IMAD.IADD R35, R37, 0x1, R35 ;  /* 0x0000000125237824 */ /* 0x000fe200078e0223 */
[----:B------:R-:W-:-:S04]  /*04d0*/  LEA R34, P5, R36, UR12, 0x1 ;  /* 0x0000000c24227c11 */ /* 0x000fc8000f8a08ff */
[----:B------:R-:W-:-:S05]  /*04e0*/  LEA.HI.X R35, R36, UR13, R35, 0x1, P5 ;  /* 0x0000000d24237c11 */ /* 0x000fca000a8f0c23 */
[----:B------:R0:W5:Y:S04]  /*04f0*/  @!P2 LDG.E.128 R4, desc[UR6][R34.64] ;  /* 0x000000062204a981 */ /* 0x000168000c1e1d00 */
[----:B------:R0:W5:Y:S04]  /*0500*/  @!P3 LDG.E.128 R8, desc[UR6][R34.64+0x40] ;  /* 0x000040062208b981 */ /* 0x000168000c1e1d00 */
[----:B------:R0:W5:Y:S02]  /*0510*/  @!P4 LDG.E.128 R20, desc[UR6][R34.64+0x80] ;  /* 0x000080062214c981 */ /* 0x000164000c1e1d00 */
.L_x_2665:
[----:B------:R-:W-:Y:S05]  /*0520*/  BSYNC B0 ;  /* 0x0000000000007941 */ /* 0x000fea0003800000 */
.L_x_2664:
[----:B------:R-:W-:Y:S04]  /*0530*/  BSSY B0, `(.L_x_2666) ;  /* 0x0000020000007945 */ /* 0x000fe80003800000 */
[----:B------:R-:W-:Y:S05]  /*0540*/  @P1 BRA `(.L_x_2667) ;  /* 0x0000000000781947 */ /* 0x000fea0003800000 */
[----:B------:R-:W1:Y:S01]  /*0550*/  LDC.64 R38, c[0x0][0x250] ;  /* 0x00009400ff267b82 */ /* 0x000e620000000a00 */
[----:B0-----:R-:W-:Y:S01]  /*0560*/  SHF.L.U32 R34, R0, 0x3, RZ ;  /* 0x0000000300227819 */ /* 0x001fe200000006ff */
[----:B------:R-:W-:Y:S01]  /*0570*/  ULDC.64 UR12, c[0x0][0x248] ;  /* 0x00009200000c7ab9 */ /* 0x000fe20000000a00 */
[----:B------:R-:W-:Y:S02]  /*0580*/  ULDC UR5, c[0x0][0x21c] ;  /* 0x0000870000057ab9 */ /* 0x000fe40000000800 */
[----:B------:R-:W-:Y:S01]  /*0590*/  SHF.R.S32.HI R35, RZ, 0x1f, R34 ;  /* 0x0000001fff237819 */ /* 0x000fe20000011422 */
[C---:B------:R-:W-:Y:S01]  /*05a0*/  VIADD R40, R34.reuse, 0x40 ;  /* 0x0000004022287836 */ /* 0x040fe20000000000 */
[----:B------:R-:W-:Y:S01]  /*05b0*/  ISETP.GE.AND P2, PT, R34, UR5, PT ;  /* 0x0000000522007c0c */ /* 0x000fe2000bf46270 */
[----:B------:R-:W0:Y:S03]  /*05c0*/  LDC.64 R36, c[0x0][0x258] ;  /* 0x00009600ff247b82 */ /* 0x000e260000000a00 */
[----:B------:R-:W-:Y:S01]  /*05d0*/  ISETP.GE.AND P4, PT, R40, UR5, PT ;  /* 0x0000000528007c0c */ /* 0x000fe2000bf86270 */
[----:B-1----:R-:W-:-:S04]  /*05e0*/  IMAD R32, R38, UR10, RZ ;  /* 0x0000000a26207c24 */ /* 0x002fc8000f8e02ff */
[----:B------:R-:W-:Y:S02]  /*05f0*/  IMAD R41, R39, UR8, R32 ;  /* 0x0000000827297c24 */ /* 0x000fe4000f8e0220 */
[----:B------:R-:W-:-:S04]  /*0600*/  IMAD.WIDE.U32 R38, R38, UR8, R34 ;  /* 0x0000000826267c25 */ /* 0x000fc8000f8e0022 */
[----:B0-----:R-:W-:Y:S02]  /*0610*/  IMAD R32, R36, UR11, RZ ;  /* 0x0000000b24207c24 */ /* 0x001fe4000f8e02ff */
        /* <DEDUP_REMOVED lines=17> */
.L_x_2667:
[----:B------:R-:W-:Y:S05]  /*0730*/  BSYNC B0 ;  /* 0x0000000000007941 */ /* 0x000fea0003800000 */
.L_x_2666:
[----:B-----5:R-:W-:Y:S01]  /*0740*/  LOP3.LUT R32, R4, 0xffff0000, RZ, 0xc0, !PT ;  /* 0xffff000004207812 */ /* 0x020fe200078ec0ff */
[C---:B01----:R-:W-:Y:S01]  /*0750*/  IMAD.U32 R35, R12.reuse, 0x10000, RZ ;  /* 0x000100000c237824 */ /* 0x043fe200078e00ff */
[----:B------:R-:W-:Y:S01]  /*0760*/  LOP3.LUT R37, R12, 0xffff0000, RZ, 0xc0, !PT ;  /* 0xffff00000c257812 */ /* 0x000fe200078ec0ff */
[----:B------:R-:W-:Y:S01]  /*0770*/  IMAD.U32 R12, R5, 0x10000, RZ ;  /* 0x00010000050c7824 */ /* 0x000fe200078e00ff */
[----:B------:R-:W-:Y:S01]  /*0780*/  SHF.L.U32 R4, R4, 0x10, RZ ;  /* 0x0000001004047819 */ /* 0x000fe200000006ff */
[----:B------:R-:W-:Y:S01]  /*0790*/  BSSY B0, `(.L_x_2668) ;  /* 0x0000060000007945 */ /* 0x000fe20003800000 */
[----:B------:R-:W-:Y:S01]  /*07a0*/  ISETP.NE.AND P1, PT, R0, RZ, PT ;  /* 0x000000ff0000720c */ /* 0x000fe20003f25270 */
[----:B------:R-:W-:Y:S01]  /*07b0*/  FMUL.FTZ R39, R32, R37 ;  /* 0x0000002520277220 */ /* 0x000fe20000410000 */
[----:B------:R-:W-:Y:S01]  /*07c0*/  SHF.L.U32 R37, R13, 0x10, RZ ;  /* 0x000000100d257819 */ /* 0x000fe200000006ff */
[----:B------:R-:W-:Y:S01]  /*07d0*/  IMAD R0, R33, 0x1800, RZ ;  /* 0x0000180021007824 */ /* 0x000fe200078e02ff */
[----:B------:R-:W-:Y:S01]  /*07e0*/  LOP3.LUT R13, R13, 0xffff0000, RZ, 0xc0, !PT ;  /* 0xffff00000d0d7812 */ /* 0x000fe200078ec0ff */
[----:B------:R-:W-:Y:S01]  /*07f0*/  FFMA.FTZ R35, R4, R35, R39 ;  /* 0x0000002304237223 */ /* 0x000fe20000010027 */
[----:B------:R-:W-:Y:S01]  /*0800*/  LOP3.LUT R4, R5, 0xffff0000, RZ, 0xc0, !PT ;  /* 0xffff000005047812 */ /* 0x000fe200078ec0ff */
[----:B------:R-:W-:-:S02]  /*0810*/  IMAD.U32 R5, R6, 0x10000, RZ ;  /* 0x0001000006057824 */ /* 0x000fc400078e00ff */
[----:B------:R-:W-:Y:S01]  /*0820*/  FFMA.FTZ R35, R12, R37, R35 ;  /* 0x000000250c237223 */ /* 0x000fe20000010023 */
[----:B------:R-:W-:-:S03]  /*0830*/  IMAD.U32 R12, R14, 0x10000, RZ ;  /* 0x000100000e0c7824 */ /* 0x000fc600078e00ff */
[----:B------:R-:W-:Y:S01]  /*0840*/  FFMA.FTZ R32, R4, R13, R35 ;  /* 0x0000000d04207223 */ /* 0x000fe20000010023 */
[----:B------:R-:W-:Y:S02]  /*0850*/  LOP3.LUT R4, R6, 0xffff0000, RZ, 0xc0, !PT ;  /* 0xffff000006047812 */ /* 0x000fe400078ec0ff */
[----:B------:R-:W-:Y:S01]  /*0860*/  LOP3.LUT R13, R14, 0xffff0000, RZ, 0xc0, !PT ;  /* 0xffff00000e0d7812 */ /* 0x000fe200078ec0ff */
[----:B------:R-:W-:Y:S01]  /*0870*/  FFMA.FTZ R35, R5, R12, R32 ;  /* 0x0000000c05237223 */ /* 0x000fe20000010020 */
[----:B------:R-:W-:Y:S01]  /*0880*/  SHF.L.U32 R5, R7, 0x10, RZ ;  /* 0x0000001007057819 */ /* 0x000fe200000006ff */
[----:B------:R-:W-:Y:S01]  /*0890*/  IMAD.U32 R12, R15, 0x10000, RZ ;  /* 0x000100000f0c7824 */ /* 0x000fe200078e00ff */
[----:B------:R-:W-:Y:S01]  /*08a0*/  LOP3.LUT R6, R7, 0xffff0000, RZ, 0xc0, !PT ;  /* 0xffff000007067812 */ /* 0x000fe200078ec0ff */
[----:B------:R-:W-:Y:S01]  /*08b0*/  FFMA.FTZ R4, R4, R13, R35 ;  /* 0x0000000d04047223 */ /* 0x000fe20000010023 */
[----:B------:R-:W-:Y:S01]  /*08c0*/  LOP3.LUT R15, R15, 0xffff0000, RZ, 0xc0, !PT ;  /* 0xffff00000f0f7812 */ /* 0x000fe200078ec0ff */
[----:B------:R-:W-:Y:S01]  /*08d0*/  IMAD.U32 R7, R16, 0x10000, RZ ;  /* 0x0001000010077824 */ /* 0x000fe200078e00ff */
[----:B------:R-:W-:Y:S01]  /*08e0*/  SHF.L.U32 R13, R28, 0x2, RZ ;  /* 0x000000021c0d7819 */ /* 0x000fe200000006ff */
[----:B------:R-:W-:Y:S01]  /*08f0*/  FFMA.FTZ R5, R5, R12, R4 ;  /* 0x0000000c05057223 */ /* 0x000fe20000010004 */
[----:B------:R-:W-:-:S03]  /*0900*/  SHF.L.U32 R4, R8, 0x10, RZ ;  /* 0x0000001008047819 */ /* 0x000fc600000006ff */
[----:B------:R-:W-:Y:S01]  /*0910*/  FFMA.FTZ R15, R6, R15, R5 ;  /* 0x0000000f060f7223 */ /* 0x000fe20000010005 */
[----:B------:R-:W-:Y:S02]  /*0920*/  LOP3.LUT R5, R8, 0xffff0000, RZ, 0xc0, !PT ;  /* 0xffff000008057812 */ /* 0x000fe400078ec0ff */
[----:B------:R-:W-:Y:S01]  /*0930*/  LOP3.LUT R6, R16, 0xffff0000, RZ, 0xc0, !PT ;  /* 0xffff000010067812 */ /* 0x000fe200078ec0ff */
[----:B------:R-:W-:Y:S01]  /*0940*/  FFMA.FTZ R8, R4, R7, R15 ;  /* 0x0000000704087223 */ /* 0x000fe2000001000f */
[----:B------:R-:W-:Y:S01]  /*0950*/  SHF.L.U32 R4, R9, 0x10, RZ ;  /* 0x0000001009047819 */ /* 0x000fe200000006ff */
[C---:B------:R-:W-:Y:S01]  /*0960*/  IMAD.U32 R7, R17.reuse, 0x10000, RZ ;  /* 0x0001000011077824 */ /* 0x040fe200078e00ff */
[----:B------:R-:W-:Y:S01]  /*0970*/  LOP3.LUT R17, R17, 0xffff0000, RZ, 0xc0, !PT ;  /* 0xffff000011117812 */ /* 0x000fe200078ec0ff */
[----:B------:R-:W-:Y:S01]  /*0980*/  FFMA.FTZ R5, R5, R6, R8 ;  /* 0x0000000605057223 */ /* 0x000fe20000010008 */
[----:B------:R-:W-:Y:S02]  /*0990*/  LOP3.LUT R8, R9, 0xffff0000, RZ, 0xc0, !PT ;  /* 0xffff000009087812 */ /* 0x000fe400078ec0ff */
[----:B------:R-:W-:Y:S01]  /*09a0*/  LOP3.LUT R6, R18, 0xffff0000, RZ, 0xc0, !PT ;  /* 0xffff000012067812 */ /* 0x000fe200078ec0ff */
[----:B------:R-:W-:Y:S01]  /*09b0*/  FFMA.FTZ R5, R4, R7, R5 ;  /* 0x0000000704057223 */ /* 0x000fe20000010005 */
[----:B------:R-:W-:Y:S01]  /*09c0*/  SHF.L.U32 R4, R10, 0x10, RZ ;  /* 0x000000100a047819 */ /* 0x000fe200000006ff */
[----:B------:R-:W-:-:S02]  /*09d0*/  IMAD.U32 R7, R18, 0x10000, RZ ;  /* 0x0001000012077824 */ /* 0x000fc400078e00ff */
[----:B------:R-:W-:Y:S01]  /*09e0*/  FFMA.FTZ R17, R8, R17, R5 ;  /* 0x0000001108117223 */ /* 0x000fe20000010005 */
[----:B------:R-:W-:Y:S02]  /*09f0*/  LOP3.LUT R5, R10, 0xffff0000, RZ, 0xc0, !PT ;  /* 0xffff00000a057812 */ /* 0x000fe400078ec0ff */
[C---:B------:R-:W-:Y:S01]  /*0a00*/  LOP3.LUT R10, R11.reuse, 0xffff0000, RZ, 0xc0, !PT ;  /* 0xffff00000b0a7812 */ /* 0x040fe200078ec0ff */
[----:B------:R-:W-:Y:S01]  /*0a10*/  FFMA.FTZ R8, R4, R7, R17 ;  /* 0x0000000704087223 */ /* 0x000fe20000010011 */
[----:B------:R-:W-:Y:S01]  /*0a20*/  SHF.L.U32 R4, R11, 0x10, RZ ;  /* 0x000000100b047819 */ /* 0x000fe200000006ff */
[C---:B------:R-:W-:Y:S01]  /*0a30*/  IMAD.U32 R7, R19.reuse, 0x10000, RZ ;  /* 0x0001000013077824 */ /* 0x040fe200078e00ff */
[----:B------:R-:W-:Y:S01]  /*0a40*/  LOP3.LUT R19, R19, 0xffff0000, RZ, 0xc0, !PT ;  /* 0xffff000013137812 */ /* 0x000fe200078ec0ff */
[----:B------:R-:W-:Y:S01]  /*0a50*/  FFMA.FTZ R5, R5, R6, R8 ;  /* 0x0000000605057223 */ /* 0x000fe20000010008 */
[----:B------:R-:W-:-:S03]  /*0a60*/  LOP3.LUT R6, R25, 0xffff0000, RZ, 0xc0, !PT ;  /* 0xffff000019067812 */ /* 0x000fc600078ec0ff */
[----:B------:R-:W-:Y:S01]  /*0a70*/  FFMA.FTZ R7, R4, R7, R5 ;  /* 0x0000000704077223 */ /* 0x000fe20000010005 */
[----:B------:R-:W-:Y:S01]  /*0a80*/  SHF.L.U32 R4, R20, 0x10, RZ ;  /* 0x0000001014047819 */ /* 0x000fe200000006ff */
[----:B------:R-:W-:Y:S01]  /*0a90*/  IMAD.U32 R5, R24, 0x10000, RZ ;  /* 0x0001000018057824 */ /* 0x000fe200078e00ff */
[----:B------:R-:W-:Y:S01]  /*0aa0*/  LOP3.LUT R20, R20, 0xffff0000, RZ, 0xc0, !PT ;  /* 0xffff000014147812 */ /* 0x000fe200078ec0ff */
[----:B------:R-:W-:Y:S01]  /*0ab0*/  FFMA.FTZ R19, R10, R19, R7 ;  /* 0x000000130a137223 */ /* 0x000fe20000010007 */
[----:B------:R-:W-:-:S03]  /*0ac0*/  LOP3.LUT R7, R24, 0xffff0000, RZ, 0xc0, !PT ;  /* 0xffff000018077812 */ /* 0x000fc600078ec0ff */
[----:B------:R-:W-:Y:S01]  /*0ad0*/  FFMA.FTZ R19, R4, R5, R19 ;  /* 0x0000000504137223 */ /* 0x000fe20000010013 */
[----:B------:R-:W-:Y:S01]  /*0ae0*/  SHF.L.U32 R4, R21, 0x10, RZ ;  /* 0x0000001015047819 */ /* 0x000fe200000006ff */
[----:B------:R-:W-:Y:S01]  /*0af0*/  IMAD.U32 R5, R25, 0x10000, RZ ;  /* 0x0001000019057824 */ /* 0x000fe200078e00ff */
[----:B------:R-:W-:Y:S01]  /*0b00*/  LOP3.LUT R21, R21, 0xffff0000, RZ, 0xc0, !PT ;  /* 0xffff000015157812 */ /* 0x000fe200078ec0ff */
[----:B------:R-:W-:-:S04]  /*0b10*/  FFMA.FTZ R7, R20, R7, R19 ;  /* 0x0000000714077223 */ /* 0x000fc80000010013 */
[----:B------:R-:W-:Y:S01]  /*0b20*/  FFMA.FTZ R8, R4, R5, R7 ;  /* 0x0000000504087223 */ /* 0x000fe20000010007 */
[----:B------:R-:W-:Y:S01]  /*0b30*/  SHF.L.U32 R4, R22, 0x10, RZ ;  /* 0x0000001016047819 */ /* 0x000fe200000006ff */
[----:B------:R-:W-:Y:S01]  /*0b40*/  IMAD.U32 R5, R26, 0x10000, RZ ;  /* 0x000100001a057824 */ /* 0x000fe200078e00ff */
[----:B------:R-:W-:Y:S01]  /*0b50*/  LOP3.LUT R22, R22, 0xffff0000, RZ, 0xc0, !PT ;  /* 0xffff000016167812 */ /* 0x000fe200078ec0ff */
[----:B------:R-:W-:Y:S01]  /*0b60*/  FFMA.FTZ R21, R21, R6, R8 ;  /* 0x0000000615157223 */ /* 0x000fe20000010008 */
[----:B------:R-:W-:Y:S02]  /*0b70*/  LOP3.LUT R7, R26, 0xffff0000, RZ, 0xc0, !PT ;  /* 0xffff00001a077812 */ /* 0x000fe400078ec0ff */
[----:B------:R-:W-:Y:S01]  /*0b80*/  LOP3.LUT R6, R27, 0xffff0000, RZ, 0xc0, !PT ;  /* 0xffff00001b067812 */ /* 0x000fe200078ec0ff */
[----:B------:R-:W-:Y:S01]  /*0b90*/  FFMA.FTZ R21, R4, R5, R21 ;  /* 0x0000000504157223 */ /* 0x000fe20000010015 */
[----:B------:R-:W-:Y:S01]  /*0ba0*/  SHF.L.U32 R4, R23, 0x10, RZ ;  /* 0x0000001017047819 */ /* 0x000fe200000006ff */
[----:B------:R-:W-:Y:S01]  /*0bb0*/  IMAD.U32 R5, R27, 0x10000, RZ ;  /* 0x000100001b057824 */ /* 0x000fe200078e00ff */
[----:B------:R-:W-:Y:S01]  /*0bc0*/  LOP3.LUT R23, R23, 0xffff0000, RZ, 0xc0, !PT ;  /* 0xffff000017177812 */ /* 0x000fe200078ec0ff */
[----:B------:R-:W-:-:S04]  /*0bd0*/  FFMA.FTZ R7, R22, R7, R21 ;  /* 0x0000000716077223 */ /* 0x000fc80000010015 */
[----:B------:R-:W-:-:S04]  /*0be0*/  FFMA.FTZ R4, R4, R5, R7 ;  /* 0x0000000504047223 */ /* 0x000fc80000010007 */
[----:B------:R-:W-:Y:S02]  /*0bf0*/  FFMA.FTZ R23, R23, R6, R4 ;  /* 0x0000000617177223 */ /* 0x000fe40000010004 */
[----:B------:R-:W0:Y:S03]  /*0c00*/  LDC.64 R6, c[0x0][0x2d0] ;  /* 0x0000b400ff067b82 */ /* 0x000e260000000a00 */
[----:B------:R-:W1:Y:S02]  /*0c10*/  SHFL.BFLY PT, R4, R23, 0x2, 0x1f ;  /* 0x0c401f0017047f89 */ /* 0x000e6400000e0000 */
[----:B-1----:R-:W-:-:S03]  /*0c20*/  FADD.FTZ R8, R23, R4 ;  /* 0x0000000417087221 */ /* 0x002fc60000010000 */
[----:B------:R-:W1:Y:S02]  /*0c30*/  LDC.64 R4, c[0x0][0x2d8] ;  /* 0x0000b600ff047b82 */ /* 0x000e640000000a00 */
[----:B------:R-:W2:Y:S02]  /*0c40*/  SHFL.BFLY PT, R9, R8, 0x1, 0x1f ;  /* 0x0c201f0008097f89 */ /* 0x000ea400000e0000 */
[----:B--2---:R-:W-:Y:S01]  /*0c50*/  FADD.FTZ R12, R8, R9 ;  /* 0x00000009080c7221 */ /* 0x004fe20000010000 */
[----:B0-----:R-:W-:Y:S06]  /*0c60*/  @P1 BRA `(.L_x_2669) ;  /* 0x0000000000481947 */ /* 0x001fec0003800000 */
[----:B------:R-:W0:Y:S01]  /*0c70*/  LDC.64 R14, c[0x0][0x278] ;  /* 0x00009e00ff0e7b82 */ /* 0x000e220000000a00 */
[----:B------:R-:W-:Y:S01]  /*0c80*/  IADD3 R8, P1, R31, R2, RZ ;  /* 0x000000021f087210 */ /* 0x000fe20007f3e0ff */
[----:B------:R-:W-:-:S03]  /*0c90*/  ULDC.64 UR12, c[0x0][0x260] ;  /* 0x00009800000c7ab9 */ /* 0x000fc60000000a00 */
[----:B------:R-:W-:Y:S02]  /*0ca0*/  LEA.HI.X.SX32 R9, R31, R3, 0x1, P1 ;  /* 0x000000031f097211 */ /* 0x000fe400008f0eff */
[----:B------:R-:W-:Y:S01]  /*0cb0*/  ISETP.GE.AND P1, PT, R2, R29, PT ;  /* 0x0000001d0200720c */ /* 0x000fe20003f26270 */
[----:B------:R-:W2:Y:S01]  /*0cc0*/  LDC.64 R16, c[0x0][0x280] ;  /* 0x0000a000ff107b82 */ /* 0x000ea20000000a00 */
[C---:B0-----:R-:W-:Y:S02]  /*0cd0*/  IMAD R10, R14.reuse, UR10, RZ ;  /* 0x0000000a0e0a7c24 */ /* 0x041fe4000f8e02ff */
[----:B------:R-:W-:-:S04]  /*0ce0*/  IMAD.WIDE.U32 R8, R14, UR8, R8 ;  /* 0x000000080e087c25 */ /* 0x000fc8000f8e0008 */
[----:B------:R-:W-:Y:S02]  /*0cf0*/  IMAD R3, R15, UR8, R10 ;  /* 0x000000080f037c24 */ /* 0x000fe4000f8e020a */
[C---:B--2---:R-:W-:Y:S02]  /*0d00*/  IMAD R10, R16.reuse, UR11, RZ ;  /* 0x0000000b100a7c24 */ /* 0x044fe4000f8e02ff */
[----:B------:R-:W-:Y:S02]  /*0d10*/  IMAD.IADD R9, R9, 0x1, R3 ;  /* 0x0000000109097824 */ /* 0x000fe400078e0203 */
[----:B------:R-:W-:Y:S02]  /*0d20*/  IMAD R3, R17, UR9, R10 ;  /* 0x0000000911037c24 */ /* 0x000fe4000f8e020a */
[----:B------:R-:W-:-:S05]  /*0d30*/  IMAD.WIDE.U32 R8, R16, UR9, R8 ;  /* 0x0000000910087c25 */ /* 0x000fca000f8e0008 */
[----:B------:R-:W-:Y:S02]  /*0d40*/  IADD3 R3, R9, R3, RZ ;  /* 0x0000000309037210 */ /* 0x000fe40007ffe0ff */
[----:B------:R-:W-:-:S04]  /*0d50*/  LEA R10, P2, R8, UR12, 0x2 ;  /* 0x0000000c080a7c11 */ /* 0x000fc8000f8410ff */
[----:B------:R-:W-:Y:S02]  /*0d60*/  LEA.HI.X R11, R8, UR13, R3, 0x2, P2 ;  /* 0x0000000d080b7c11 */ /* 0x000fe400090f1403 */
[----:B------:R-:W-:-:S05]  /*0d70*/  FSEL R3, R12, RZ, !P1 ;  /* 0x000000ff0c037208 */ /* 0x000fca0004800000 */
[----:B------:R0:W-:Y:S02]  /*0d80*/  STG.E desc[UR6][R10.64], R3 ;  /* 0x000000030a007986 */ /* 0x0001e4000c101906 */
.L_x_2669:
[----:B------:R-:W-:Y:S05]  /*0d90*/  BSYNC B0 ;  /* 0x0000000000007941 */ /* 0x000fea0003800000 */
.L_x_2668:
[----:B------:R-:W-:Y:S01]  /*0da0*/  UIADD3 UR4, UR4, 0x3f, URZ ;  /* 0x0000003f04047890 */ /* 0x000fe2000fffe03f */
[----:B0-----:R-:W-:Y:S01]  /*0db0*/  SHF.R.S32.HI R3, RZ, 0x1f, R13 ;  /* 0x0000001fff037819 */ /* 0x001fe2000001140d */
[----:B------:R-:W-:Y:S01]  /*0dc0*/  BSSY B0, `(.L_x_2670) ;  /* 0x0000025000007945 */ /* 0x000fe20003800000 */
[----:B------:R-:W-:Y:S01]  /*0dd0*/  IADD3 R2, P1, R0, R13, RZ ;  /* 0x0000000d00027210 */ /* 0x000fe20007f3e0ff */
[----:B------:R-:W-:-:S03]  /*0de0*/  USHF.R.S32.HI UR5, URZ, 0x1f, UR4 ;  /* 0x0000001f3f057899 */ /* 0x000fc60008011404 */
[----:B------:R-:W-:Y:S01]  /*0df0*/  LEA.HI.X.SX32 R3, R0, R3, 0x1, P1 ;  /* 0x0000000300037211 */ /* 0x000fe200008f0eff */
[----:B------:R-:W-:Y:S01]  /*0e00*/  ULEA.HI UR5, UR5, UR4, URZ, 0x6 ;  /* 0x0000000405057291 */ /* 0x000fe2000f8f303f */
[----:B------:R-:W-:-:S03]  /*0e10*/  IMAD R0, R6, UR10, RZ ;  /* 0x0000000a06007c24 */ /* 0x000fc6000f8e02ff */
[----:B------:R-:W-:Y:S01]  /*0e20*/  ULOP3.LUT UR5, UR5, 0xffffffc0, URZ, 0xc0, !UPT ;  /* 0xffffffc005057892 */ /* 0x000fe2000f8ec03f */
[----:B------:R-:W-:Y:S02]  /*0e30*/  IMAD R9, R7, UR8, R0 ;  /* 0x0000000807097c24 */ /* 0x000fe4000f8e0200 */
[----:B------:R-:W-:-:S03]  /*0e40*/  IMAD.WIDE.U32 R6, R6, UR8, R2 ;  /* 0x0000000806067c25 */ /* 0x000fc6000f8e0002 */
[----:B------:R-:W-:Y:S01]  /*0e50*/  IADD3 R3, -R31, UR5, RZ ;  /* 0x000000051f037c10 */ /* 0x000fe2000fffe1ff */
[----:B-1----:R-:W-:Y:S02]  /*0e60*/  IMAD R0, R4, UR11, RZ ;  /* 0x0000000b04007c24 */ /* 0x002fe4000f8e02ff */
[----:B------:R-:W-:Y:S01]  /*0e70*/  IMAD.IADD R7, R7, 0x1, R9 ;  /* 0x0000000107077824 */ /* 0x000fe200078e0209 */
[----:B------:R-:W-:Y:S01]  /*0e80*/  ISETP.GE.OR P0, PT, R28, R3, P0 ;  /* 0x000000031c00720c */ /* 0x000fe20000706670 */
[----:B------:R-:W-:Y:S02]  /*0e90*/  IMAD R9, R5, UR9, R0 ;  /* 0x0000000905097c24 */ /* 0x000fe4000f8e0200 */
[----:B------:R-:W-:-:S05]  /*0ea0*/  IMAD.WIDE.U32 R4, R4, UR9, R6 ;  /* 0x0000000904047c25 */ /* 0x000fca000f8e0006 */
[----:B------:R-:W-:-:S05]  /*0eb0*/  IADD3 R9, R5, R9, RZ ;  /* 0x0000000905097210 */ /* 0x000fca0007ffe0ff */
[----:B------:R-:W-:Y:S05]  /*0ec0*/  @P0 BRA `(.L_x_2671) ;  /* 0x0000000000500947 */ /* 0x000fea0003800000 */
[----:B------:R-:W0:Y:S01]  /*0ed0*/  LDC.64 R6, c[0x0][0x2a8] ;  /* 0x0000aa00ff067b82 */ /* 0x000e220000000a00 */
[----:B------:R-:W-:Y:S01]  /*0ee0*/  SHF.R.S32.HI R0, RZ, 0x1f, R28 ;  /* 0x0000001fff007819 */ /* 0x000fe2000001141c */
[----:B------:R-:W-:Y:S01]  /*0ef0*/  ULDC.64 UR4, c[0x0][0x2a0] ;  /* 0x0000a80000047ab9 */ /* 0x000fe20000000a00 */
[----:B------:R-:W-:-:S04]  /*0f00*/  IADD3 R2, P0, R31, R28, RZ ;  /* 0x0000001c1f027210 */ /* 0x000fc80007f1e0ff */
[----:B------:R-:W-:Y:S01]  /*0f10*/  LEA.HI.X.SX32 R3, R31, R0, 0x1, P0 ;  /* 0x000000001f037211 */ /* 0x000fe200000f0eff */
[----:B------:R-:W1:Y:S01]  /*0f20*/  LDC.64 R10, c[0x0][0x2b0] ;  /* 0x0000ac00ff0a7b82 */ /* 0x000e620000000a00 */
[----:B------:R-:W-:Y:S01]  /*0f30*/  FSETP.NEU.FTZ.AND P0, PT, R30, -INF , PT ;  /* 0xff8000001e00780b */ /* 0x000fe20003f1d000 */
[C---:B0-----:R-:W-:Y:S02]  /*0f40*/  IMAD R0, R6.reuse, UR10, RZ ;  /* 0x0000000a06007c24 */ /* 0x041fe4000f8e02ff */
[----:B------:R-:W-:-:S04]  /*0f50*/  IMAD.WIDE.U32 R2, R6, UR8, R2 ;  /* 0x0000000806027c25 */ /* 0x000fc8000f8e0002 */
[----:B------:R-:W-:Y:S02]  /*0f60*/  IMAD R7, R7, UR8, R0 ;  /* 0x0000000807077c24 */ /* 0x000fe4000f8e0200 */
[----:B-1----:R-:W-:Y:S02]  /*0f70*/  IMAD R0, R10, UR11, RZ ;  /* 0x0000000b0a007c24 */ /* 0x002fe4000f8e02ff */
[----:B------:R-:W-:Y:S02]  /*0f80*/  IMAD.IADD R3, R3, 0x1, R7 ;  /* 0x0000000103037824 */ /* 0x000fe400078e0207 */
[----:B------:R-:W-:Y:S02]  /*0f90*/  IMAD R7, R11, UR9, R0 ;  /* 0x000000090b077c24 */ /* 0x000fe4000f8e0200 */
[----:B------:R-:W-:Y:S01]  /*0fa0*/  FMUL.FTZ R0, R30, 1.4426950216293334961 ;  /* 0x3fb8aa3b1e007820 */ /* 0x000fe20000410000 */
[----:B------:R-:W-:-:S05]  /*0fb0*/  IMAD.WIDE.U32 R2, R10, UR9, R2 ;  /* 0x000000090a027c25 */ /* 0x000fca000f8e0002 */
[----:B------:R-:W-:Y:S02]  /*0fc0*/  IADD3 R3, R3, R7, RZ ;  /* 0x0000000703037210 */ /* 0x000fe40007ffe0ff */
[----:B------:R-:W-:-:S04]  /*0fd0*/  LEA R6, P1, R2, UR4, 0x2 ;  /* 0x0000000402067c11 */ /* 0x000fc8000f8210ff */
[----:B------:R-:W-:Y:S02]  /*0fe0*/  LEA.HI.X R7, R2, UR5, R3, 0x2, P1 ;  /* 0x0000000502077c11 */ /* 0x000fe400088f1403 */
[----:B------:R-:W-:-:S05]  /*0ff0*/  FSEL R3, R0, RZ, P0 ;  /* 0x000000ff00037208 */ /* 0x000fca0000000000 */
[----:B------:R0:W-:Y:S02]  /*1000*/  STG.E desc[UR6][R6.64], R3 ;  /* 0x0000000306007986 */ /* 0x0001e4000c101906 */
.L_x_2671:
[----:B------:R-:W-:Y:S05]  /*1010*/  BSYNC B0 ;  /* 0x0000000000007941 */ /* 0x000fea0003800000 */
.L_x_2670:
[----:B------:R-:W-:Y:S01]  /*1020*/  ULDC.64 UR12, c[0x0][0x2e8] ;  /* 0x0000ba00000c7ab9 */ /* 0x000fe20000000a00 */
[----:B------:R-:W-:Y:S01]  /*1030*/  ULDC.64 UR4, c[0x0][0x2b8] ;  /* 0x0000ae0000047ab9 */ /* 0x000fe20000000a00 */
[----:B------:R-:W-:Y:S02]  /*1040*/  ISETP.NE.U32.AND P0, PT, RZ, UR12, PT ;  /* 0x0000000cff007c0c */ /* 0x000fe4000bf05070 */
[C---:B------:R-:W-:Y:S02]  /*1050*/  LEA R2, P1, R4.reuse, UR4, 0x2 ;  /* 0x0000000404027c11 */ /* 0x040fe4000f8210ff */
[----:B------:R-:W-:Y:S02]  /*1060*/  ISETP.NE.AND.EX P0, PT, RZ, UR13, PT, P0 ;  /* 0x0000000dff007c0c */ /* 0x000fe4000bf05300 */
[----:B0-----:R-:W-:Y:S02]  /*1070*/  LEA.HI.X R3, R4, UR5, R9, 0x2, P1 ;  /* 0x0000000504037c11 */ /* 0x001fe400088f1409 */
[----:B------:R-:W-:-:S03]  /*1080*/  ISETP.NE.OR P0, PT, R28, RZ, !P0 ;  /* 0x000000ff1c00720c */ /* 0x000fc60004705670 */
[----:B------:R0:W-:Y:S04]  /*1090*/  STG.E.128 desc[UR6][R2.64], RZ ;  /* 0x000000ff02007986 */ /* 0x0001e8000c101d06 */
[----:B------:R0:W-:Y:S04]  /*10a0*/  STG.E.128 desc[UR6][R2.64+0x1000], RZ ;  /* 0x001000ff02007986 */ /* 0x0001e8000c101d06 */
[----:B------:R0:W-:Y:S04]  /*10b0*/  STG.E.128 desc[UR6][R2.64+0x2000], RZ ;  /* 0x002000ff02007986 */ /* 0x0001e8000c101d06 */
[----:B------:R0:W-:Y:S04]  /*10c0*/  STG.E.128 desc[UR6][R2.64+0x3000], RZ ;  /* 0x003000ff02007986 */ /* 0x0001e8000c101d06 */
[----:B------:R0:W-:Y:S04]  /*10d0*/  STG.E.128 desc[UR6][R2.64+0x4000], RZ ;  /* 0x004000ff02007986 */ /* 0x0001e8000c101d06 */
[----:B------:R0:W-:Y:S01]  /*10e0*/  STG.E.128 desc[UR6][R2.64+0x5000], RZ ;  /* 0x005000ff02007986 */ /* 0x0001e2000c101d06 */
[----:B------:R-:W-:Y:S05]  /*10f0*/  @P0 EXIT ;  /* 0x000000000000094d */ /* 0x000fea0003800000 */
[----:B------:R-:W1:Y:S08]  /*1100*/  LDC R0, c[0x0][0x2e0] ;  /* 0x0000b800ff007b82 */ /* 0x000e700000000800 */
[----:B------:R-:W2:Y:S08]  /*1110*/  LDC R4, c[0x0][0x220] ;  /* 0x00008800ff047b82 */ /* 0x000eb00000000800 */
[----:B0-----:R-:W0:Y:S01]  /*1120*/  LDC.64 R2, c[0x0][0x2e8] ;  /* 0x0000ba00ff027b82 */ /* 0x001e220000000a00 */
[----:B-1----:R-:W-:-:S04]  /*1130*/  IMAD R33, R33, R0, UR9 ;  /* 0x0000000921217e24 */ /* 0x002fc8000f8e0200 */
[----:B--2---:R-:W-:-:S04]  /*1140*/  IMAD R33, R33, R4, UR8 ;  /* 0x0000000821217e24 */ /* 0x004fc8000f8e0204 */
[----:B0-----:R-:W-:-:S05]  /*1150*/  IMAD.WIDE R2, R33, 0x4, R2 ;  /* 0x0000000421027825 */ /* 0x001fca00078e0202 */
[----:B------:R-:W-:Y:S01]  /*1160*/  STG.E desc[UR6][R2.64], RZ ;  /* 0x000000ff02007986 */ /* 0x000fe2000c101906 */
[----:B------:R-:W-:Y:S05]  /*1170*/  EXIT ;  /* 0x000000000000794d */ /* 0x000fea0003800000 */
.L_x_2672:
        /* <DEDUP_REMOVED lines=16> */
.L_x_3313:


//--------------------- .text._ZN7cutlass13device_kernelIN5flash11enable_sm90INS1_16FlashAttnBwdSm90INS1_25CollectiveMainloopBwdSm90ILi2ELi2ELi2EN4cute5tupleIJNS5_1CILi1EEES8_S8_EEENS6_IJNS7_ILi64EEENS7_ILi128EEENS7_ILi96EEEEEENS_10bfloat16_tEfNS_4arch4Sm90ELb1ELb0ELb1ELb1ELb0ELb1ELb0ELb0ELi2ELi1ELi2ELi1ELb1EEENS1_21CollectiveEpilogueBwdISD_SE_SG_Li256ELb1ELb0ELi1EEENS1_25SingleTileBwdLPTSchedulerILb1ELi128ELb0EEEEEEEEEvNT_6ParamsE --------------------------
	.section	.text._ZN7cutlass13device_kernelIN5flash11enable_sm90INS1_16FlashAttnBwdSm90INS1_25CollectiveMainloopBwdSm90ILi2ELi2ELi2EN4cute5tupleIJNS5_1CILi1EEES8_S8_EEENS6_IJNS7_ILi64EEENS7_ILi128EEENS7_ILi96EEEEEENS_10bfloat16_tEfNS_4arch4Sm90ELb1ELb0ELb1ELb1ELb0ELb1ELb0ELb0ELi2ELi1ELi2ELi1ELb1EEENS1_21CollectiveEpilogueBwdISD_SE_SG_Li256ELb1ELb0ELi1EEENS1_25SingleTileBwdLPTSchedulerILb1ELi128ELb0EEEEEEEEEvNT_6ParamsE,"ax",@progbits
	.align	128
.text._ZN7cutlass13device_kernelIN5flash11enable_sm90INS1_16FlashAttnBwdSm90INS1_25CollectiveMainloopBwdSm90ILi2ELi2ELi2EN4cute5tupleIJNS5_1CILi1EEES8_S8_EEENS6_IJNS7_ILi64EEENS7_ILi128EEENS7_ILi96EEEEEENS_10bfloat16_tEfNS_4arch4Sm90ELb1ELb0ELb1ELb1ELb0ELb1ELb0ELb0ELi2ELi1ELi2ELi1ELb1EEENS1_21CollectiveEpilogueBwdISD_SE_SG_Li256ELb1ELb0ELi1EEENS1_25SingleTileBwdLPTSchedulerILb1ELi128ELb0EEEEEEEEEvNT_6ParamsE:
        .type           _ZN7cutlass13device_kernelIN5flash11enable_sm90INS1_16FlashAttnBwdSm90INS1_25CollectiveMainloopBwdSm90ILi2ELi2ELi2EN4cute5tupleIJNS5_1CILi1EEES8_S8_EEENS6_IJNS7_ILi64EEENS7_ILi128EEENS7_ILi96EEEEEENS_10bfloat16_tEfNS_4arch4Sm90ELb1ELb0ELb1ELb1ELb0ELb1ELb0ELb0ELi2ELi1ELi2ELi1ELb1EEENS1_21CollectiveEpilogueBwdISD_SE_SG_Li256ELb1ELb0ELi1EEENS1_25SingleTileBwdLPTSchedulerILb1ELi128ELb0EEEEEEEEEvNT_6ParamsE,@function
        .size           _ZN7cutlass13device_kernelIN5flash11enable_sm90INS1_16FlashAttnBwdSm90INS1_25CollectiveMainloopBwdSm90ILi2ELi2ELi2EN4cute5tupleIJNS5_1CILi1EEES8_S8_EEENS6_IJNS7_ILi64EEENS7_ILi128EEENS7_ILi96EEEEEENS_10bfloat16_tEfNS_4arch4Sm90ELb1ELb0ELb1ELb1ELb0ELb1ELb0ELb0ELi2ELi1ELi2ELi1ELb1EEENS1_21CollectiveEpilogueBwdISD_SE_SG_Li256ELb1ELb0ELi1EEENS1_25SingleTileBwdLPTSchedulerILb1ELi128ELb0EEEEEEEEEvNT_6ParamsE,(.L_x_3314 - _ZN7cutlass13device_kernelIN5flash11enable_sm90INS1_16FlashAttnBwdSm90INS1_25CollectiveMainloopBwdSm90ILi2ELi2ELi2EN4cute5tupleIJNS5_1CILi1EEES8_S8_EEENS6_IJNS7_ILi64EEENS7_ILi128EEENS7_ILi96EEEEEENS_10bfloat16_tEfNS_4arch4Sm90ELb1ELb0ELb1ELb1ELb0ELb1ELb0ELb0ELi2ELi1ELi2ELi1ELb1EEENS1_21CollectiveEpilogueBwdISD_SE_SG_Li256ELb1ELb0ELi1EEENS1_25SingleTileBwdLPTSchedulerILb1ELi128ELb0EEEEEEEEEvNT_6ParamsE)
        .other          _ZN7cutlass13device_kernelIN5flash11enable_sm90INS1_16FlashAttnBwdSm90INS1_25CollectiveMainloopBwdSm90ILi2ELi2ELi2EN4cute5tupleIJNS5_1CILi1EEES8_S8_EEENS6_IJNS7_ILi64EEENS7_ILi128EEENS7_ILi96EEEEEENS_10bfloat16_tEfNS_4arch4Sm90ELb1ELb0ELb1ELb1ELb0ELb1ELb0ELb0ELi2ELi1ELi2ELi1ELb1EEENS1_21CollectiveEpilogueBwdISD_SE_SG_Li256ELb1ELb0ELi1EEENS1_25SingleTileBwdLPTSchedulerILb1ELi128ELb0EEEEEEEEEvNT_6ParamsE,@"STO_CUDA_ENTRY STV_DEFAULT"
_ZN7cutlass13device_kernelIN5flash11enable_sm90INS1_16FlashAttnBwdSm90INS1_25CollectiveMainloopBwdSm90ILi2ELi2ELi2EN4cute5tupleIJNS5_1CILi1EEES8_S8_EEENS6_IJNS7_ILi64EEENS7_ILi128EEENS7_ILi96EEEEEENS_10bfloat16_tEfNS_4arch4Sm90ELb1ELb0ELb1ELb1ELb0ELb1ELb0ELb0ELi2ELi1ELi2ELi1ELb1EEENS1_21CollectiveEpilogueBwdISD_SE_SG_Li256ELb1ELb0ELi1EEENS1_25SingleTileBwdLPTSchedulerILb1ELi128ELb0EEEEEEEEEvNT_6ParamsE:
        /* <DEDUP_REMOVED lines=24> */
.L_x_2674:
[----:B------:R-:W-:Y:S05]  /*0180*/  BSYNC B0 ;  /* 0x0000000000007941 */ /* 0x000fea0003800000 */
.L_x_2673:
        /* <DEDUP_REMOVED lines=37> */
.L_x_2675:
        /* <DEDUP_REMOVED lines=22> */
.L_x_2676:
[----:B------:R-:W-:Y:S01]  /*0540*/  PLOP3.LUT P0, PT, PT, PT, UP0, 0x80, 0x0 ;  /* 0x000000000000781c */ /* 0x000fe20003f0f008 */
[----:B------:R-:W-:Y:S01]  /*0550*/  NOP ;  /* 0x0000000000007918 */ /* 0x000fe20000000000 */
[----:B------:R-:W-:Y:S01]  /*0560*/  ULDC.64 UR46, c[0x0][0x208] ;  /* 0x00008200002e7ab9 */ /* 0x000fe20000000a00 */
[----:B------:R-:W-:Y:S01]  /*0570*/  BSSY B6, `(.L_x_2677) ;  /* 0x0000ad0000067945 */ /* 0x000fe20003800000 */
[----:B-12-4-:R-:W-:Y:S09]  /*0580*/  BAR.SYNC.DEFER_BLOCKING 0x0 ;  /* 0x0000000000007b1d */ /* 0x016ff20000010000 */
[----:B------:R-:W-:Y:S05]  /*0590*/  @!P0 BRA `(.L_x_2678) ;  /* 0x0000006800408947 */ /* 0x000fea0003800000 */
.L_x_2679:
        /* <DEDUP_REMOVED lines=32> */
.L_x_2680:
[----:B------:R-:W-:Y:S01]  /*07a0*/  ULDC UR7, c[0x0][0x8c4] ;  /* 0x0002310000077ab9 */ /* 0x000fe20000000800 */
[----:B------:R-:W-:Y:S01]  /*07b0*/  UMOV UR36, UR10 ;  /* 0x0000000a00247c82 */ /* 0x000fe20008000000 */
[----:B------:R-:W-:-:S11]  /*07c0*/  UISETP.NE.AND UP0, UPT, UR7, 0x1, UPT ;  /* 0x000000010700788c */ /* 0x000fd6000bf05270 */
[----:B------:R-:W-:Y:S02]  /*07d0*/  @UP0 ULDC.64 UR8, c[0x0][0x8c8] ;  /* 0x0002320000080ab9 */ /* 0x000fe40000000a00 */
[----:B------:R-:W-:-:S04]  /*07e0*/  UIMAD.WIDE.U32 UR4, UR10, UR8, URZ ;  /* 0x000000080a0472a5 */ /* 0x000fc8000f8e003f */
[----:B------:R-:W-:-:S04]  /*07f0*/  @UP0 USHF.R.U32.HI UR36, URZ, UR9, UR5 ;  /* 0x000000093f240299 */ /* 0x000fc80008011605 */
[----:B------:R-:W-:-:S12]  /*0800*/  UIMAD UR4, UR36, UR7, URZ ;  /* 0x00000007240472a4 */ /* 0x000fd8000f8e023f */
.L_x_2681:
        /* <DEDUP_REMOVED lines=9> */
[----:B------:R-:W-:-:S03]  /*08a0*/  @UP0 USHF.R.U32.HI UR39, URZ, UR7, UR5 ;  /* 0x000000073f270299 */ /* 0x000fc60008011605 */
[----:B------:R-:W-:Y:S02]  /*08b0*/  ULDC.64 UR4, c[0x0][0x8f8] ;  /* 0x00023e0000047ab9 */ /* 0x000fe40000000a00 */
[----:B------:R-:W-:Y:S01]  /*08c0*/  ISETP.NE.U32.AND P0, PT, RZ, UR4, PT ;  /* 0x00000004ff007c0c */ /* 0x000fe2000bf05070 */
[----:B------:R-:W-:-:S03]  /*08d0*/  UIADD3 UR4, -UR39, URZ, URZ ;  /* 0x0000003f27047290 */ /* 0x000fc6000fffe13f */
[----:B------:R-:W-:Y:S01]  /*08e0*/  ISETP.NE.AND.EX P0, PT, RZ, UR5, PT, P0 ;  /* 0x00000005ff007c0c */ /* 0x000fe2000bf05300 */
[----:B------:R-:W-:-:S12]  /*08f0*/  UIMAD UR37, UR37, UR4, UR6 ;  /* 0x00000004252572a4 */ /* 0x000fd8000f8e0206 */
        /* <DEDUP_REMOVED lines=8> */
.L_x_2682:
        /* <DEDUP_REMOVED lines=14> */
.L_x_2684:
[----:B------:R-:W-:-:S05]  /*0a60*/  ULDC UR4, c[0x0][0x8ec] ;  /* 0x00023b0000047ab9 */ /* 0x000fca0000000800 */
.L_x_2683:
[----:B------:R-:W-:-:S04]  /*0a70*/  UIADD3 UR4, UR4, 0x7f, URZ ;  /* 0x0000007f04047890 */ /* 0x000fc8000fffe03f */
[----:B------:R-:W-:-:S04]  /*0a80*/  USHF.R.S32.HI UR5, URZ, 0x1f, UR4 ;  /* 0x0000001f3f057899 */ /* 0x000fc80008011404 */
[----:B------:R-:W-:-:S04]  /*0a90*/  ULEA.HI UR5, UR5, UR4, URZ, 0x7 ;  /* 0x0000000405057291 */ /* 0x000fc8000f8f383f */
[----:B------:R-:W-:-:S04]  /*0aa0*/  USHF.R.S32.HI UR5, URZ, 0x7, UR5 ;  /* 0x000000073f057899 */ /* 0x000fc80008011405 */
[----:B------:R-:W-:-:S04]  /*0ab0*/  UISETP.GE.AND UP0, UPT, UR36, UR5, UPT ;  /* 0x000000052400728c */ /* 0x000fc8000bf06270 */
[----:B------:R-:W-:-:S06]  /*0ac0*/  USEL UR39, UR39, 0xffffffff, !UP0 ;  /* 0xffffffff27277887 */ /* 0x000fcc000c000000 */
[----:B------:R-:W-:-:S13]  /*0ad0*/  ISETP.LE.AND P0, PT, RZ, UR39, PT ;  /* 0x00000027ff007c0c */ /* 0x000fda000bf03270 */
[----:B------:R-:W-:Y:S05]  /*0ae0*/  @!P0 BRA `(.L_x_2685) ;  /* 0x000000a400e08947 */ /* 0x000fea0003800000 */
[----:B------:R-:W1:Y:S01]  /*0af0*/  S2R R0, SR_TID.X ;  /* 0x0000000000007919 */ /* 0x000e620000002100 */
[----:B------:R-:W-:Y:S01]  /*0b00*/  ULDC.64 UR4, c[0x0][0x780] ;  /* 0x0001e00000047ab9 */ /* 0x000fe20000000a00 */
[----:B------:R-:W-:Y:S01]  /*0b10*/  USHF.R.S32.HI UR40, URZ, 0x1f, UR37 ;  /* 0x0000001f3f287899 */ /* 0x000fe20008011425 */
[----:B------:R-:W-:Y:S01]  /*0b20*/  ISETP.NE.U32.AND P0, PT, RZ, UR4, PT ;  /* 0x00000004ff007c0c */ /* 0x000fe2000bf05070 */
[----:B------:R-:W-:-:S03]  /*0b30*/  ULDC UR44, c[0x0][0x290] ;  /* 0x0000a400002c7ab9 */ /* 0x000fc60000000800 */
        /* <DEDUP_REMOVED lines=10> */
.L_x_2686:
        /* <DEDUP_REMOVED lines=14> */
.L_x_2687:
        /* <DEDUP_REMOVED lines=11> */
.L_x_2688:
        /* <DEDUP_REMOVED lines=13> */
.L_x_2689:
[----:B------:R-:W-:Y:S01]  /*0e40*/  UIADD3 UR5, UR41, -UR44, URZ ;  /* 0x8000002c29057290 */ /* 0x000fe2000fffe03f */
[----:B------:R-:W-:Y:S01]  /*0e50*/  PLOP3.LUT P0, PT, PT, PT, PT, 0x80, 0x0 ;  /* 0x000000000000781c */ /* 0x000fe20003f0f070 */
[----:B------:R-:W-:Y:S01]  /*0e60*/  ULDC UR6, c[0x0][0x74c] ;  /* 0x0001d30000067ab9 */ /* 0x000fe20000000800 */
[----:B------:R-:W-:Y:S01]  /*0e70*/  UIADD3 UR4, UR41, 0x3f, URZ ;  /* 0x0000003f29047890 */ /* 0x000fe2000fffe03f */
[----:B------:R-:W-:Y:S01]  /*0e80*/  CS2R R70, SRZ ;  /* 0x0000000000467805 */ /* 0x000fe2000001ff00 */
[----:B------:R-:W-:Y:S01]  /*0e90*/  ULEA UR5, UR36, UR5, 0x7 ;  /* 0x0000000524057291 */ /* 0x000fe2000f8e383f */
[----:B------:R-:W-:Y:S02]  /*0ea0*/  CS2R R68, SRZ ;  /* 0x0000000000447805 */ /* 0x000fe4000001ff00 */
[----:B------:R-:W-:Y:S02]  /*0eb0*/  CS2R R66, SRZ ;  /* 0x0000000000427805 */ /* 0x000fe4000001ff00 */
[----:B------:R-:W-:Y:S01]  /*0ec0*/  CS2R R64, SRZ ;  /* 0x0000000000407805 */ /* 0x000fe2000001ff00 */
[----:B------:R-:W-:Y:S01]  /*0ed0*/  UIADD3 UR5, UR5, -UR6, URZ ;  /* 0x8000000605057290 */ /* 0x000fe2000fffe03f */
[----:B------:R-:W-:-:S02]  /*0ee0*/  CS2R R62, SRZ ;  /* 0x00000000003e7805 */ /* 0x000fc4000001ff00 */
[----:B------:R-:W-:Y:S02]  /*0ef0*/  CS2R R60, SRZ ;  /* 0x00000000003c7805 */ /* 0x000fe4000001ff00 */
[----:B------:R-:W-:Y:S01]  /*0f00*/  CS2R R58, SRZ ;  /* 0x00000000003a7805 */ /* 0x000fe2000001ff00 */
[----:B------:R-:W-:Y:S01]  /*0f10*/  USHF.R.S32.HI UR6, URZ, 0x1f, UR5 ;  /* 0x0000001f3f067899 */ /* 0x000fe20008011405 */
[----:B------:R-:W-:Y:S02]  /*0f20*/  CS2R R56, SRZ ;  /* 0x0000000000387805 */ /* 0x000fe4000001ff00 */
        /* <DEDUP_REMOVED lines=69> */
.L_x_2692:
        /* <DEDUP_REMOVED lines=15> */
.L_x_2691:
        /* <DEDUP_REMOVED lines=22> */
.L_x_2694:
        /* <DEDUP_REMOVED lines=15> */
.L_x_2693:
[----:B------:R-:W-:Y:S01]  /*16c0*/  SHF.R.S32.HI R19, RZ, 0x1f, R18 ;  /* 0x0000001fff137819 */ /* 0x000fe20000011412 */
[----:B------:R-:W-:-:S03]  /*16d0*/  UMOV UR4, 0xffffffff ;  /* 0xffffffff00047882 */ /* 0x000fc60000000000 */
[----:B------:R-:W-:-:S04]  /*16e0*/  LEA.HI R0, R19, R18, RZ, 0x7 ;  /* 0x0000001213007211 */ /* 0x000fc800078f38ff */
[----:B------:R-:W-:Y:S01]  /*16f0*/  SHF.R.S32.HI R17, RZ, 0x7, R0 ;  /* 0x00000007ff117819 */ /* 0x000fe20000011400 */
[----:B------:R-:W-:Y:S06]  /*1700*/  BRA.DIV UR4, `(.L_x_2695) ;  /* 0x0000009a04e07947 */ /* 0x000fec000b800000 */
[----:B------:R1:W2:Y:S02]  /*1710*/  SHFL.IDX PT, R14, R17, RZ, 0x1f ;  /* 0x00001fff110e7589 */ /* 0x0002a400000e0000 */
.L_x_2792:
        /* <DEDUP_REMOVED lines=15> */
.L_x_2696:
        /* <DEDUP_REMOVED lines=19> */
.L_x_2698:
        /* <DEDUP_REMOVED lines=35> */
[----:B------:R-:W-:Y:S01]  /*1b70*/  UIMAD UR44, UR36, -0x80, UR44 ;  /* 0xffffff80242c78a4 */ /* 0x000fe2000f8e022c */
[----:B------:R-:W-:Y:S01]  /*1b80*/  LEA.HI R23, R23, R22, RZ, 0x5 ;  /* 0x0000001617177211 */ /* 0x000fe200078f28ff */
[----:B------:R-:W-:Y:S01]  /*1b90*/  IMAD.SHL.U32 R7, R7, 0x10, RZ ;  /* 0x0000001007077824 */ /* 0x000fe200078e00ff */
[----:B------:R-:W-:Y:S01]  /*1ba0*/  LEA.HI R5, R17, R17, RZ, 0x1 ;  /* 0x0000001111057211 */ /* 0x000fe200078f08ff */
[----:B------:R2:W3:Y:S01]  /*1bb0*/  LDSM.16.M88.4 R164, [R6+0x6000] ;  /* 0x0060000006a4783b */ /* 0x0004e20000000200 */
[----:B------:R-:W-:Y:S01]  /*1bc0*/  SHF.R.S32.HI R23, RZ, 0x5, R23 ;  /* 0x00000005ff177819 */ /* 0x000fe20000011417 */
[----:B------:R-:W-:Y:S01]  /*1bd0*/  IMAD.U32 R8, RZ, RZ, UR44 ;  /* 0x0000002cff087e24 */ /* 0x000fe2000f8e00ff */
[----:B------:R-:W-:Y:S01]  /*1be0*/  LOP3.LUT R7, R0, 0x30, R7, 0xf8, !PT ;  /* 0x0000003000077812 */ /* 0x000fe200078ef807 */
[----:B------:R2:W4:Y:S01]  /*1bf0*/  LDSM.16.M88.4 R168, [R6+0x8000] ;  /* 0x0080000006a8783b */ /* 0x0005220000000200 */
[----:B------:R-:W-:Y:S01]  /*1c00*/  SHF.R.S32.HI R3, RZ, 0x2, R24 ;  /* 0x00000002ff037819 */ /* 0x000fe20000011418 */
[----:B------:R-:W-:Y:S01]  /*1c10*/  IMAD R23, R23, -0x10, R8 ;  /* 0xfffffff017177824 */ /* 0x000fe200078e0208 */
[----:B------:R-:W-:Y:S01]  /*1c20*/  SHF.R.U32.HI R8, RZ, 0x3, R0 ;  /* 0x00000003ff087819 */ /* 0x000fe20000011600 */
[----:B------:R2:W2:Y:S01]  /*1c30*/  LDSM.16.M88.4 R172, [R6+0xa000] ;  /* 0x00a0000006ac783b */ /* 0x0004a20000000200 */
[----:B------:R-:W-:Y:S01]  /*1c40*/  LOP3.LUT R0, R5, 0xfffffffe, RZ, 0xc0, !PT ;  /* 0xfffffffe05007812 */ /* 0x000fe200078ec0ff */
[----:B------:R-:W-:Y:S01]  /*1c50*/  IMAD.MOV.U32 R5, RZ, RZ, 0x20 ;  /* 0x00000020ff057424 */ /* 0x000fe200078e00ff */
[----:B------:R-:W-:Y:S01]  /*1c60*/  SHF.R.S32.HI R24, RZ, 0x1f, R24 ;  /* 0x0000001fff187819 */ /* 0x000fe20000011418 */
[----:B------:R-:W-:Y:S01]  /*1c70*/  IMAD R236, R17, 0x8, R4 ;  /* 0x0000000811ec7824 */ /* 0x000fe200078e0204 */
        /* <DEDUP_REMOVED lines=63> */
[----:B------:R-:W-:Y:S01]  /*2070*/  CS2R R72, SRZ ;  /* 0x0000000000487805 */ /* 0x000fe2000001ff00 */
[----:B------:R-:W-:Y:S01]  /*2080*/  IMAD R0, R0, 0x4, R235 ;  /* 0x0000000400007824 */ /* 0x000fe200078e02eb */
[----:B------:R-:W-:Y:S01]  /*2090*/  ULOP3.LUT UR13, UR38, 0x1, URZ, 0xfc, !UPT ;  /* 0x00000001260d7892 */ /* 0x000fe2000f8efc3f */
[----:B------:R-:W-:Y:S01]  /*20a0*/  UMOV UR12, URZ ;  /* 0x0000003f000c7c82 */ /* 0x000fe20008000000 */
[----:B------:R-:W-:Y:S01]  /*20b0*/  UMOV UR4, URZ ;  /* 0x0000003f00047c82 */ /* 0x000fe20008000000 */
[----:B------:R-:W-:Y:S01]  /*20c0*/  ULDC UR5, c[0x0][0x75c] ;  /* 0x0001d70000057ab9 */ /* 0x000fe20000000800 */
[----:B-1234-:R-:W-:-:S08]  /*20d0*/  ULDC UR6, c[0x0][0x744] ;  /* 0x0001d10000067ab9 */ /* 0x01efd00000000800 */
.L_x_2709:
[----:B------:R-:W-:-:S06]  /*20e0*/  UISETP.NE.AND UP0, UPT, UR13, 0x3, UPT ;  /* 0x000000030d00788c */ /* 0x000fcc000bf05270 */
[----:B------:R-:W-:-:S13]  /*20f0*/  PLOP3.LUT P0, PT, PT, PT, UP0, 0x80, 0x0 ;  /* 0x000000000000781c */ /* 0x000fda0003f0f008 */
[----:B-1----:R-:W-:Y:S05]  /*2100*/  @!P0 BRA `(.L_x_2699) ;  /* 0x0000000000048947 */ /* 0x002fea0003800000 */
[----:B------:R-:W-:Y:S01]  /*2110*/  BPT.TRAP 0x1 ;  /* 0x000000040000795c */ /* 0x000fe20000300000 */
.L_x_2699:
[----:B------:R-:W-:Y:S01]  /*2120*/  R2UR UR7, R235 ;  /* 0x00000000eb0772ca */ /* 0x000fe200000e0000 */
[----:B------:R-:W-:-:S05]  /*2130*/  IMAD.U32 R120, RZ, RZ, UR12 ;  /* 0x0000000cff787e24 */ /* 0x000fca000f8e00ff */
[----:B------:R-:W-:-:S07]  /*2140*/  SHF.L.U32 R120, R120, 0x1f, RZ ;  /* 0x0000001f78787819 */ /* 0x000fce00000006ff */
[----:B------:R-:W-:-:S09]  /*2150*/  ULEA UR7, UR4, UR7, 0x3 ;  /* 0x0000000704077291 */ /* 0x000fd2000f8e183f */
[----:B------:R1:W2:Y:S01]  /*2160*/  SYNCS.PHASECHK.TRANS64.TRYWAIT P1, [UR7+0x26810], R120 ;  /* 0x02681078ff0075a7 */ /* 0x0002a20008020147 */
[----:B------:R-:W-:Y:S05]  /*2170*/  @!P0 BRA `(.L_x_2700) ;  /* 0x0000000000048947 */ /* 0x000fea0003800000 */
[----:B------:R-:W-:Y:S01]  /*2180*/  BPT.TRAP 0x1 ;  /* 0x000000040000795c */ /* 0x000fe20000300000 */
.L_x_2700:
[----:B--2---:R-:W-:Y:S05]  /*2190*/  @P1 BRA `(.L_x_2701) ;  /* 0x0000000000081947 */ /* 0x004fea0003800000 */
[----:B------:R-:W2:Y:S02]  /*21a0*/  SYNCS.PHASECHK.TRANS64.TRYWAIT P1, [UR7+0x26810], R120 ;  /* 0x02681078ff0075a7 */ /* 0x000ea40008020147 */
[----:B--2---:R-:W-:Y:S05]  /*21b0*/  @!P1 BRA `(.L_x_2702) ;  /* 0x0000009000689947 */ /* 0x004fea0003800000 */
.L_x_2701:
[----:B------:R-:W-:Y:S01]  /*21c0*/  R2UR UR8, R235 ;  /* 0x00000000eb0872ca */ /* 0x000fe200000e0000 */
[----:B------:R-:W-:Y:S01]  /*21d0*/  IMAD R4, R16, 0x800, R235 ;  /* 0x0000080010047824 */ /* 0x000fe200078e02eb */
[----:B------:R-:W-:Y:S01]  /*21e0*/  WARPGROUP.ARRIVE ;  /* 0x00000000000079c5 */ /* 0x000fe20000000000 */
[----:B------:R-:W-:Y:S01]  /*21f0*/  UMOV UR11, 0x80000020 ;  /* 0x80000020000b7882 */ /* 0x000fe20000000000 */
[----:B--2---:R-:W-:Y:S02]  /*2200*/  IMAD.U32 R5, RZ, RZ, UR4 ;  /* 0x00000004ff057e24 */ /* 0x004fe4000f8e00ff */
[----:B------:R-:W-:Y:S02]  /*2210*/  R2UR UR9, R4 ;  /* 0x00000000040972ca */ /* 0x000fe400000e0000 */
[----:B------:R-:W-:-:S04]  /*2220*/  IMAD R4, R5, 0x40, R2 ;  /* 0x0000004005047824 */ /* 0x000fc800078e0202 */
[----:B------:R-:W-:Y:S01]  /*2230*/  IMAD R4, R4, 0x4, R235 ;  /* 0x0000000404047824 */ /* 0x000fe200078e02eb */
[----:B------:R-:W-:-:S04]  /*2240*/  UIADD3 UR8, UR8, 0x12000, URZ ;  /* 0x0001200008087890 */ /* 0x000fc8000fffe03f */
[----:B------:R-:W-:Y:S02]  /*2250*/  USHF.R.U32.HI UR8, URZ, 0x4, UR8 ;  /* 0x000000043f087899 */ /* 0x000fe40008011608 */
[----:B------:R-:W-:Y:S02]  /*2260*/  USHF.R.U32.HI UR9, URZ, 0x4, UR9 ;  /* 0x000000043f097899 */ /* 0x000fe40008011609 */
[----:B------:R-:W-:Y:S02]  /*2270*/  ULOP3.LUT UR14, UR8, 0x3fff, URZ, 0xc0, !UPT ;  /* 0x00003fff080e7892 */ /* 0x000fe4000f8ec03f */
[----:B------:R-:W-:Y:S02]  /*2280*/  ULOP3.LUT UR9, UR9, 0x3fff, URZ, 0xc0, !UPT ;  /* 0x00003fff09097892 */ /* 0x000fe4000f8ec03f */
[----:B------:R-:W-:Y:S02]  /*2290*/  ULOP3.LUT UR15, UR14, 0x10000, URZ, 0xfc, !UPT ;  /* 0x000100000e0f7892 */ /* 0x000fe4000f8efc3f */
[----:B------:R-:W-:-:S02]  /*22a0*/  ULOP3.LUT UR16, UR9, 0x10000, URZ, 0xfc, !UPT ;  /* 0x0001000009107892 */ /* 0x000fc4000f8efc3f */
[----:B------:R-:W-:Y:S01]  /*22b0*/  UIMAD UR15, UR4, 0x300, UR15 ;  /* 0x00000300040f78a4 */ /* 0x000fe2000f8e020f */
[----:B------:R-:W-:-:S04]  /*22c0*/  UMOV UR9, 0xc0000010 ;  /* 0xc000001000097882 */ /* 0x000fc80000000000 */
        /* <DEDUP_REMOVED lines=49> */
.L_x_2703:
[----:B------:R1:W1:Y:S01]  /*25e0*/  SYNCS.PHASECHK.TRANS64.TRYWAIT P1, [UR7+0x26830], R120 ;  /* 0x02683078ff0075a7 */ /* 0x0002620008020147 */
[----:B------:R-:W-:Y:S05]  /*25f0*/  @!P0 BRA `(.L_x_2704) ;  /* 0x0000000000048947 */ /* 0x000fea0003800000 */
[----:B------:R-:W-:Y:S01]  /*2600*/  BPT.TRAP 0x1 ;  /* 0x000000040000795c */ /* 0x000fe20000300000 */
.L_x_2704:
        /* <DEDUP_REMOVED lines=50> */
.L_x_2705:
        /* <DEDUP_REMOVED lines=555> */
.L_x_2707:
        /* <DEDUP_REMOVED lines=45> */
.L_x_2708:
        /* <DEDUP_REMOVED lines=62> */
.L_x_2690:
[----:B------:R-:W-:Y:S05]  /*5290*/  @P0 BRA `(.L_x_2710) ;  /* 0x00000010007c0947 */ /* 0x000fea0003800000 */
[----:B-1----:R-:W1:Y:S01]  /*52a0*/  S2R R0, SR_TID.X ;  /* 0x0000000000007919 */ /* 0x002e620000002100 */
[----:B------:R-:W2:Y:S01]  /*52b0*/  S2UR UR5, SR_CgaCtaId ;  /* 0x00000000000579c3 */ /* 0x000ea20000008800 */
[----:B------:R-:W-:Y:S01]  /*52c0*/  UMOV UR4, 0x400 ;  /* 0x0000040000047882 */ /* 0x000fe20000000000 */
[----:B------:R-:W-:-:S06]  /*52d0*/  F2FP.BF16.F32.PACK_AB R72, R73, R72 ;  /* 0x000000484948723e */ /* 0x000fcc00000010ff */
[----:B------:R-:W-:Y:S01]  /*52e0*/  BAR.SYNC.DEFER_BLOCKING 0x1, 0x100 ;  /* 0x0044000000007b1d */ /* 0x000fe20000010000 */
[----:B------:R-:W-:Y:S02]  /*52f0*/  F2FP.BF16.F32.PACK_AB R73, R75, R74 ;  /* 0x0000004a4b49723e */ /* 0x000fe400000010ff */
[----:B------:R-:W-:Y:S02]  /*5300*/  F2FP.BF16.F32.PACK_AB R80, R81, R80 ;  /* 0x000000505150723e */ /* 0x000fe400000010ff */
[----:B------:R-:W-:Y:S01]  /*5310*/  F2FP.BF16.F32.PACK_AB R74, R77, R76 ;  /* 0x0000004c4d4a723e */ /* 0x000fe200000010ff */
[----:B------:R-:W-:Y:S01]  /*5320*/  ULDC.64 UR8, c[0x0][0x878] ;  /* 0x00021e0000087ab9 */ /* 0x000fe20000000a00 */
[----:B------:R-:W-:Y:S01]  /*5330*/  F2FP.BF16.F32.PACK_AB R75, R79, R78 ;  /* 0x0000004e4f4b723e */ /* 0x000fe200000010ff */
[----:B------:R-:W-:Y:S01]  /*5340*/  UISETP.NE.U32.AND UP1, UPT, UR8, URZ, UPT ;  /* 0x0000003f0800728c */ /* 0x000fe2000bf25070 */
[----:B------:R-:W-:Y:S02]  /*5350*/  F2FP.BF16.F32.PACK_AB R81, R83, R82 ;  /* 0x000000525351723e */ /* 0x000fe400000010ff */
[----:B------:R-:W-:Y:S01]  /*5360*/  F2FP.BF16.F32.PACK_AB R88, R89, R88 ;  /* 0x000000585958723e */ /* 0x000fe200000010ff */
[----:B------:R-:W-:Y:S01]  /*5370*/  UISETP.NE.AND.EX UP1, UPT, UR9, URZ, UPT, UP1 ;  /* 0x0000003f0900728c */ /* 0x000fe2000bf25310 */
[----:B------:R-:W-:-:S02]  /*5380*/  F2FP.BF16.F32.PACK_AB R82, R85, R84 ;  /* 0x000000545552723e */ /* 0x000fc400000010ff */
[----:B------:R-:W-:Y:S02]  /*5390*/  F2FP.BF16.F32.PACK_AB R83, R87, R86 ;  /* 0x000000565753723e */ /* 0x000fe400000010ff */
[----:B------:R-:W-:Y:S02]  /*53a0*/  F2FP.BF16.F32.PACK_AB R89, R91, R90 ;  /* 0x0000005a5b59723e */ /* 0x000fe400000010ff */
[----:B------:R-:W-:Y:S01]  /*53b0*/  F2FP.BF16.F32.PACK_AB R96, R97, R96 ;  /* 0x000000606160723e */ /* 0x000fe200000010ff */
[----:B--2---:R-:W-:Y:S01]  /*53c0*/  ULEA UR7, UR5, UR4, 0x18 ;  /* 0x0000000405077291 */ /* 0x004fe2000f8ec03f */
[----:B------:R-:W-:Y:S02]  /*53d0*/  F2FP.BF16.F32.PACK_AB R90, R93, R92 ;  /* 0x0000005c5d5a723e */ /* 0x000fe400000010ff */
[----:B------:R-:W-:Y:S01]  /*53e0*/  F2FP.BF16.F32.PACK_AB R91, R95, R94 ;  /* 0x0000005e5f5b723e */ /* 0x000fe200000010ff */
[----:B------:R-:W-:Y:S01]  /*53f0*/  ULDC.64 UR4, c[0x0][0x870] ;  /* 0x00021c0000047ab9 */ /* 0x000fe20000000a00 */
[----:B------:R-:W-:Y:S01]  /*5400*/  F2FP.BF16.F32.PACK_AB R97, R99, R98 ;  /* 0x000000626361723e */ /* 0x000fe200000010ff */
[----:B------:R-:W-:Y:S01]  /*5410*/  UISETP.NE.U32.AND UP0, UPT, UR4, URZ, UPT ;  /* 0x0000003f0400728c */ /* 0x000fe2000bf05070 */
[----:B-1----:R-:W-:Y:S01]  /*5420*/  VIADD R9, R0, 0xffffff80 ;  /* 0xffffff8000097836 */ /* 0x002fe20000000000 */
        /* <DEDUP_REMOVED lines=15> */
[----:B------:R-:W-:Y:S02]  /*5520*/  LEA.HI R3, R2, R2, RZ, 0x1 ;  /* 0x0000000202037211 */ /* 0x000fe400078f08ff */
[----:B------:R-:W-:-:S02]  /*5530*/  SHF.R.S32.HI R7, RZ, 0x1f, R2 ;  /* 0x0000001fff077819 */ /* 0x000fc40000011402 */
[--C-:B------:R-:W-:Y:S02]  /*5540*/  SHF.R.S32.HI R4, RZ, 0x1, R3.reuse ;  /* 0x00000001ff047819 */ /* 0x100fe40000011403 */
[----:B------:R-:W-:Y:S02]  /*5550*/  SHF.R.S32.HI R5, RZ, 0x1f, R3 ;  /* 0x0000001fff057819 */ /* 0x000fe40000011403 */
[----:B------:R-:W-:Y:S02]  /*5560*/  LEA.HI R7, R7, R2, RZ, 0x3 ;  /* 0x0000000207077211 */ /* 0x000fe400078f18ff */
[----:B------:R-:W-:Y:S02]  /*5570*/  LEA.HI R5, R5, R4, RZ, 0x2 ;  /* 0x0000000405057211 */ /* 0x000fe400078f10ff */
[----:B------:R-:W-:Y:S01]  /*5580*/  F2FP.BF16.F32.PACK_AB R106, R109, R108 ;  /* 0x0000006c6d6a723e */ /* 0x000fe200000010ff */
[----:B------:R-:W-:Y:S01]  /*5590*/  IMAD.SHL.U32 R6, R7, 0x20, RZ ;  /* 0x0000002007067824 */ /* 0x000fe200078e00ff */
[----:B------:R-:W-:-:S02]  /*55a0*/  LOP3.LUT R5, R5, 0xfffffffc, RZ, 0xc0, !PT ;  /* 0xfffffffc05057812 */ /* 0x000fc400078ec0ff */
[----:B------:R-:W-:Y:S02]  /*55b0*/  LOP3.LUT R7, R3, 0x3fffffe, RZ, 0xc0, !PT ;  /* 0x03fffffe03077812 */ /* 0x000fe400078ec0ff */
[----:B------:R-:W-:Y:S01]  /*55c0*/  LOP3.LUT R6, R6, 0x7fffff00, RZ, 0xc0, !PT ;  /* 0x7fffff0006067812 */ /* 0x000fe200078ec0ff */
[----:B------:R-:W-:Y:S01]  /*55d0*/  IMAD.IADD R5, R4, 0x1, -R5 ;  /* 0x0000000104057824 */ /* 0x000fe200078e0a05 */
[----:B------:R-:W-:Y:S01]  /*55e0*/  F2FP.BF16.F32.PACK_AB R107, R111, R110 ;  /* 0x0000006e6f6b723e */ /* 0x000fe200000010ff */
[----:B------:R-:W-:Y:S01]  /*55f0*/  IMAD.IADD R7, R2, 0x1, -R7 ;  /* 0x0000000102077824 */ /* 0x000fe200078e0a07 */
[----:B------:R-:W-:Y:S01]  /*5600*/  F2FP.BF16.F32.PACK_AB R113, R115, R114 ;  /* 0x000000727371723e */ /* 0x000fe200000010ff */
[C---:B------:R-:W-:Y:S01]  /*5610*/  IMAD.SHL.U32 R4, R5.reuse, 0x40, RZ ;  /* 0x0000004005047824 */ /* 0x040fe200078e00ff */
[----:B------:R-:W-:Y:S01]  /*5620*/  LOP3.LUT P0, RZ, R5, 0x2, RZ, 0xc0, !PT ;  /* 0x0000000205ff7812 */ /* 0x000fe2000780c0ff */
[----:B------:R-:W-:Y:S01]  /*5630*/  IMAD R6, R10, 0x200, R6 ;  /* 0x000002000a067824 */ /* 0x000fe200078e0206 */
[----:B------:R-:W-:Y:S01]  /*5640*/  F2FP.BF16.F32.PACK_AB R24, R25, R24 ;  /* 0x000000181918723e */ /* 0x000fe200000010ff */
[----:B------:R-:W-:Y:S01]  /*5650*/  IMAD.MOV.U32 R2, RZ, RZ, 0x20 ;  /* 0x00000020ff027424 */ /* 0x000fe200078e00ff */
[----:B------:R-:W-:Y:S01]  /*5660*/  LOP3.LUT R3, R4, 0xc0, RZ, 0xc0, !PT ;  /* 0x000000c004037812 */ /* 0x000fe200078ec0ff */
[----:B------:R-:W-:Y:S01]  /*5670*/  IMAD R7, R7, 0x20, R6 ;  /* 0x0000002007077824 */ /* 0x000fe200078e0206 */
[----:B------:R-:W-:-:S02]  /*5680*/  F2FP.BF16.F32.PACK_AB R114, R117, R116 ;  /* 0x000000747572723e */ /* 0x000fc400000010ff */
[----:B------:R-:W-:Y:S02]  /*5690*/  LOP3.LUT R0, R3, 0x8, R0, 0xf8, !PT ;  /* 0x0000000803007812 */ /* 0x000fe400078ef800 */
[----:B------:R-:W-:Y:S02]  /*56a0*/  SHF.R.U32.HI R3, RZ, 0x3, R3 ;  /* 0x00000003ff037819 */ /* 0x000fe40000011603 */
[----:B------:R-:W-:Y:S02]  /*56b0*/  F2FP.BF16.F32.PACK_AB R115, R119, R118 ;  /* 0x000000767773723e */ /* 0x000fe400000010ff */
[----:B------:R-:W-:Y:S02]  /*56c0*/  LOP3.LUT R0, R0, R3, RZ, 0x3c, !PT ;  /* 0x0000000300007212 */ /* 0x000fe400078e3cff */
[----:B------:R-:W-:Y:S01]  /*56d0*/  SEL R3, R2, 0xffffffe0, !P0 ;  /* 0xffffffe002037807 */ /* 0x000fe20004000000 */
[----:B------:R-:W-:Y:S01]  /*56e0*/  IMAD.U32 R2, RZ, RZ, UR4 ;  /* 0x00000004ff027e24 */ /* 0x000fe2000f8e00ff */
        /* <DEDUP_REMOVED lines=8> */
[----:B------:R-:W-:Y:S01]  /*5770*/  F2FP.BF16.F32.PACK_AB R33, R35, R34 ;  /* 0x000000222321723e */ /* 0x000fe200000010ff */
[----:B------:R-:W-:Y:S01]  /*5780*/  IMAD.U32 R3, RZ, RZ, UR5 ;  /* 0x00000005ff037e24 */ /* 0x000fe2000f8e00ff */
[----:B------:R-:W-:Y:S01]  /*5790*/  F2FP.BF16.F32.PACK_AB R40, R41, R40 ;  /* 0x000000282928723e */ /* 0x000fe200000010ff */
[----:B------:R-:W-:Y:S01]  /*57a0*/  STSM.16.M88.4 [R6], R80 ;  /* 0x0000005006007844 */ /* 0x000fe20000000200 */
[----:B------:R-:W-:Y:S01]  /*57b0*/  F2FP.BF16.F32.PACK_AB R34, R37, R36 ;  /* 0x000000242522723e */ /* 0x000fe200000010ff */
[----:B------:R-:W-:Y:S01]  /*57c0*/  @UP1 ULDC.64 UR4, c[0x0][0x878] ;  /* 0x00021e0000041ab9 */ /* 0x000fe20000000a00 */
        /* <DEDUP_REMOVED lines=19> */
[----:B------:R-:W-:Y:S01]  /*5900*/  STSM.16.M88.4 [R0+0x2000], R40 ;  /* 0x0020002800007844 */ /* 0x000fe20000000200 */
        /* <DEDUP_REMOVED lines=8> */
[----:B------:R-:W-:Y:S01]  /*5990*/  PLOP3.LUT P1, PT, PT, PT, UP1, 0x80, 0x0 ;  /* 0x000000000000781c */ /* 0x000fe20003f2f018 */
[----:B------:R-:W-:-:S06]  /*59a0*/  @UP1 UIMAD.WIDE UR4, UR39, 0x4, UR4 ;  /* 0x00000004270418a5 */ /* 0x000fcc000f8e0204 */
[----:B------:R-:W-:Y:S01]  /*59b0*/  IMAD.U32 R4, RZ, RZ, UR4 ;  /* 0x00000004ff047e24 */ /* 0x000fe2000f8e00ff */
[----:B------:R-:W3:Y:S01]  /*59c0*/  @P0 LDG.E R11, desc[UR46][R2.64] ;  /* 0x0000002e020b0981 */ /* 0x000ee2000c1e1900 */
[----:B------:R-:W-:-:S05]  /*59d0*/  IMAD.U32 R5, RZ, RZ, UR5 ;  /* 0x00000005ff057e24 */ /* 0x000fca000f8e00ff */
[----:B------:R4:W5:Y:S01]  /*59e0*/  @P1 LDG.E R4, desc[UR46][R4.64] ;  /* 0x0000002e04041981 */ /* 0x000962000c1e1900 */
[CC--:B------:R-:W-:Y:S01]  /*59f0*/  LEA.HI R7, R8.reuse, R9.reuse, RZ, 0x2 ;  /* 0x0000000908077211 */ /* 0x0c0fe200078f10ff */
[----:B------:R-:W-:Y:S01]  /*5a00*/  ULDC UR6, c[0x0][0x808] ;  /* 0x0002020000067ab9 */ /* 0x000fe20000000800 */
[----:B------:R-:W-:Y:S01]  /*5a10*/  LEA.HI R8, R8, R9, RZ, 0x3 ;  /* 0x0000000908087211 */ /* 0x000fe200078f18ff */
[----:B------:R-:W-:Y:S01]  /*5a20*/  UMOV UR4, URZ ;  /* 0x0000003f00047c82 */ /* 0x000fe20008000000 */
[----:B-1----:R-:W-:Y:S01]  /*5a30*/  LOP3.LUT R0, R7, 0x1ffffffc, RZ, 0xc0, !PT ;  /* 0x1ffffffc07007812 */ /* 0x002fe200078ec0ff */
[----:B------:R-:W-:Y:S01]  /*5a40*/  UMOV UR5, URZ ;  /* 0x0000003f00057c82 */ /* 0x000fe20008000000 */
[----:B------:R-:W-:Y:S01]  /*5a50*/  SHF.R.S32.HI R30, RZ, 0x2, R7 ;  /* 0x00000002ff1e7819 */ /* 0x000fe20000011407 */
[----:B--2---:R-:W-:Y:S02]  /*5a60*/  IMAD.SHL.U32 R6, R8, 0x8, RZ ;  /* 0x0000000808067824 */ /* 0x004fe400078e00ff */
[----:B------:R-:W-:Y:S01]  /*5a70*/  IMAD.IADD R0, R9, 0x1, -R0 ;  /* 0x0000000109007824 */ /* 0x000fe200078e0a00 */
[----:B------:R-:W-:-:S02]  /*5a80*/  LEA.HI R8, R7, R30, RZ, 0x1 ;  /* 0x0000001e07087211 */ /* 0x000fc400078f08ff */
[----:B------:R-:W-:Y:S01]  /*5a90*/  LOP3.LUT R7, R6, 0xc0, RZ, 0xc0, !PT ;  /* 0x000000c006077812 */ /* 0x000fe200078ec0ff */
[----:B------:R-:W-:Y:S01]  /*5aa0*/  IMAD.SHL.U32 R40, R0, 0x8, RZ ;  /* 0x0000000800287824 */ /* 0x000fe200078e00ff */
[----:B----4-:R-:W-:Y:S02]  /*5ab0*/  LOP3.LUT R5, R8, 0x3fffffe, RZ, 0xc0, !PT ;  /* 0x03fffffe08057812 */ /* 0x010fe400078ec0ff */
[----:B------:R-:W-:Y:S02]  /*5ac0*/  SHF.R.U32.HI R0, RZ, 0x3, R7 ;  /* 0x00000003ff007819 */ /* 0x000fe40000011607 */
[----:B------:R-:W-:Y:S01]  /*5ad0*/  LOP3.LUT R7, R7, 0x18, R40, 0xf8, !PT ;  /* 0x0000001807077812 */ /* 0x000fe200078ef828 */
[----:B------:R-:W-:-:S03]  /*5ae0*/  IMAD.IADD R5, R30, 0x1, -R5 ;  /* 0x000000011e057824 */ /* 0x000fc600078e0a05 */
[----:B------:R-:W-:Y:S01]  /*5af0*/  LOP3.LUT R0, R7, R0, RZ, 0x3c, !PT ;  /* 0x0000000007007212 */ /* 0x000fe200078e3cff */
[----:B------:R-:W-:-:S04]  /*5b00*/  IMAD R5, R10, 0x8, R5 ;  /* 0x000000080a057824 */ /* 0x000fc800078e0205 */
[----:B------:R-:W-:Y:S01]  /*5b10*/  IMAD.U32 R0, R5, 0x20, R0 ;  /* 0x0000002005007824 */ /* 0x000fe200078e0000 */
[----:B---3--:R-:W-:Y:S02]  /*5b20*/  @P0 R2UR UR8, R11 ;  /* 0x000000000b0802ca */ /* 0x008fe400000e0000 */
[----:B-----5:R-:W-:-:S11]  /*5b30*/  @P1 R2UR UR6, R4 ;  /* 0x00000000040612ca */ /* 0x020fd600000e0000 */
[----:B------:R-:W-:Y:S02]  /*5b40*/  @UP0 USHF.R.S32.HI UR9, URZ, 0x1f, UR8 ;  /* 0x0000001f3f090899 */ /* 0x000fe40008011408 */
[----:B------:R-:W-:-:S05]  /*5b50*/  @UP0 UMOV UR4, UR8 ;  /* 0x0000000800040c82 */ /* 0x000fca0008000000 */
[----:B------:R-:W-:Y:S01]  /*5b60*/  @UP0 UMOV UR5, UR9 ;  /* 0x0000000900050c82 */ /* 0x000fe20008000000 */
[----:B------:R-:W-:Y:S05]  /*5b70*/  @P1 BRA `(.L_x_2711) ;  /* 0x0000000000181947 */ /* 0x000fea0003800000 */
[----:B------:R-:W-:Y:S05]  /*5b80*/  @!P0 BRA `(.L_x_2711) ;  /* 0x0000000000148947 */ /* 0x000fea0003800000 */
[----:B------:R-:W2:Y:S04]  /*5b90*/  LDG.E R5, desc[UR46][R2.64] ;  /* 0x0000002e02057981 */ /* 0x000ea8000c1e1900 */
[----:B------:R-:W3:Y:S01]  /*5ba0*/  LDG.E R4, desc[UR46][R2.64+0x4] ;  /* 0x0000042e02047981 */ /* 0x000ee2000c1e1900 */
[----:B--2---:R-:W-:Y:S02]  /*5bb0*/  R2UR UR8, R5 ;  /* 0x00000000050872ca */ /* 0x004fe400000e0000 */
[----:B---3--:R-:W-:-:S13]  /*5bc0*/  R2UR UR6, R4 ;  /* 0x00000000040672ca */ /* 0x008fda00000e0000 */
[----:B------:R-:W-:-:S12]  /*5bd0*/  UIADD3 UR6, -UR8, UR6, URZ ;  /* 0x0000000608067290 */ /* 0x000fd8000fffe13f */
.L_x_2711:
[----:B------:R-:W-:Y:S01]  /*5be0*/  LEA R0, R0, UR7, 0x1 ;  /* 0x0000000700007c11 */ /* 0x000fe2000f8e08ff */
[----:B------:R-:W-:Y:S01]  /*5bf0*/  UIMAD UR6, UR36, -0x80, UR6 ;  /* 0xffffff80240678a4 */ /* 0x000fe2000f8e0206 */
[----:B------:R-:W-:Y:S01]  /*5c00*/  SHF.R.S32.HI R41, RZ, 0x1f, R40 ;  /* 0x0000001fff297819 */ /* 0x000fe20000011428 */
[----:B------:R-:W-:Y:S01]  /*5c10*/  ULDC.64 UR8, c[0x0][0x850] ;  /* 0x0002140000087ab9 */ /* 0x000fe20000000a00 */
[----:B------:R-:W-:Y:S01]  /*5c20*/  VIADD R28, R30, 0x40 ;  /* 0x000000401e1c7836 */ /* 0x000fe20000000000 */
[----:B------:R1:W2:Y:S01]  /*5c30*/  LDS.128 R16, [R0+0x7000] ;  /* 0x0070000000107984 */ /* 0x0002a20000000c00 */
[----:B------:R-:W-:Y:S02]  /*5c40*/  UIMAD UR7, UR40, UR8, URZ ;  /* 0x00000008280772a4 */ /* 0x000fe4000f8e023f */
[----:B------:R-:W-:Y:S01]  /*5c50*/  IMAD.U32 R3, RZ, RZ, UR8 ;  /* 0x00000008ff037e24 */ /* 0x000fe2000f8e00ff */
[----:B------:R-:W-:Y:S01]  /*5c60*/  UISETP.LT.AND UP1, UPT, UR6, 0x80, UPT ;  /* 0x000000800600788c */ /* 0x000fe2000bf21270 */
[----:B------:R1:W3:Y:S01]  /*5c70*/  LDS.128 R20, [R0+0x9000] ;  /* 0x0090000000147984 */ /* 0x0002e20000000c00 */
[----:B------:R-:W-:-:S02]  /*5c80*/  UIMAD UR7, UR37, UR9, UR7 ;  /* 0x00000009250772a4 */ /* 0x000fc4000f8e0207 */
[----:B------:R-:W-:Y:S01]  /*5c90*/  IMAD.WIDE.U32 R2, R3, UR37, R40 ;  /* 0x0000002503027c25 */ /* 0x000fe2000f8e0028 */
[----:B------:R-:W-:Y:S01]  /*5ca0*/  USEL UR9, UR6, 0x80, UP1 ;  /* 0x0000008006097887 */ /* 0x000fe20008800000 */
[----:B------:R1:W4:Y:S01]  /*5cb0*/  LDS.128 R24, [R0+0xb000] ;  /* 0x00b0000000187984 */ /* 0x0003220000000c00 */
[----:B------:R-:W-:Y:S01]  /*5cc0*/  USHF.R.S32.HI UR6, URZ, 0x1f, UR39 ;  /* 0x0000001f3f067899 */ /* 0x000fe20008011427 */
[----:B------:R-:W-:Y:S01]  /*5cd0*/  IMAD.U32 R45, RZ, RZ, UR36 ;  /* 0x00000024ff2d7e24 */ /* 0x000fe2000f8e00ff */
[----:B------:R-:W-:Y:S01]  /*5ce0*/  USEL UR39, UR39, URZ, !UP0 ;  /* 0x0000003f27277287 */ /* 0x000fe2000c000000 */
[----:B------:R1:W1:Y:S01]  /*5cf0*/  LDS.128 R12, [R0+0x1000] ;  /* 0x00100000000c7984 */ /* 0x0002620000000c00 */
[----:B------:R-:W-:Y:S01]  /*5d00*/  USEL UR8, UR6, URZ, !UP0 ;  /* 0x0000003f06087287 */ /* 0x000fe2000c000000 */
[----:B------:R-:W-:Y:S01]  /*5d10*/  VIADD R29, R3, UR7 ;  /* 0x00000007031d7c36 */ /* 0x000fe20008000000 */
[----:B------:R-:W-:Y:S01]  /*5d20*/  ISETP.GE.AND P0, PT, R28, UR9, PT ;  /* 0x000000091c007c0c */ /* 0x000fe2000bf06270 */
[----:B------:R1:W1:Y:S01]  /*5d30*/  LDS.128 R8, [R0+0x3000] ;  /* 0x0030000000087984 */ /* 0x0002620000000c00 */
[----:B------:R-:W-:Y:S01]  /*5d40*/  IMAD.MOV.U32 R28, RZ, RZ, R2 ;  /* 0x000000ffff1c7224 */ /* 0x000fe200078e0002 */
[----:B------:R-:W-:Y:S01]  /*5d50*/  ULDC.64 UR6, c[0x0][0x858] ;  /* 0x0002160000067ab9 */ /* 0x000fe20000000a00 */
[C---:B------:R-:W-:Y:S01]  /*5d60*/  ISETP.GE.AND P1, PT, R30.reuse, UR9, PT ;  /* 0x000000091e007c0c */ /* 0x040fe2000bf26270 */
[----:B------:R1:W1:Y:S01]  /*5d70*/  LDS.128 R4, [R0+0x5000] ;  /* 0x0050000000047984 */ /* 0x0002620000000c00 */
[----:B------:R-:W-:Y:S01]  /*5d80*/  IADD3 R2, P2, R30, UR4, RZ ;  /* 0x000000041e027c10 */ /* 0x000fe2000ff5e0ff */
[----:B------:R-:W-:-:S02]  /*5d90*/  UIMAD UR4, UR8, UR6, URZ ;  /* 0x00000006080472a4 */ /* 0x000fc4000f8e023f */
[----:B------:R-:W-:Y:S01]  /*5da0*/  IMAD.U32 R47, RZ, RZ, UR6 ;  /* 0x00000006ff2f7e24 */ /* 0x000fe2000f8e00ff */
[----:B------:R-:W-:Y:S01]  /*5db0*/  BSSY B0, `(.L_x_2712) ;  /* 0x000001c000007945 */ /* 0x000fe20003800000 */
[----:B------:R-:W-:Y:S01]  /*5dc0*/  LEA.HI.X.SX32 R3, R30, UR5, 0x1, P2 ;  /* 0x000000051e037c11 */ /* 0x000fe200090f0eff */
[----:B------:R-:W-:Y:S02]  /*5dd0*/  UIMAD UR4, UR39, UR7, UR4 ;  /* 0x00000007270472a4 */ /* 0x000fe4000f8e0204 */
[----:B------:R-:W-:-:S04]  /*5de0*/  IMAD.WIDE.U32 R46, R47, UR39, R28 ;  /* 0x000000272f2e7c25 */ /* 0x000fc8000f8e001c */
[----:B------:R-:W-:-:S04]  /*5df0*/  IMAD.WIDE R44, R45, 0x80, R2 ;  /* 0x000000802d2c7825 */ /* 0x000fc800078e0202 */
[----:B------:R-:W-:Y:S02]  /*5e00*/  VIADD R43, R47, UR4 ;  /* 0x000000042f2b7c36 */ /* 0x000fe40008000000 */
[----:B------:R-:W-:Y:S01]  /*5e10*/  VIADD R50, R40, 0x20 ;  /* 0x0000002028327836 */ /* 0x000fe20000000000 */
[----:B--2---:R-:W-:Y:S06]  /*5e20*/  @P1 BRA `(.L_x_2713) ;  /* 0x0000000000501947 */ /* 0x004fec0003800000 */
[----:B------:R-:W-:Y:S01]  /*5e30*/  ULDC UR4, c[0x0][0x83c] ;  /* 0x00020f0000047ab9 */ /* 0x000fe20000000800 */
[----:B------:R-:W2:Y:S01]  /*5e40*/  LDS.128 R28, [R0+0x8000] ;  /* 0x00800000001c7984 */ /* 0x000ea20000000c00 */
[C---:B------:R-:W-:Y:S01]  /*5e50*/  ISETP.GE.AND P2, PT, R40.reuse, UR4, PT ;  /* 0x0000000428007c0c */ /* 0x040fe2000bf46270 */
[----:B------:R-:W-:Y:S01]  /*5e60*/  ULDC.64 UR6, c[0x0][0x848] ;  /* 0x0002120000067ab9 */ /* 0x000fe20000000a00 */
[----:B------:R-:W-:Y:S01]  /*5e70*/  VIADD R48, R40, 0x40 ;  /* 0x0000004028307836 */ /* 0x000fe20000000000 */
[----:B------:R-:W5:Y:S01]  /*5e80*/  LDS.128 R32, [R0+0xa000] ;  /* 0x00a0000000207984 */ /* 0x000f620000000c00 */
[----:B------:R-:W-:Y:S01]  /*5e90*/  IMAD R49, R45, UR6, RZ ;  /* 0x000000062d317c24 */ /* 0x000fe2000f8e02ff */
[----:B------:R-:W-:Y:S01]  /*5ea0*/  ISETP.GE.AND P3, PT, R50, UR4, PT ;  /* 0x0000000432007c0c */ /* 0x000fe2000bf66270 */
[----:B------:R-:W-:Y:S01]  /*5eb0*/  IMAD.MOV.U32 R42, RZ, RZ, R46 ;  /* 0x000000ffff2a7224 */ /* 0x000fe200078e002e */
[----:B------:R-:W-:Y:S01]  /*5ec0*/  ISETP.GE.AND P4, PT, R48, UR4, PT ;  /* 0x0000000430007c0c */ /* 0x000fe2000bf86270 */
[----:B------:R-:W-:-:S02]  /*5ed0*/  IMAD R49, R44, UR7, R49 ;  /* 0x000000072c317c24 */ /* 0x000fc4000f8e0231 */
[----:B------:R-:W-:Y:S01]  /*5ee0*/  IMAD.WIDE.U32 R2, R44, UR6, R42 ;  /* 0x000000062c027c25 */ /* 0x000fe2000f8e002a */
[----:B------:R-:W-:Y:S02]  /*5ef0*/  ULDC.64 UR6, c[0x0][0x830] ;  /* 0x00020c0000067ab9 */ /* 0x000fe40000000a00 */
[----:B------:R-:W3:Y:S01]  /*5f00*/  @!P2 LDS.128 R36, [R0+0x6000] ;  /* 0x006000000024a984 */ /* 0x000ee20000000c00 */
[----:B------:R-:W-:Y:S01]  /*5f10*/  IMAD.IADD R3, R3, 0x1, R49 ;  /* 0x0000000103037824 */ /* 0x000fe200078e0231 */
[----:B------:R-:W-:-:S04]  /*5f20*/  LEA R48, P5, R2, UR6, 0x1 ;  /* 0x0000000602307c11 */ /* 0x000fc8000f8a08ff */
[----:B------:R-:W-:-:S05]  /*5f30*/  LEA.HI.X R49, R2, UR7, R3, 0x1, P5 ;  /* 0x0000000702317c11 */ /* 0x000fca000a8f0c03 */
[----:B--2---:R2:W-:Y:S04]  /*5f40*/  @!P3 STG.E.128 desc[UR46][R48.64+0x40], R28 ;  /* 0x0000401c3000b986 */ /* 0x0045e8000c101d2e */
[----:B-----5:R2:W-:Y:S04]  /*5f50*/  @!P4 STG.E.128 desc[UR46][R48.64+0x80], R32 ;  /* 0x000080203000c986 */ /* 0x0205e8000c101d2e */
[----:B---3--:R2:W-:Y:S02]  /*5f60*/  @!P2 STG.E.128 desc[UR46][R48.64], R36 ;  /* 0x000000243000a986 */ /* 0x0085e4000c101d2e */
.L_x_2713:
[----:B------:R-:W-:Y:S05]  /*5f70*/  BSYNC B0 ;  /* 0x0000000000007941 */ /* 0x000fea0003800000 */
.L_x_2712:
[----:B------:R-:W-:Y:S04]  /*5f80*/  BSSY B0, `(.L_x_2714) ;  /* 0x0000016000007945 */ /* 0x000fe80003800000 */
[----:B------:R-:W-:Y:S05]  /*5f90*/  @P0 BRA `(.L_x_2715) ;  /* 0x0000000000500947 */ /* 0x000fea0003800000 */
[----:B--2---:R-:W-:Y:S01]  /*5fa0*/  IADD3 R29, P2, R44, 0x40, RZ ;  /* 0x000000402c1d7810 */ /* 0x004fe20007f5e0ff */
[----:B------:R-:W-:Y:S01]  /*5fb0*/  ULDC.64 UR6, c[0x0][0x848] ;  /* 0x0002120000067ab9 */ /* 0x000fe20000000a00 */
[----:B------:R-:W-:Y:S01]  /*5fc0*/  IMAD.MOV.U32 R3, RZ, RZ, R43 ;  /* 0x000000ffff037224 */ /* 0x000fe200078e002b */
[----:B------:R-:W-:Y:S01]  /*5fd0*/  ULDC UR4, c[0x0][0x83c] ;  /* 0x00020f0000047ab9 */ /* 0x000fe20000000800 */
[C---:B------:R-:W-:Y:S01]  /*5fe0*/  VIADD R30, R40.reuse, 0x40 ;  /* 0x00000040281e7836 */ /* 0x040fe20000000000 */
[----:B------:R-:W-:Y:S01]  /*5ff0*/  ISETP.GE.AND P3, PT, R40, UR4, PT ;  /* 0x0000000428007c0c */ /* 0x000fe2000bf66270 */
[----:B------:R-:W-:Y:S01]  /*6000*/  IMAD.X R2, RZ, RZ, R45, P2 ;  /* 0x000000ffff027224 */ /* 0x000fe200010e062d */
[----:B------:R-:W-:Y:S02]  /*6010*/  ISETP.GE.AND P4, PT, R50, UR4, PT ;  /* 0x0000000432007c0c */ /* 0x000fe4000bf86270 */
[----:B------:R-:W-:Y:S01]  /*6020*/  ISETP.GE.AND P5, PT, R30, UR4, PT ;  /* 0x000000041e007c0c */ /* 0x000fe2000bfa6270 */
[----:B------:R-:W-:-:S02]  /*6030*/  IMAD R28, R2, UR6, RZ ;  /* 0x00000006021c7c24 */ /* 0x000fc4000f8e02ff */
[----:B------:R-:W-:-:S04]  /*6040*/  IMAD.MOV.U32 R2, RZ, RZ, R46 ;  /* 0x000000ffff027224 */ /* 0x000fc800078e002e */
[----:B------:R-:W-:-:S04]  /*6050*/  IMAD.WIDE.U32 R2, R29, UR6, R2 ;  /* 0x000000061d027c25 */ /* 0x000fc8000f8e0002 */
[----:B------:R-:W-:Y:S01]  /*6060*/  IMAD R29, R29, UR7, R28 ;  /* 0x000000071d1d7c24 */ /* 0x000fe2000f8e021c */
[----:B------:R-:W-:Y:S02]  /*6070*/  ULDC.64 UR6, c[0x0][0x830] ;  /* 0x00020c0000067ab9 */ /* 0x000fe40000000a00 */
[----:B------:R-:W-:Y:S01]  /*6080*/  LEA R28, P2, R2, UR6, 0x1 ;  /* 0x00000006021c7c11 */ /* 0x000fe2000f8408ff */
[----:B------:R-:W-:-:S05]  /*6090*/  IMAD.IADD R3, R3, 0x1, R29 ;  /* 0x0000000103037824 */ /* 0x000fca00078e021d */
[----:B------:R-:W-:-:S05]  /*60a0*/  LEA.HI.X R29, R2, UR7, R3, 0x1, P2 ;  /* 0x00000007021d7c11 */ /* 0x000fca00090f0c03 */
[----:B------:R2:W-:Y:S04]  /*60b0*/  @!P3 STG.E.128 desc[UR46][R28.64], R16 ;  /* 0x000000101c00b986 */ /* 0x0005e8000c101d2e */
[----:B---3--:R2:W-:Y:S04]  /*60c0*/  @!P4 STG.E.128 desc[UR46][R28.64+0x40], R20 ;  /* 0x000040141c00c986 */ /* 0x0085e8000c101d2e */
[----:B----4-:R2:W-:Y:S02]  /*60d0*/  @!P5 STG.E.128 desc[UR46][R28.64+0x80], R24 ;  /* 0x000080181c00d986 */ /* 0x0105e4000c101d2e */
.L_x_2715:
[----:B------:R-:W-:Y:S05]  /*60e0*/  BSYNC B0 ;  /* 0x0000000000007941 */ /* 0x000fea0003800000 */
.L_x_2714:
[----:B--2---:R2:W1:Y:S01]  /*60f0*/  LDS.128 R16, [R0] ;  /* 0x0000000000107984 */ /* 0x0044620000000c00 */
[----:B------:R-:W-:Y:S01]  /*6100*/  ULDC.64 UR4, c[0x0][0x820] ;  /* 0x0002080000047ab9 */ /* 0x000fe20000000a00 */
[----:B------:R-:W-:Y:S01]  /*6110*/  ULDC.64 UR6, c[0x0][0x828] ;  /* 0x00020a0000067ab9 */ /* 0x000fe20000000a00 */
[----:B------:R-:W-:Y:S01]  /*6120*/  UIMAD UR40, UR40, UR4, URZ ;  /* 0x00000004282872a4 */ /* 0x000fe2000f8e023f */
[----:B---3--:R2:W3:Y:S01]  /*6130*/  LDS.128 R20, [R0+0x2000] ;  /* 0x0020000000147984 */ /* 0x0084e20000000c00 */
[----:B------:R-:W-:Y:S01]  /*6140*/  IMAD.U32 R3, RZ, RZ, UR4 ;  /* 0x00000004ff037e24 */ /* 0x000fe2000f8e00ff */
[----:B------:R-:W-:Y:S02]  /*6150*/  UIMAD UR4, UR8, UR6, URZ ;  /* 0x00000006080472a4 */ /* 0x000fe4000f8e023f */
[----:B------:R-:W-:Y:S01]  /*6160*/  IMAD.U32 R31, RZ, RZ, UR6 ;  /* 0x00000006ff1f7e24 */ /* 0x000fe2000f8e00ff */
[----:B----4-:R2:W4:Y:S01]  /*6170*/  LDS.128 R24, [R0+0x4000] ;  /* 0x0040000000187984 */ /* 0x0105220000000c00 */
[----:B------:R-:W-:-:S02]  /*6180*/  UIMAD UR40, UR37, UR5, UR40 ;  /* 0x00000005252872a4 */ /* 0x000fc4000f8e0228 */
[----:B------:R-:W-:Y:S01]  /*6190*/  IMAD.WIDE.U32 R2, R3, UR37, R40 ;  /* 0x0000002503027c25 */ /* 0x000fe2000f8e0028 */
[----:B------:R-:W-:Y:S01]  /*61a0*/  UIMAD UR4, UR39, UR7, UR4 ;  /* 0x00000007270472a4 */ /* 0x000fe2000f8e0204 */
[----:B------:R-:W-:Y:S02]  /*61b0*/  BSSY B0, `(.L_x_2716) ;  /* 0x0000016000007945 */ /* 0x000fe40003800000 */
[----:B------:R-:W-:Y:S02]  /*61c0*/  VIADD R3, R3, UR40 ;  /* 0x0000002803037c36 */ /* 0x000fe40008000000 */
[----:B------:R-:W-:-:S04]  /*61d0*/  IMAD.WIDE.U32 R30, R31, UR39, R2 ;  /* 0x000000271f1e7c25 */ /* 0x000fc8000f8e0002 */
[----:B------:R-:W-:Y:S01]  /*61e0*/  VIADD R29, R31, UR4 ;  /* 0x000000041f1d7c36 */ /* 0x000fe20008000000 */
[----:B--2---:R-:W-:Y:S06]  /*61f0*/  @P1 BRA `(.L_x_2717) ;  /* 0x0000000000441947 */ /* 0x004fec0003800000 */
[----:B------:R-:W-:Y:S01]  /*6200*/  ULDC.64 UR6, c[0x0][0x818] ;  /* 0x0002060000067ab9 */ /* 0x000fe20000000a00 */
[C---:B-1----:R-:W-:Y:S01]  /*6210*/  VIADD R0, R40.reuse, 0x40 ;  /* 0x0000004028007836 */ /* 0x042fe20000000000 */
        /* <DEDUP_REMOVED lines=12> */
[----:B------:R2:W-:Y:S04]  /*62e0*/  @!P1 STG.E.128 desc[UR46][R32.64], R16 ;  /* 0x0000001020009986 */ /* 0x0005e8000c101d2e */
[----:B---3--:R2:W-:Y:S04]  /*62f0*/  @!P2 STG.E.128 desc[UR46][R32.64+0x40], R20 ;  /* 0x000040142000a986 */ /* 0x0085e8000c101d2e */
[----:B----4-:R2:W-:Y:S02]  /*6300*/  @!P3 STG.E.128 desc[UR46][R32.64+0x80], R24 ;  /* 0x000080182000b986 */ /* 0x0105e4000c101d2e */
.L_x_2717:
[----:B------:R-:W-:Y:S05]  /*6310*/  BSYNC B0 ;  /* 0x0000000000007941 */ /* 0x000fea0003800000 */
.L_x_2716:
[----:B------:R-:W-:Y:S05]  /*6320*/  @P0 BRA `(.L_x_2685) ;  /* 0x0000004c00d00947 */ /* 0x000fea0003800000 */
[----:B-12---:R-:W-:Y:S01]  /*6330*/  IADD3 R17, P0, R44, 0x40, RZ ;  /* 0x000000402c117810 */ /* 0x006fe20007f1e0ff */
        /* <DEDUP_REMOVED lines=17> */
[----:B------:R1:W-:Y:S06]  /*6450*/  @!P2 STG.E.128 desc[UR46][R16.64+0x40], R8 ;  /* 0x000040081000a986 */ /* 0x0003ec000c101d2e */
[----:B------:R-:W-:Y:S05]  /*6460*/  @P0 BRA `(.L_x_2685) ;  /* 0x0000004c00800947 */ /* 0x000fea0003800000 */
[----:B------:R2:W-:Y:S01]  /*6470*/  STG.E.128 desc[UR46][R16.64+0x80], R4 ;  /* 0x0000800410007986 */ /* 0x0005e2000c101d2e */
[----:B------:R-:W-:Y:S05]  /*6480*/  BRA `(.L_x_2685) ;  /* 0x0000004c00787947 */ /* 0x000fea0003800000 */
.L_x_2710:
[----:B------:R-:W-:Y:S01]  /*6490*/  ULDC.64 UR4, c[0x0][0x870] ;  /* 0x00021c0000047ab9 */ /* 0x000fe20000000a00 */
[----:B------:R-:W-:Y:S01]  /*64a0*/  ULDC.64 UR6, c[0x0][0x878] ;  /* 0x00021e0000067ab9 */ /* 0x000fe20000000a00 */
[----:B------:R-:W-:Y:S02]  /*64b0*/  UISETP.NE.U32.AND UP0, UPT, UR4, URZ, UPT ;  /* 0x0000003f0400728c */ /* 0x000fe4000bf05070 */
[----:B------:R-:W-:Y:S02]  /*64c0*/  UISETP.NE.U32.AND UP1, UPT, UR6, URZ, UPT ;  /* 0x0000003f0600728c */ /* 0x000fe4000bf25070 */
[----:B------:R-:W-:Y:S02]  /*64d0*/  UISETP.NE.AND.EX UP0, UPT, UR5, URZ, UPT, UP0 ;  /* 0x0000003f0500728c */ /* 0x000fe4000bf05300 */
[----:B------:R-:W-:Y:S01]  /*64e0*/  UISETP.NE.AND.EX UP1, UPT, UR7, URZ, UPT, UP1 ;  /* 0x0000003f0700728c */ /* 0x000fe2000bf25310 */
[----:B------:R-:W-:-:S03]  /*64f0*/  ULDC.64 UR4, c[0x0][0x870] ;  /* 0x00021c0000047ab9 */ /* 0x000fc60000000a00 */
[----:B------:R-:W-:Y:S01]  /*6500*/  PLOP3.LUT P0, PT, PT, PT, UP0, 0x80, 0x0 ;  /* 0x000000000000781c */ /* 0x000fe20003f0f008 */
[----:B------:R-:W-:-:S06]  /*6510*/  UIMAD.WIDE UR4, UR39, 0x4, UR4 ;  /* 0x00000004270478a5 */ /* 0x000fcc000f8e0204 */
[----:B------:R-:W-:Y:S02]  /*6520*/  IMAD.U32 R2, RZ, RZ, UR4 ;  /* 0x00000004ff027e24 */ /* 0x000fe4000f8e00ff */
[----:B------:R-:W-:Y:S01]  /*6530*/  IMAD.U32 R3, RZ, RZ, UR5 ;  /* 0x00000005ff037e24 */ /* 0x000fe2000f8e00ff */
[----:B------:R-:W-:-:S04]  /*6540*/  @UP1 ULDC.64 UR4, c[0x0][0x878] ;  /* 0x00021e0000041ab9 */ /* 0x000fc80000000a00 */
[----:B------:R-:W2:Y:S01]  /*6550*/  @P0 LDG.E R6, desc[UR46][R2.64] ;  /* 0x0000002e02060981 */ /* 0x000ea2000c1e1900 */
[----:B------:R-:W-:Y:S01]  /*6560*/  PLOP3.LUT P1, PT, PT, PT, UP1, 0x80, 0x0 ;  /* 0x000000000000781c */ /* 0x000fe20003f2f018 */
[----:B------:R-:W-:-:S06]  /*6570*/  @UP1 UIMAD.WIDE UR4, UR39, 0x4, UR4 ;  /* 0x00000004270418a5 */ /* 0x000fcc000f8e0204 */
[----:B-1----:R-:W-:Y:S02]  /*6580*/  IMAD.U32 R4, RZ, RZ, UR4 ;  /* 0x00000004ff047e24 */ /* 0x002fe4000f8e00ff */
[----:B------:R-:W-:-:S05]  /*6590*/  IMAD.U32 R5, RZ, RZ, UR5 ;  /* 0x00000005ff057e24 */ /* 0x000fca000f8e00ff */
[----:B------:R-:W3:Y:S01]  /*65a0*/  @P1 LDG.E R4, desc[UR46][R4.64] ;  /* 0x0000002e04041981 */ /* 0x000ee2000c1e1900 */
[----:B------:R-:W-:Y:S01]  /*65b0*/  ULDC UR6, c[0x0][0x808] ;  /* 0x0002020000067ab9 */ /* 0x000fe20000000800 */
[----:B------:R-:W-:Y:S01]  /*65c0*/  UMOV UR4, URZ ;  /* 0x0000003f00047c82 */ /* 0x000fe20008000000 */
[----:B------:R-:W-:Y:S01]  /*65d0*/  UMOV UR5, URZ ;  /* 0x0000003f00057c82 */ /* 0x000fe20008000000 */
[----:B------:R-:W1:Y:S02]  /*65e0*/  S2R R0, SR_TID.X ;  /* 0x0000000000007919 */ /* 0x000e640000002100 */
[----:B-1----:R-:W-:-:S05]  /*65f0*/  VIADD R0, R0, 0xffffff80 ;  /* 0xffffff8000007836 */ /* 0x002fca0000000000 */
[----:B------:R-:W-:-:S04]  /*6600*/  SHF.R.S32.HI R7, RZ, 0x1f, R0 ;  /* 0x0000001fff077819 */ /* 0x000fc80000011400 */
[----:B------:R-:W-:-:S04]  /*6610*/  LEA.HI R7, R7, R0, RZ, 0x2 ;  /* 0x0000000007077211 */ /* 0x000fc800078f10ff */
[----:B------:R-:W-:Y:S02]  /*6620*/  LOP3.LUT R9, R7, 0x1ffffffc, RZ, 0xc0, !PT ;  /* 0x1ffffffc07097812 */ /* 0x000fe400078ec0ff */
[----:B------:R-:W-:-:S03]  /*6630*/  SHF.R.S32.HI R7, RZ, 0x2, R7 ;  /* 0x00000002ff077819 */ /* 0x000fc60000011407 */
[----:B------:R-:W-:-:S04]  /*6640*/  IMAD.IADD R9, R0, 0x1, -R9 ;  /* 0x0000000100097824 */ /* 0x000fc800078e0a09 */
[----:B------:R-:W-:Y:S01]  /*6650*/  IMAD.SHL.U32 R10, R9, 0x8, RZ ;  /* 0x00000008090a7824 */ /* 0x000fe200078e00ff */
[----:B--2---:R-:W-:-:S13]  /*6660*/  @P0 R2UR UR7, R6 ;  /* 0x00000000060702ca */ /* 0x004fda00000e0000 */
[----:B------:R-:W-:Y:S01]  /*6670*/  @UP0 USHF.R.S32.HI UR8, URZ, 0x1f, UR7 ;  /* 0x0000001f3f080899 */ /* 0x000fe20008011407 */
[----:B---3--:R-:W-:Y:S01]  /*6680*/  @P1 R2UR UR6, R4 ;  /* 0x00000000040612ca */ /* 0x008fe200000e0000 */
[----:B------:R-:W-:-:S05]  /*6690*/  @UP0 UMOV UR4, UR7 ;  /* 0x0000000700040c82 */ /* 0x000fca0008000000 */
[----:B------:R-:W-:Y:S01]  /*66a0*/  @UP0 UMOV UR5, UR8 ;  /* 0x0000000800050c82 */ /* 0x000fe20008000000 */
[----:B------:R-:W-:Y:S08]  /*66b0*/  @P1 BRA `(.L_x_2718) ;  /* 0x0000000000181947 */ /* 0x000ff00003800000 */
[----:B------:R-:W-:Y:S05]  /*66c0*/  @!P0 BRA `(.L_x_2718) ;  /* 0x0000000000148947 */ /* 0x000fea0003800000 */
[----:B------:R-:W2:Y:S04]  /*66d0*/  LDG.E R4, desc[UR46][R2.64] ;  /* 0x0000002e02047981 */ /* 0x000ea8000c1e1900 */
[----:B------:R-:W3:Y:S01]  /*66e0*/  LDG.E R0, desc[UR46][R2.64+0x4] ;  /* 0x0000042e02007981 */ /* 0x000ee2000c1e1900 */
[----:B--2---:R-:W-:Y:S02]  /*66f0*/  R2UR UR7, R4 ;  /* 0x00000000040772ca */ /* 0x004fe400000e0000 */
[----:B---3--:R-:W-:-:S13]  /*6700*/  R2UR UR6, R0 ;  /* 0x00000000000672ca */ /* 0x008fda00000e0000 */
[----:B------:R-:W-:-:S12]  /*6710*/  UIADD3 UR6, -UR7, UR6, URZ ;  /* 0x0000000607067290 */ /* 0x000fd8000fffe13f */
.L_x_2718:
[----:B------:R-:W-:Y:S01]  /*6720*/  ULDC.64 UR8, c[0x0][0x820] ;  /* 0x0002080000087ab9 */ /* 0x000fe20000000a00 */
[----:B------:R-:W-:Y:S01]  /*6730*/  UIMAD UR6, UR36, -0x80, UR6 ;  /* 0xffffff80240678a4 */ /* 0x000fe2000f8e0206 */
[----:B------:R-:W-:Y:S01]  /*6740*/  IMAD.U32 R5, RZ, RZ, UR8 ;  /* 0x00000008ff057e24 */ /* 0x000fe2000f8e00ff */
[----:B------:R-:W-:Y:S01]  /*6750*/  UIMAD UR7, UR40, UR8, URZ ;  /* 0x00000008280772a4 */ /* 0x000fe2000f8e023f */
[--C-:B------:R-:W-:Y:S01]  /*6760*/  SHF.R.S32.HI R11, RZ, 0x1f, R10.reuse ;  /* 0x0000001fff0b7819 */ /* 0x100fe2000001140a */
[----:B------:R-:W-:Y:S01]  /*6770*/  ULDC.64 UR10, c[0x0][0x828] ;  /* 0x00020a00000a7ab9 */ /* 0x000fe20000000a00 */
[C---:B------:R-:W-:Y:S01]  /*6780*/  IADD3 R2, P2, R7.reuse, UR4, RZ ;  /* 0x0000000407027c10 */ /* 0x040fe2000ff5e0ff */
[----:B------:R-:W-:Y:S01]  /*6790*/  UIMAD UR8, UR37, UR9, UR7 ;  /* 0x00000009250872a4 */ /* 0x000fe2000f8e0207 */
[----:B------:R-:W-:Y:S01]  /*67a0*/  ISETP.GE.AND P1, PT, R7, UR6, PT ;  /* 0x0000000607007c0c */ /* 0x000fe2000bf26270 */
[----:B------:R-:W-:Y:S01]  /*67b0*/  USHF.R.S32.HI UR7, URZ, 0x1f, UR39 ;  /* 0x0000001f3f077899 */ /* 0x000fe20008011427 */
[----:B------:R-:W-:Y:S01]  /*67c0*/  IMAD.WIDE.U32 R4, R5, UR37, R10 ;  /* 0x0000002505047c25 */ /* 0x000fe2000f8e000a */
[----:B------:R-:W-:Y:S01]  /*67d0*/  USEL UR39, UR39, URZ, !UP0 ;  /* 0x0000003f27277287 */ /* 0x000fe2000c000000 */
[----:B------:R-:W-:Y:S01]  /*67e0*/  LEA.HI.X.SX32 R3, R7, UR5, 0x1, P2 ;  /* 0x0000000507037c11 */ /* 0x000fe200090f0eff */
[----:B------:R-:W-:Y:S01]  /*67f0*/  USEL UR7, UR7, URZ, !UP0 ;  /* 0x0000003f07077287 */ /* 0x000fe2000c000000 */
[----:B------:R-:W-:Y:S01]  /*6800*/  VIADD R5, R5, UR8 ;  /* 0x0000000805057c36 */ /* 0x000fe20008000000 */
[----:B------:R-:W-:Y:S01]  /*6810*/  BSSY B0, `(.L_x_2719) ;  /* 0x000001d000007945 */ /* 0x000fe20003800000 */
[----:B------:R-:W-:Y:S01]  /*6820*/  IMAD.U32 R9, RZ, RZ, UR10 ;  /* 0x0000000aff097e24 */ /* 0x000fe2000f8e00ff */
[----:B------:R-:W-:Y:S01]  /*6830*/  UIMAD UR4, UR7, UR10, URZ ;  /* 0x0000000a070472a4 */ /* 0x000fe2000f8e023f */
[----:B------:R-:W-:-:S02]  /*6840*/  VIADD R0, R7, 0x40 ;  /* 0x0000004007007836 */ /* 0x000fc40000000000 */
[----:B------:R-:W-:Y:S01]  /*6850*/  IMAD.WIDE.U32 R8, R9, UR39, R4 ;  /* 0x0000002709087c25 */ /* 0x000fe2000f8e0004 */
[----:B------:R-:W-:Y:S02]  /*6860*/  UIMAD UR4, UR39, UR11, UR4 ;  /* 0x0000000b270472a4 */ /* 0x000fe4000f8e0204 */
[----:B------:R-:W-:Y:S01]  /*6870*/  ISETP.GE.AND P0, PT, R0, UR6, PT ;  /* 0x0000000600007c0c */ /* 0x000fe2000bf06270 */
[----:B------:R-:W-:Y:S02]  /*6880*/  IMAD.U32 R7, RZ, RZ, UR36 ;  /* 0x00000024ff077e24 */ /* 0x000fe4000f8e00ff */
[----:B------:R-:W-:Y:S02]  /*6890*/  VIADD R14, R10, 0x20 ;  /* 0x000000200a0e7836 */ /* 0x000fe40000000000 */
[----:B------:R-:W-:Y:S02]  /*68a0*/  VIADD R5, R9, UR4 ;  /* 0x0000000409057c36 */ /* 0x000fe40008000000 */
[----:B------:R-:W-:-:S04]  /*68b0*/  IMAD.WIDE R6, R7, 0x80, R2 ;  /* 0x0000008007067825 */ /* 0x000fc800078e0202 */
        /* <DEDUP_REMOVED lines=18> */
.L_x_2720:
[----:B------:R-:W-:Y:S05]  /*69e0*/  BSYNC B0 ;  /* 0x0000000000007941 */ /* 0x000fea0003800000 */
.L_x_2719:
        /* <DEDUP_REMOVED lines=21> */
.L_x_2722:
[----:B------:R-:W-:Y:S05]  /*6b40*/  BSYNC B0 ;  /* 0x0000000000007941 */ /* 0x000fea0003800000 */
.L_x_2721:
[----:B------:R-:W-:Y:S01]  /*6b50*/  ULDC.64 UR4, c[0x0][0x850] ;  /* 0x0002140000047ab9 */ /* 0x000fe20000000a00 */
[----:B------:R-:W-:Y:S01]  /*6b60*/  ULDC.64 UR8, c[0x0][0x858] ;  /* 0x0002160000087ab9 */ /* 0x000fe20000000a00 */
[----:B------:R-:W-:Y:S02]  /*6b70*/  UIMAD UR40, UR40, UR4, URZ ;  /* 0x00000004282872a4 */ /* 0x000fe4000f8e023f */
[----:B------:R-:W-:Y:S01]  /*6b80*/  IMAD.U32 R3, RZ, RZ, UR4 ;  /* 0x00000004ff037e24 */ /* 0x000fe2000f8e00ff */
[----:B------:R-:W-:Y:S02]  /*6b90*/  UIMAD UR4, UR7, UR8, URZ ;  /* 0x00000008070472a4 */ /* 0x000fe4000f8e023f */
[----:B------:R-:W-:Y:S01]  /*6ba0*/  IMAD.U32 R9, RZ, RZ, UR8 ;  /* 0x00000008ff097e24 */ /* 0x000fe2000f8e00ff */
[----:B------:R-:W-:Y:S02]  /*6bb0*/  UIMAD UR40, UR37, UR5, UR40 ;  /* 0x00000005252872a4 */ /* 0x000fe4000f8e0228 */
[----:B------:R-:W-:Y:S01]  /*6bc0*/  IMAD.WIDE.U32 R2, R3, UR37, R10 ;  /* 0x0000002503027c25 */ /* 0x000fe2000f8e000a */
[----:B------:R-:W-:Y:S01]  /*6bd0*/  UIMAD UR4, UR39, UR9, UR4 ;  /* 0x00000009270472a4 */ /* 0x000fe2000f8e0204 */
[----:B------:R-:W-:Y:S02]  /*6be0*/  BSSY B0, `(.L_x_2723) ;  /* 0x0000015000007945 */ /* 0x000fe40003800000 */
[----:B------:R-:W-:-:S02]  /*6bf0*/  VIADD R3, R3, UR40 ;  /* 0x0000002803037c36 */ /* 0x000fc40008000000 */
[----:B------:R-:W-:-:S04]  /*6c00*/  IMAD.WIDE.U32 R8, R9, UR39, R2 ;  /* 0x0000002709087c25 */ /* 0x000fc8000f8e0002 */
[----:B--2---:R-:W-:Y:S01]  /*6c10*/  VIADD R5, R9, UR4 ;  /* 0x0000000409057c36 */ /* 0x004fe20008000000 */
[----:B------:R-:W-:Y:S06]  /*6c20*/  @P1 BRA `(.L_x_2724) ;  /* 0x0000000000401947 */ /* 0x000fec0003800000 */
[----:B------:R-:W-:Y:S01]  /*6c30*/  ULDC.64 UR6, c[0x0][0x848] ;  /* 0x0002120000067ab9 */ /* 0x000fe20000000a00 */
[----:B------:R-:W-:Y:S01]  /*6c40*/  IMAD.MOV.U32 R4, RZ, RZ, R8 ;  /* 0x000000ffff047224 */ /* 0x000fe200078e0008 */
[----:B------:R-:W-:Y:S01]  /*6c50*/  ULDC UR4, c[0x0][0x83c] ;  /* 0x00020f0000047ab9 */ /* 0x000fe20000000800 */
[----:B-1----:R-:W-:Y:S01]  /*6c60*/  IMAD R13, R7, UR6, RZ ;  /* 0x00000006070d7c24 */ /* 0x002fe2000f8e02ff */
        /* <DEDUP_REMOVED lines=12> */
.L_x_2724:
[----:B------:R-:W-:Y:S05]  /*6d30*/  BSYNC B0 ;  /* 0x0000000000007941 */ /* 0x000fea0003800000 */
.L_x_2723:
        /* <DEDUP_REMOVED lines=22> */
.L_x_2678:
        /* <DEDUP_REMOVED lines=29> */
.L_x_2726:
[----:B------:R-:W-:Y:S01]  /*7070*/  ULDC UR9, c[0x0][0x8c4] ;  /* 0x0002310000097ab9 */ /* 0x000fe20000000800 */
[----:B------:R-:W-:Y:S01]  /*7080*/  UMOV UR7, UR8 ;  /* 0x0000000800077c82 */ /* 0x000fe20008000000 */
[----:B------:R-:W-:-:S11]  /*7090*/  UISETP.NE.AND UP0, UPT, UR9, 0x1, UPT ;  /* 0x000000010900788c */ /* 0x000fd6000bf05270 */
[----:B------:R-:W-:Y:S02]  /*70a0*/  @UP0 ULDC.64 UR10, c[0x0][0x8c8] ;  /* 0x00023200000a0ab9 */ /* 0x000fe40000000a00 */
[----:B------:R-:W-:-:S04]  /*70b0*/  UIMAD.WIDE.U32 UR4, UR8, UR10, URZ ;  /* 0x0000000a080472a5 */ /* 0x000fc8000f8e003f */
[----:B------:R-:W-:-:S04]  /*70c0*/  @UP0 USHF.R.U32.HI UR7, URZ, UR11, UR5 ;  /* 0x0000000b3f070299 */ /* 0x000fc80008011605 */
[----:B------:R-:W-:-:S12]  /*70d0*/  UIMAD UR4, UR7, UR9, URZ ;  /* 0x00000009070472a4 */ /* 0x000fd8000f8e023f */
.L_x_2727:
        /* <DEDUP_REMOVED lines=10> */
[----:B------:R-:W-:Y:S01]  /*7180*/  ULDC.64 UR4, c[0x0][0x8f8] ;  /* 0x00023e0000047ab9 */ /* 0x000fe20000000a00 */
[----:B------:R-:W-:Y:S01]  /*7190*/  UIADD3 UR6, -UR13, URZ, URZ ;  /* 0x0000003f0d067290 */ /* 0x000fe2000fffe13f */
[----:B------:R-:W-:-:S03]  /*71a0*/  ISETP.NE.U32.AND P0, PT, RZ, UR4, PT ;  /* 0x00000004ff007c0c */ /* 0x000fc6000bf05070 */
[----:B------:R-:W-:Y:S01]  /*71b0*/  UIMAD UR6, UR9, UR6, UR8 ;  /* 0x00000006090672a4 */ /* 0x000fe2000f8e0208 */
        /* <DEDUP_REMOVED lines=9> */
.L_x_2728:
        /* <DEDUP_REMOVED lines=11> */
[----:B------:R-:W-:Y:S01]  /*7300*/  R2UR UR4, R0 ;  /* 0x00000000000472ca */ /* 0x000fe200000e0000 */
[----:B------:R-:W-:-:S14]  /*7310*/  BRA `(.L_x_2729) ;  /* 0x0000000000047947 */ /* 0x000fdc0003800000 */
.L_x_2730:
[----:B------:R-:W-:-:S05]  /*7320*/  ULDC UR4, c[0x0][0x8ec] ;  /* 0x00023b0000047ab9 */ /* 0x000fca0000000800 */
.L_x_2729:
        /* <DEDUP_REMOVED lines=8> */
[----:B------:R-:W-:Y:S01]  /*73b0*/  ULDC.64 UR4, c[0x0][0x770] ;  /* 0x0001dc0000047ab9 */ /* 0x000fe20000000a00 */
[----:B------:R-:W-:Y:S01]  /*73c0*/  ULDC.64 UR14, c[0x0][0x788] ;  /* 0x0001e200000e7ab9 */ /* 0x000fe20000000a00 */
        /* <DEDUP_REMOVED lines=19> */
[----:B------:R-:W-:-:S11]  /*7500*/  USHF.R.S32.HI UR11, URZ, 0x1f, UR6 ;  /* 0x0000001f3f0b7899 */ /* 0x000fd60008011406 */
        /* <DEDUP_REMOVED lines=16> */
.L_x_2731:
        /* <DEDUP_REMOVED lines=13> */
.L_x_2732:
        /* <DEDUP_REMOVED lines=12> */
.L_x_2733:
[----:B------:R-:W-:Y:S01]  /*77a0*/  ULEA UR7, UR7, UR10, 0x7 ;  /* 0x0000000a07077291 */ /* 0x000fe2000f8e383f */
[----:B------:R-:W-:Y:S01]  /*77b0*/  ULDC UR9, c[0x0][0x74c] ;  /* 0x0001d30000097ab9 */ /* 0x000fe20000000800 */
[----:B------:R-:W-:Y:S02]  /*77c0*/  UIADD3 UR10, UR10, 0x3f, URZ ;  /* 0x0000003f0a0a7890 */ /* 0x000fe4000fffe03f */
[----:B------:R-:W-:-:S04]  /*77d0*/  UIADD3 UR7, UR7, -UR9, -UR8 ;  /* 0x8000000907077290 */ /* 0x000fc8000fffe808 */
        /* <DEDUP_REMOVED lines=11> */
[----:B------:R-:W-:Y:S01]  /*7890*/  ULDC.64 UR14, c[0x0][0x2d8] ;  /* 0x0000b600000e7ab9 */ /* 0x000fe20000000a00 */
[----:B------:R-:W-:Y:S01]  /*78a0*/  ULDC.64 UR28, c[0x0][0x2e0] ;  /* 0x0000b800001c7ab9 */ /* 0x000fe20000000a00 */
[----:B------:R-:W-:Y:S02]  /*78b0*/  UIMAD UR10, UR11, UR14, URZ ;  /* 0x0000000e0b0a72a4 */ /* 0x000fe4000f8e023f */
[----:B------:R-:W-:Y:S02]  /*78c0*/  UIMAD.WIDE.U32 UR8, UR6, UR14, URZ ;  /* 0x0000000e060872a5 */ /* 0x000fe4000f8e003f */
[----:B------:R-:W-:Y:S02]  /*78d0*/  UIMAD UR15, UR6, UR15, UR10 ;  /* 0x0000000f060f72a4 */ /* 0x000fe4000f8e020a */
[----:B------:R-:W-:Y:S02]  /*78e0*/  UIADD3 UR6, UR7, -UR12, URZ ;  /* 0x8000000c07067290 */ /* 0x000fe4000fffe03f */
[----:B------:R-:W-:-:S02]  /*78f0*/  USHF.R.S32.HI UR11, URZ, 0x1f, UR13 ;  /* 0x0000001f3f0b7899 */ /* 0x000fc4000801140d */
        /* <DEDUP_REMOVED lines=32> */
.L_x_2736:
[----:B------:R-:W-:Y:S05]  /*7b00*/  BSYNC B0 ;  /* 0x0000000000007941 */ /* 0x000fea0003800000 */
.L_x_2735:
        /* <DEDUP_REMOVED lines=19> */
.L_x_2738:
[----:B------:R-:W-:Y:S05]  /*7c40*/  BSYNC B0 ;  /* 0x0000000000007941 */ /* 0x000fea0003800000 */
.L_x_2737:
[----:B------:R-:W-:Y:S06]  /*7c50*/  BAR.ARV 0xa, 0xa0 ;  /* 0x0282800000007b1d */ /* 0x000fec0000002000 */
[----:B------:R-:W-:Y:S04]  /*7c60*/  BSSY B0, `(.L_x_2739) ;  /* 0x0000003000007945 */ /* 0x000fe80003800000 */
[----:B------:R-:W-:Y:S05]  /*7c70*/  @!P0 BRA `(.L_x_2740) ;  /* 0x0000000000048947 */ /* 0x000fea0003800000 */
[----:B------:R-:W-:-:S04]  /*7c80*/  DEPBAR.LE SB0, 0x0 ;  /* 0x000080000000791a */ /* 0x000fc80000000000 */
.L_x_2740:
[----:B------:R-:W-:Y:S05]  /*7c90*/  BSYNC B0 ;  /* 0x0000000000007941 */ /* 0x000fea0003800000 */
.L_x_2739:
[----:B------:R-:W-:Y:S06]  /*7ca0*/  BAR.ARV 0xb, 0xa0 ;  /* 0x02c2800000007b1d */ /* 0x000fec0000002000 */
[----:B------:R-:W-:Y:S01]  /*7cb0*/  UIADD3 UR18, UR12, 0x1, URZ ;  /* 0x000000010c127890 */ /* 0x000fe2000fffe03f */
[----:B------:R-:W-:Y:S11]  /*7cc0*/  BRA `(.L_x_2741) ;  /* 0x0000000000047947 */ /* 0x000ff60003800000 */
.L_x_2734:
[----:B------:R-:W-:-:S05]  /*7cd0*/  UMOV UR18, UR12 ;  /* 0x0000000c00127c82 */ /* 0x000fca0008000000 */
.L_x_2741:
        /* <DEDUP_REMOVED lines=22> */
.L_x_2754:
        /* <DEDUP_REMOVED lines=20> */
.L_x_2743:
[----:B------:R-:W-:Y:S05]  /*7f80*/  BSYNC B0 ;  /* 0x0000000000007941 */ /* 0x000fea0003800000 */
.L_x_2742:
        /* <DEDUP_REMOVED lines=13> */
.L_x_2745:
[----:B------:R-:W-:Y:S05]  /*8060*/  BSYNC B0 ;  /* 0x0000000000007941 */ /* 0x000fea0003800000 */
.L_x_2744:
[----:B------:R-:W-:Y:S06]  /*8070*/  BAR.ARV 0xa, 0xa0 ;  /* 0x0282800000007b1d */ /* 0x000fec0000002000 */
[----:B------:R-:W-:Y:S04]  /*8080*/  BSSY B0, `(.L_x_2746) ;  /* 0x0000003000007945 */ /* 0x000fe80003800000 */
[----:B------:R-:W-:Y:S05]  /*8090*/  @!P0 BRA `(.L_x_2747) ;  /* 0x0000000000048947 */ /* 0x000fea0003800000 */
[----:B------:R-:W-:-:S04]  /*80a0*/  DEPBAR.LE SB0, 0x0 ;  /* 0x000080000000791a */ /* 0x000fc80000000000 */
.L_x_2747:
[----:B------:R-:W-:Y:S05]  /*80b0*/  BSYNC B0 ;  /* 0x0000000000007941 */ /* 0x000fea0003800000 */
.L_x_2746:
        /* <DEDUP_REMOVED lines=13> */
.L_x_2749:
[----:B------:R-:W-:Y:S05]  /*8190*/  BSYNC B0 ;  /* 0x0000000000007941 */ /* 0x000fea0003800000 */
.L_x_2748:
        /* <DEDUP_REMOVED lines=13> */
.L_x_2751:
[----:B------:R-:W-:Y:S05]  /*8270*/  BSYNC B0 ;  /* 0x0000000000007941 */ /* 0x000fea0003800000 */
.L_x_2750:
[----:B------:R-:W-:Y:S01]  /*8280*/  UIADD3 UR18, UR18, 0x2, URZ ;  /* 0x0000000212127890 */ /* 0x000fe2000fffe03f */
[----:B------:R-:W-:Y:S06]  /*8290*/  BAR.ARV 0xa, 0xa0 ;  /* 0x0282800000007b1d */ /* 0x000fec0000002000 */
[----:B------:R-:W-:Y:S01]  /*82a0*/  UISETP.GE.AND UP0, UPT, UR18, UR7, UPT ;  /* 0x000000071200728c */ /* 0x000fe2000bf06270 */
[----:B------:R-:W-:Y:S04]  /*82b0*/  BSSY B0, `(.L_x_2752) ;  /* 0x0000003000007945 */ /* 0x000fe80003800000 */
[----:B------:R-:W-:Y:S06]  /*82c0*/  @!P0 BRA `(.L_x_2753) ;  /* 0x0000000000048947 */ /* 0x000fec0003800000 */
[----:B------:R-:W-:-:S04]  /*82d0*/  DEPBAR.LE SB0, 0x0 ;  /* 0x000080000000791a */ /* 0x000fc80000000000 */
.L_x_2753:
[----:B------:R-:W-:Y:S05]  /*82e0*/  BSYNC B0 ;  /* 0x0000000000007941 */ /* 0x000fea0003800000 */
.L_x_2752:
[----:B------:R-:W-:Y:S06]  /*82f0*/  BAR.ARV 0xb, 0xa0 ;  /* 0x02c2800000007b1d */ /* 0x000fec0000002000 */
[----:B------:R-:W-:Y:S01]  /*8300*/  PLOP3.LUT P1, PT, PT, PT, UP0, 0x80, 0x0 ;  /* 0x000000000000781c */ /* 0x000fe20003f2f008 */
[----:B------:R-:W-:Y:S02]  /*8310*/  UIADD3 UR26, UR26, 0x3000, URZ ;  /* 0x000030001a1a7890 */ /* 0x000fe4000fffe03f */
[----:B------:R-:W-:-:S10]  /*8320*/  UIADD3 UR6, UR6, 0x3000, URZ ;  /* 0x0000300006067890 */ /* 0x000fd4000fffe03f */
[----:B------:R-:W-:Y:S05]  /*8330*/  @!P1 BRA `(.L_x_2754) ;  /* 0xfffffff800c09947 */ /* 0x000fea000383ffff */
[----:B------:R-:W-:Y:S05]  /*8340*/  BRA `(.L_x_2685) ;  /* 0x0000002c00c87947 */ /* 0x000fea0003800000 */
.L_x_2725:
[----:B------:R-:W1:Y:S01]  /*8350*/  S2UR UR7, SR_CTAID.X ;  /* 0x00000000000779c3 */ /* 0x000e620000002500 */
[----:B------:R-:W-:Y:S02]  /*8360*/  ULDC UR8, c[0x0][0x8d0] ;  /* 0x0002340000087ab9 */ /* 0x000fe40000000800 */
[----:B------:R-:W-:-:S11]  /*8370*/  UISETP.NE.AND UP0, UPT, UR8, 0x1, UPT ;  /* 0x000000010800788c */ /* 0x000fd6000bf05270 */
[----:B------:R-:W-:Y:S01]  /*8380*/  @UP0 ULDC UR4, c[0x0][0x8d4] ;  /* 0x0002350000040ab9 */ /* 0x000fe20000000800 */
[----:B------:R-:W-:Y:S01]  /*8390*/  @UP0 ULDC UR9, c[0x0][0x8d8] ;  /* 0x0002360000090ab9 */ /* 0x000fe20000000800 */
[----:B-1----:R-:W-:Y:S02]  /*83a0*/  UIMAD.WIDE.U32 UR4, UR7, UR4, URZ ;  /* 0x00000004070472a5 */ /* 0x002fe4000f8e003f */
[----:B------:R-:W-:Y:S02]  /*83b0*/  UMOV UR6, UR7 ;  /* 0x0000000700067c82 */ /* 0x000fe40008000000 */
[----:B------:R-:W-:-:S03]  /*83c0*/  @UP0 USHF.R.U32.HI UR6, URZ, UR9, UR5 ;  /* 0x000000093f060299 */ /* 0x000fc60008011605 */
[----:B------:R-:W-:Y:S02]  /*83d0*/  ULDC UR4, c[0x0][0x8e8] ;  /* 0x00023a0000047ab9 */ /* 0x000fe40000000800 */
[----:B------:R-:W-:Y:S02]  /*83e0*/  UISETP.GE.AND UP0, UPT, UR6, UR4, UPT ;  /* 0x000000040600728c */ /* 0x000fe4000bf06270 */
[----:B------:R-:W-:-:S04]  /*83f0*/  UIADD3 UR4, -UR6, URZ, URZ ;  /* 0x0000003f06047290 */ /* 0x000fc8000fffe13f */
[----:B------:R-:W-:Y:S01]  /*8400*/  PLOP3.LUT P0, PT, PT, PT, UP0, 0x80, 0x0 ;  /* 0x000000000000781c */ /* 0x000fe20003f0f008 */
[----:B------:R-:W-:-:S12]  /*8410*/  UIMAD UR8, UR8, UR4, UR7 ;  /* 0x00000004080872a4 */ /* 0x000fd8000f8e0207 */
        /* <DEDUP_REMOVED lines=9> */
.L_x_2755:
[----:B------:R-:W-:Y:S01]  /*84b0*/  ULDC UR9, c[0x0][0x8c4] ;  /* 0x0002310000097ab9 */ /* 0x000fe20000000800 */
[----:B------:R-:W-:Y:S01]  /*84c0*/  UMOV UR7, UR8 ;  /* 0x0000000800077c82 */ /* 0x000fe20008000000 */
[----:B------:R-:W-:-:S11]  /*84d0*/  UISETP.NE.AND UP0, UPT, UR9, 0x1, UPT ;  /* 0x000000010900788c */ /* 0x000fd6000bf05270 */
[----:B------:R-:W-:Y:S02]  /*84e0*/  @UP0 ULDC.64 UR10, c[0x0][0x8c8] ;  /* 0x00023200000a0ab9 */ /* 0x000fe40000000a00 */
[----:B------:R-:W-:-:S04]  /*84f0*/  UIMAD.WIDE.U32 UR4, UR8, UR10, URZ ;  /* 0x0000000a080472a5 */ /* 0x000fc8000f8e003f */
[----:B------:R-:W-:-:S04]  /*8500*/  @UP0 USHF.R.U32.HI UR7, URZ, UR11, UR5 ;  /* 0x0000000b3f070299 */ /* 0x000fc80008011605 */
[----:B------:R-:W-:-:S12]  /*8510*/  UIMAD UR4, UR7, UR9, URZ ;  /* 0x00000009070472a4 */ /* 0x000fd8000f8e023f */
.L_x_2756:
        /* <DEDUP_REMOVED lines=23> */
.L_x_2757:
        /* <DEDUP_REMOVED lines=14> */
.L_x_2759:
[----:B------:R-:W-:-:S05]  /*8770*/  ULDC UR4, c[0x0][0x8ec] ;  /* 0x00023b0000047ab9 */ /* 0x000fca0000000800 */
.L_x_2758:
[----:B------:R-:W-:Y:S01]  /*8780*/  UIADD3 UR4, UR4, 0x7f, URZ ;  /* 0x0000007f04047890 */ /* 0x000fe2000fffe03f */
[----:B------:R-:W-:Y:S02]  /*8790*/  IMAD.MOV.U32 R10, RZ, RZ, 0x1 ;  /* 0x00000001ff0a7424 */ /* 0x000fe400078e00ff */
[----:B------:R-:W-:Y:S01]  /*87a0*/  IMAD.MOV.U32 R2, RZ, RZ, RZ ;  /* 0x000000ffff027224 */ /* 0x000fe200078e00ff */
        /* <DEDUP_REMOVED lines=13> */
[----:B------:R-:W1:Y:S02]  /*8880*/  LDC R0, c[0x0][0x280] ;  /* 0x0000a000ff007b82 */ /* 0x000e640000000800 */
[----:B------:R-:W-:Y:S01]  /*8890*/  IMAD.U32 R2, RZ, RZ, UR8 ;  /* 0x00000008ff027e24 */ /* 0x000fe2000f8e00ff */
[----:B------:R-:W-:Y:S01]  /*88a0*/  UISETP.NE.U32.AND UP0, UPT, UR4, URZ, UPT ;  /* 0x0000003f0400728c */ /* 0x000fe2000bf05070 */
[----:B------:R-:W-:Y:S01]  /*88b0*/  PLOP3.LUT P1, PT, PT, PT, UP1, 0x80, 0x0 ;  /* 0x000000000000781c */ /* 0x000fe20003f2f018 */
[----:B------:R-:W-:Y:S01]  /*88c0*/  IMAD.U32 R3, RZ, RZ, UR9 ;  /* 0x00000009ff037e24 */ /* 0x000fe2000f8e00ff */
[----:B------:R-:W-:Y:S01]  /*88d0*/  ULDC.64 UR14, c[0x0][0x778] ;  /* 0x0001de00000e7ab9 */ /* 0x000fe20000000a00 */
[----:B------:R-:W-:Y:S01]  /*88e0*/  UISETP.NE.AND.EX UP0, UPT, UR5, URZ, UPT, UP0 ;  /* 0x0000003f0500728c */ /* 0x000fe2000bf05300 */
[----:B------:R-:W-:-:S02]  /*88f0*/  ULDC.64 UR18, c[0x0][0x788] ;  /* 0x0001e20000127ab9 */ /* 0x000fc40000000a00 */
[----:B------:R-:W-:-:S07]  /*8900*/  ULDC.64 UR4, c[0x0][0x780] ;  /* 0x0001e00000047ab9 */ /* 0x000fce0000000a00 */
[----:B------:R-:W2:Y:S01]  /*8910*/  @P1 LDG.E R6, desc[UR46][R2.64] ;  /* 0x0000002e02061981 */ /* 0x000ea2000c1e1900 */
[----:B------:R-:W-:Y:S01]  /*8920*/  UISETP.NE.U32.AND UP2, UPT, UR4, URZ, UPT ;  /* 0x0000003f0400728c */ /* 0x000fe2000bf45070 */
[----:B------:R-:W-:Y:S01]  /*8930*/  PLOP3.LUT P2, PT, PT, PT, UP0, 0x80, 0x0 ;  /* 0x000000000000781c */ /* 0x000fe20003f4f008 */
[----:B------:R-:W-:Y:S01]  /*8940*/  UIMAD.WIDE UR14, UR13, 0x4, UR14 ;  /* 0x000000040d0e78a5 */ /* 0x000fe2000f8e020e */
[----:B------:R3:W4:Y:S01]  /*8950*/  @P1 LDG.E R4, desc[UR46][R2.64] ;  /* 0x0000002e02041981 */ /* 0x000722000c1e1900 */
[----:B------:R-:W-:-:S06]  /*8960*/  UISETP.NE.AND.EX UP2, UPT, UR5, URZ, UPT, UP2 ;  /* 0x0000003f0500728c */ /* 0x000fcc000bf45320 */
[----:B------:R-:W-:Y:S01]  /*8970*/  PLOP3.LUT P3, PT, PT, PT, UP2, 0x80, 0x0 ;  /* 0x000000000000781c */ /* 0x000fe20003f6f028 */
[----:B---3--:R-:W-:-:S04]  /*8980*/  IMAD.U32 R2, RZ, RZ, UR14 ;  /* 0x0000000eff027e24 */ /* 0x008fc8000f8e00ff */
[----:B------:R-:W-:Y:S01]  /*8990*/  @UP2 ULDC.64 UR4, c[0x0][0x780] ;  /* 0x0001e00000042ab9 */ /* 0x000fe20000000a00 */
[----:B------:R-:W-:Y:S01]  /*89a0*/  IMAD.U32 R3, RZ, RZ, UR15 ;  /* 0x0000000fff037e24 */ /* 0x000fe2000f8e00ff */
[----:B------:R-:W-:-:S04]  /*89b0*/  @UP2 UIMAD.WIDE UR4, UR13, 0x4, UR4 ;  /* 0x000000040d0428a5 */ /* 0x000fc8000f8e0204 */
[----:B------:R3:W4:Y:S02]  /*89c0*/  @P2 LDG.E R5, desc[UR46][R2.64] ;  /* 0x0000002e02052981 */ /* 0x000724000c1e1900 */
[----:B---3--:R-:W-:Y:S02]  /*89d0*/  IMAD.U32 R2, RZ, RZ, UR4 ;  /* 0x00000004ff027e24 */ /* 0x008fe4000f8e00ff */
[----:B------:R-:W-:-:S05]  /*89e0*/  IMAD.U32 R3, RZ, RZ, UR5 ;  /* 0x00000005ff037e24 */ /* 0x000fca000f8e00ff */
[----:B-1----:R1:W5:Y:S01]  /*89f0*/  @P3 LDG.E R0, desc[UR46][R2.64] ;  /* 0x0000002e02003981 */ /* 0x002362000c1e1900 */
        /* <DEDUP_REMOVED lines=10> */
[----:B------:R-:W-:-:S03]  /*8aa0*/  @P2 R2UR UR11, R5 ;  /* 0x00000000050b22ca */ /* 0x000fc600000e0000 */
[----:B------:R-:W-:-:S04]  /*8ab0*/  @UP1 ULOP3.LUT UR10, UR5, 0xffffffc0, URZ, 0xc0, !UPT ;  /* 0xffffffc0050a1892 */ /* 0x000fc8000f8ec03f */
[----:B------:R-:W-:Y:S01]  /*8ac0*/  @UP1 USHF.R.S32.HI UR12, URZ, 0x1f, UR10 ;  /* 0x0000001f3f0c1899 */ /* 0x000fe2000801140a */
[----:B-1----:R-:W-:Y:S11]  /*8ad0*/  @P3 BRA `(.L_x_2761) ;  /* 0x0000000000183947 */ /* 0x002ff60003800000 */
[----:B------:R-:W-:Y:S05]  /*8ae0*/  @!P1 BRA `(.L_x_2761) ;  /* 0x0000000000149947 */ /* 0x000fea0003800000 */
[----:B------:R-:W-:Y:S02]  /*8af0*/  IMAD.U32 R2, RZ, RZ, UR8 ;  /* 0x00000008ff027e24 */ /* 0x000fe4000f8e00ff */
[----:B------:R-:W-:-:S05]  /*8b00*/  IMAD.U32 R3, RZ, RZ, UR9 ;  /* 0x00000009ff037e24 */ /* 0x000fca000f8e00ff */
[----:B------:R-:W2:Y:S04]  /*8b10*/  LDG.E R5, desc[UR46][R2.64] ;  /* 0x0000002e02057981 */ /* 0x000ea8000c1e1900 */
[----:B-----5:R-:W2:Y:S02]  /*8b20*/  LDG.E R0, desc[UR46][R2.64+0x4] ;  /* 0x0000042e02007981 */ /* 0x020ea4000c1e1900 */
[----:B--2---:R-:W-:-:S07]  /*8b30*/  IMAD.IADD R0, R0, 0x1, -R5 ;  /* 0x0000000100007824 */ /* 0x004fce00078e0a05 */
.L_x_2761:
[----:B------:R-:W-:Y:S01]  /*8b40*/  UMOV UR4, URZ ;  /* 0x0000003f00047c82 */ /* 0x000fe20008000000 */
[----:B------:R-:W-:Y:S01]  /*8b50*/  UMOV UR5, URZ ;  /* 0x0000003f00057c82 */ /* 0x000fe20008000000 */
[----:B------:R-:W-:Y:S01]  /*8b60*/  IMAD.U32 R4, RZ, RZ, UR18 ;  /* 0x00000012ff047e24 */ /* 0x000fe2000f8e00ff */
[----:B------:R-:W-:Y:S01]  /*8b70*/  @UP1 UMOV UR4, UR10 ;  /* 0x0000000a00041c82 */ /* 0x000fe20008000000 */
[----:B------:R-:W-:Y:S01]  /*8b80*/  @UP1 UMOV UR5, UR12 ;  /* 0x0000000c00051c82 */ /* 0x000fe20008000000 */
[----:B------:R-:W-:Y:S05]  /*8b90*/  @!P0 BRA `(.L_x_2762) ;  /* 0x0000000000188947 */ /* 0x000fea0003800000 */
[----:B------:R-:W-:Y:S02]  /*8ba0*/  ULDC.64 UR8, c[0x0][0x788] ;  /* 0x0001e20000087ab9 */ /* 0x000fe40000000a00 */
[----:B------:R-:W-:-:S06]  /*8bb0*/  UIMAD.WIDE UR8, UR13, 0x4, UR8 ;  /* 0x000000040d0878a5 */ /* 0x000fcc000f8e0208 */
[----:B------:R-:W-:Y:S02]  /*8bc0*/  IMAD.U32 R2, RZ, RZ, UR8 ;  /* 0x00000008ff027e24 */ /* 0x000fe4000f8e00ff */
[----:B------:R-:W-:-:S05]  /*8bd0*/  IMAD.U32 R3, RZ, RZ, UR9 ;  /* 0x00000009ff037e24 */ /* 0x000fca000f8e00ff */
[----:B------:R1:W5:Y:S01]  /*8be0*/  LDG.E R4, desc[UR46][R2.64] ;  /* 0x0000002e02047981 */ /* 0x000362000c1e1900 */
[----:B------:R-:W-:Y:S05]  /*8bf0*/  BRA `(.L_x_2763) ;  /* 0x0000000000187947 */ /* 0x000fea0003800000 */
.L_x_2762:
[----:B------:R-:W-:Y:S05]  /*8c00*/  @!P2 BRA `(.L_x_2763) ;  /* 0x000000000014a947 */ /* 0x000fea0003800000 */
[----:B------:R-:W-:Y:S02]  /*8c10*/  IMAD.U32 R2, RZ, RZ, UR14 ;  /* 0x0000000eff027e24 */ /* 0x000fe4000f8e00ff */
[----:B------:R-:W-:-:S05]  /*8c20*/  IMAD.U32 R3, RZ, RZ, UR15 ;  /* 0x0000000fff037e24 */ /* 0x000fca000f8e00ff */
[----:B------:R-:W2:Y:S04]  /*8c30*/  LDG.E R5, desc[UR46][R2.64] ;  /* 0x0000002e02057981 */ /* 0x000ea8000c1e1900 */
[----:B------:R-:W2:Y:S02]  /*8c40*/  LDG.E R4, desc[UR46][R2.64+0x4] ;  /* 0x0000042e02047981 */ /* 0x000ea4000c1e1900 */
[----:B--2---:R-:W-:-:S07]  /*8c50*/  IMAD.IADD R4, R4, 0x1, -R5 ;  /* 0x0000000104047824 */ /* 0x004fce00078e0a05 */
.L_x_2763:
[----:B-1----:R-:W-:Y:S01]  /*8c60*/  IMAD.U32 R3, RZ, RZ, UR7 ;  /* 0x00000007ff037e24 */ /* 0x002fe2000f8e00ff */
[----:B------:R-:W-:-:S03]  /*8c70*/  ULDC UR8, c[0x0][0x74c] ;  /* 0x0001d30000087ab9 */ /* 0x000fc60000000800 */
[----:B-----5:R-:W-:Y:S02]  /*8c80*/  IMAD R3, R3, 0x80, R0 ;  /* 0x0000008003037824 */ /* 0x020fe400078e0200 */
[----:B------:R-:W-:-:S03]  /*8c90*/  VIADD R0, R0, 0x3f ;  /* 0x0000003f00007836 */ /* 0x000fc60000000000 */
[----:B------:R-:W-:-:S04]  /*8ca0*/  IADD3 R3, R3, -UR8, -R4 ;  /* 0x8000000803037c10 */ /* 0x000fc8000fffe804 */
[----:B------:R-:W-:-:S04]  /*8cb0*/  SHF.R.S32.HI R2, RZ, 0x1f, R3 ;  /* 0x0000001fff027819 */ /* 0x000fc80000011403 */
[----:B------:R-:W-:Y:S02]  /*8cc0*/  LEA.HI R2, R2, R3, RZ, 0x6 ;  /* 0x0000000302027211 */ /* 0x000fe400078f30ff */
[----:B------:R-:W-:Y:S02]  /*8cd0*/  SHF.R.S32.HI R3, RZ, 0x1f, R0 ;  /* 0x0000001fff037819 */ /* 0x000fe40000011400 */
[----:B------:R-:W-:Y:S02]  /*8ce0*/  SHF.R.S32.HI R2, RZ, 0x6, R2 ;  /* 0x00000006ff027819 */ /* 0x000fe40000011402 */
[----:B------:R-:W-:Y:S02]  /*8cf0*/  LEA.HI R0, R3, R0, RZ, 0x6 ;  /* 0x0000000003007211 */ /* 0x000fe400078f30ff */
[----:B------:R-:W-:Y:S01]  /*8d00*/  VIMNMX R4, RZ, R2, !PT ;  /* 0x00000002ff047248 */ /* 0x000fe20007fe0100 */
[----:B------:R-:W-:Y:S01]  /*8d10*/  IMAD.MOV.U32 R2, RZ, RZ, RZ ;  /* 0x000000ffff027224 */ /* 0x000fe200078e00ff */
[----:B------:R-:W-:-:S04]  /*8d20*/  SHF.R.S32.HI R0, RZ, 0x6, R0 ;  /* 0x00000006ff007819 */ /* 0x000fc80000011400 */
[----:B------:R-:W-:-:S13]  /*8d30*/  ISETP.GT.AND P0, PT, R0, R4, PT ;  /* 0x000000040000720c */ /* 0x000fda0003f04270 */
[----:B------:R-:W-:Y:S05]  /*8d40*/  @!P0 BRA `(.L_x_2760) ;  /* 0x0000002000b48947 */ /* 0x000fea0003800000 */
[----:B------:R-:W-:Y:S01]  /*8d50*/  USHF.R.S32.HI UR10, URZ, 0x1f, UR20 ;  /* 0x0000001f3f0a7899 */ /* 0x000fe20008011414 */
[----:B------:R-:W-:Y:S01]  /*8d60*/  BSSY B0, `(.L_x_2760) ;  /* 0x000022b000007945 */ /* 0x000fe20003800000 */
[----:B------:R-:W-:Y:S01]  /*8d70*/  UISETP.NE.U32.AND UP1, UPT, UR16, URZ, UPT ;  /* 0x0000003f1000728c */ /* 0x000fe2000bf25070 */
[----:B------:R-:W-:Y:S01]  /*8d80*/  IMAD.MOV.U32 R2, RZ, RZ, RZ ;  /* 0x000000ffff027224 */ /* 0x000fe200078e00ff */
[----:B------:R-:W-:Y:S01]  /*8d90*/  ULDC.64 UR14, c[0x0][0x718] ;  /* 0x0001c600000e7ab9 */ /* 0x000fe20000000a00 */
[----:B------:R-:W-:Y:S01]  /*8da0*/  UMOV UR8, UR4 ;  /* 0x0000000400087c82 */ /* 0x000fe20008000000 */
[----:B------:R-:W-:Y:S02]  /*8db0*/  UIMAD UR12, UR10, UR14, URZ ;  /* 0x0000000e0a0c72a4 */ /* 0x000fe4000f8e023f */
[----:B------:R-:W-:Y:S02]  /*8dc0*/  UISETP.NE.AND.EX UP1, UPT, UR17, URZ, UPT, UP1 ;  /* 0x0000003f1100728c */ /* 0x000fe4000bf25310 */
[----:B------:R-:W-:Y:S01]  /*8dd0*/  UIMAD UR12, UR20, UR15, UR12 ;  /* 0x0000000f140c72a4 */ /* 0x000fe2000f8e020c */
[----:B------:R-:W-:-:S02]  /*8de0*/  ULDC.64 UR16, c[0x0][0x730] ;  /* 0x0001cc0000107ab9 */ /* 0x000fc40000000a00 */
[----:B------:R-:W-:Y:S01]  /*8df0*/  ULDC UR15, c[0x0][0x2e8] ;  /* 0x0000ba00000f7ab9 */ /* 0x000fe20000000800 */
[----:B------:R-:W-:Y:S01]  /*8e00*/  UIMAD UR10, UR10, UR16, URZ ;  /* 0x000000100a0a72a4 */ /* 0x000fe2000f8e023f */
[----:B------:R-:W-:Y:S01]  /*8e10*/  UMOV UR9, UR5 ;  /* 0x0000000500097c82 */ /* 0x000fe20008000000 */
[----:B------:R-:W-:Y:S02]  /*8e20*/  UISETP.NE.AND UP2, UPT, UR15, 0x1, UPT ;  /* 0x000000010f00788c */ /* 0x000fe4000bf45270 */
[----:B------:R-:W-:Y:S02]  /*8e30*/  UIMAD.WIDE.U32 UR4, UR20, UR14, UR8 ;  /* 0x0000000e140472a5 */ /* 0x000fe4000f8e0008 */
[----:B------:R-:W-:Y:S02]  /*8e40*/  UIMAD.WIDE.U32 UR8, UR20, UR16, UR8 ;  /* 0x00000010140872a5 */ /* 0x000fe4000f8e0008 */
[----:B------:R-:W-:Y:S02]  /*8e50*/  UIMAD UR14, UR20, UR17, UR10 ;  /* 0x00000011140e72a4 */ /* 0x000fe4000f8e020a */
[----:B------:R-:W-:Y:S01]  /*8e60*/  USHF.R.S32.HI UR10, URZ, 0x1f, UR13 ;  /* 0x0000001f3f0a7899 */ /* 0x000fe2000801140d */
[----:B------:R-:W-:Y:S01]  /*8e70*/  ELECT P0, URZ, PT ;  /* 0x00000000003f782f */ /* 0x000fe20003800000 */
[----:B------:R-:W-:-:S02]  /*8e80*/  USEL UR21, UR13, URZ, !UP1 ;  /* 0x0000003f0d157287 */ /* 0x000fc4000c800000 */
[----:B------:R-:W-:Y:S01]  /*8e90*/  UIADD3 UR9, UR9, UR14, URZ ;  /* 0x0000000e09097290 */ /* 0x000fe2000fffe03f */
[----:B------:R-:W-:Y:S01]  /*8ea0*/  ULDC.64 UR18, c[0x0][0x738] ;  /* 0x0001ce0000127ab9 */ /* 0x000fe20000000a00 */
[----:B------:R-:W-:Y:S01]  /*8eb0*/  USEL UR10, UR10, URZ, !UP1 ;  /* 0x0000003f0a0a7287 */ /* 0x000fe2000c800000 */
[----:B------:R-:W-:Y:S01]  /*8ec0*/  ULDC.64 UR16, c[0x0][0x720] ;  /* 0x0001c80000107ab9 */ /* 0x000fe20000000a00 */
[----:B------:R-:W-:Y:S02]  /*8ed0*/  UIMAD.WIDE.U32 UR14, UR18, UR21, UR8 ;  /* 0x00000015120e72a5 */ /* 0x000fe4000f8e0008 */
[----:B------:R-:W-:Y:S01]  /*8ee0*/  UIADD3 UR23, UR5, UR12, URZ ;  /* 0x0000000c05177290 */ /* 0x000fe2000fffe03f */
[----:B------:R-:W-:Y:S01]  /*8ef0*/  @UP2 ULDC UR8, c[0x0][0x2ec] ;  /* 0x0000bb0000082ab9 */ /* 0x000fe20000000800 */
[----:B------:R-:W-:Y:S02]  /*8f00*/  UIMAD UR5, UR10, UR16, URZ ;  /* 0x000000100a0572a4 */ /* 0x000fe4000f8e023f */
[----:B------:R-:W-:-:S02]  /*8f10*/  UIMAD UR10, UR10, UR18, URZ ;  /* 0x000000120a0a72a4 */ /* 0x000fc4000f8e023f */
[----:B------:R-:W-:Y:S02]  /*8f20*/  UIMAD.WIDE.U32 UR8, UR20, UR8, URZ ;  /* 0x00000008140872a5 */ /* 0x000fe4000f8e003f */
[----:B------:R-:W-:Y:S01]  /*8f30*/  ULEA UR11, UR7, UR11, 0x7 ;  /* 0x0000000b070b7291 */ /* 0x000fe2000f8e383f */
[----:B------:R-:W-:Y:S02]  /*8f40*/  UMOV UR22, UR4 ;  /* 0x0000000400167c82 */ /* 0x000fe40008000000 */
[----:B------:R-:W-:Y:S01]  /*8f50*/  @UP2 ULDC UR7, c[0x0][0x2f0] ;  /* 0x0000bc0000072ab9 */ /* 0x000fe20000000800 */
[----:B------:R-:W-:Y:S01]  /*8f60*/  UMOV UR12, UR20 ;  /* 0x00000014000c7c82 */ /* 0x000fe20008000000 */
[----:B------:R-:W-:Y:S02]  /*8f70*/  UIMAD UR5, UR17, UR21, UR5 ;  /* 0x00000015110572a4 */ /* 0x000fe4000f8e0205 */
[----:B------:R-:W-:Y:S02]  /*8f80*/  UIMAD.WIDE.U32 UR22, UR16, UR21, UR22 ;  /* 0x00000015101672a5 */ /* 0x000fe4000f8e0016 */
[----:B------:R-:W-:-:S02]  /*8f90*/  UIMAD UR4, UR19, UR21, UR10 ;  /* 0x00000015130472a4 */ /* 0x000fc4000f8e020a */
        /* <DEDUP_REMOVED lines=10> */
.L_x_2793:
        /* <DEDUP_REMOVED lines=15> */
.L_x_2766:
[----:B------:R-:W-:Y:S01]  /*9130*/  R2UR UR19, R4 ;  /* 0x00000000041372ca */ /* 0x000fe200000e0000 */
[----:B------:R-:W2:Y:S01]  /*9140*/  LDC.64 R12, c[0x0][0x198] ;  /* 0x00006600ff0c7b82 */ /* 0x000ea20000000a00 */
[----:B------:R-:W-:Y:S01]  /*9150*/  ULDC.64 UR8, c[0x0][0x700] ;  /* 0x0001c00000087ab9 */ /* 0x000fe20000000a00 */
[----:B------:R-:W-:Y:S01]  /*9160*/  UMOV UR50, 0x0 ;  /* 0x0000000000327882 */ /* 0x000fe20000000000 */
[----:B------:R-:W-:Y:S01]  /*9170*/  IMAD.U32 R9, RZ, RZ, UR8 ;  /* 0x00000008ff097e24 */ /* 0x000fe2000f8e00ff */
[----:B------:R-:W-:Y:S01]  /*9180*/  R2UR UR8, R15 ;  /* 0x000000000f0872ca */ /* 0x000fe200000e0000 */
[----:B------:R-:W-:Y:S01]  /*9190*/  IMAD.U32 R8, RZ, RZ, UR9 ;  /* 0x00000009ff087e24 */ /* 0x000fe2000f8e00ff */
[----:B------:R-:W-:Y:S01]  /*91a0*/  UMOV UR51, 0x14f00000 ;  /* 0x14f0000000337882 */ /* 0x000fe20000000000 */
[----:B------:R-:W-:Y:S01]  /*91b0*/  UMOV UR18, URZ ;  /* 0x0000003f00127c82 */ /* 0x000fe20008000000 */
[----:B------:R-:W-:Y:S01]  /*91c0*/  UMOV UR42, 0x20 ;  /* 0x00000020002a7882 */ /* 0x000fe20000000000 */
[----:B------:R-:W-:Y:S01]  /*91d0*/  UMOV UR44, UR20 ;  /* 0x00000014002c7c82 */ /* 0x000fe20008000000 */
[----:B------:R-:W-:Y:S01]  /*91e0*/  UMOV UR45, UR21 ;  /* 0x00000015002d7c82 */ /* 0x000fe20008000000 */
[----:B------:R-:W-:Y:S01]  /*91f0*/  UMOV UR34, 0x40 ;  /* 0x0000004000227882 */ /* 0x000fe20000000000 */
[----:B------:R-:W-:Y:S01]  /*9200*/  USHF.L.U32 UR19, UR19, 0x6, URZ ;  /* 0x0000000613137899 */ /* 0x000fe2000800063f */
[----:B------:R-:W-:Y:S01]  /*9210*/  IMAD.MOV.U32 R16, RZ, RZ, RZ ;  /* 0x000000ffff107224 */ /* 0x000fe200078e00ff */
[----:B------:R-:W-:Y:S01]  /*9220*/  UMOV UR36, UR20 ;  /* 0x0000001400247c82 */ /* 0x000fe20008000000 */
[----:B------:R-:W-:Y:S01]  /*9230*/  UMOV UR37, UR21 ;  /* 0x0000001500257c82 */ /* 0x000fe20008000000 */
[----:B------:R-:W-:-:S02]  /*9240*/  UIADD3 UR7, UP0, UR19, UR22, URZ ;  /* 0x0000001613077290 */ /* 0x000fc4000ff1e03f */
[----:B------:R-:W-:Y:S01]  /*9250*/  IMAD.U32 R3, RZ, RZ, UR19 ;  /* 0x00000013ff037e24 */ /* 0x000fe2000f8e00ff */
[----:B------:R-:W-:Y:S02]  /*9260*/  UIADD3 UR16, UR8, 0x12000, URZ ;  /* 0x0001200008107890 */ /* 0x000fe4000fffe03f */
[----:B------:R-:W-:Y:S01]  /*9270*/  UIADD3 UR17, UR8, 0x26810, URZ ;  /* 0x0002681008117890 */ /* 0x000fe2000fffe03f */
[----:B------:R-:W-:Y:S01]  /*9280*/  PLOP3.LUT P1, PT, PT, PT, UP0, 0x80, 0x0 ;  /* 0x000000000000781c */ /* 0x000fe20003f2f008 */
[----:B-1----:R-:W-:Y:S01]  /*9290*/  IMAD.U32 R2, RZ, RZ, UR7 ;  /* 0x00000007ff027e24 */ /* 0x002fe2000f8e00ff */
[----:B------:R-:W-:Y:S01]  /*92a0*/  UIADD3 UR19, UR19, UR6, URZ ;  /* 0x0000000613137290 */ /* 0x000fe2000fffe03f */
[----:B--2---:R-:W-:Y:S01]  /*92b0*/  IMAD.MOV.U32 R7, RZ, RZ, R12 ;  /* 0x000000ffff077224 */ /* 0x004fe200078e000c */
[----:B------:R-:W-:Y:S01]  /*92c0*/  LEA.HI.X.SX32 R3, R3, R14, 0x1, P1 ;  /* 0x0000000e03037211 */ /* 0x000fe200008f0eff */
[----:B------:R-:W-:Y:S01]  /*92d0*/  IMAD.MOV.U32 R6, RZ, RZ, R13 ;  /* 0x000000ffff067224 */ /* 0x000fe200078e000d */
[C---:B------:R-:W-:Y:S01]  /*92e0*/  LEA R5, P1, R2.reuse, R9, 0x2 ;  /* 0x0000000902057211 */ /* 0x040fe200078210ff */
[----:B------:R-:W-:Y:S01]  /*92f0*/  UIADD3 UR40, UR8, 0x13000, URZ ;  /* 0x0001300008287890 */ /* 0x000fe2000fffe03f */
[----:B------:R-:W-:Y:S01]  /*9300*/  IMAD.MOV.U32 R12, RZ, RZ, 0xc000 ;  /* 0x0000c000ff0c7424 */ /* 0x000fe200078e00ff */
[----:B------:R-:W-:Y:S01]  /*9310*/  UIADD3 UR32, UR8, 0x14000, URZ ;  /* 0x0001400008207890 */ /* 0x000fe2000fffe03f */
[----:B------:R-:W-:Y:S01]  /*9320*/  LEA.HI.X R2, R2, R8, R3, 0x2, P1 ;  /* 0x0000000802027211 */ /* 0x000fe200008f1403 */
[----:B------:R-:W-:Y:S01]  /*9330*/  UIADD3 UR52, UR8, 0x1e000, URZ ;  /* 0x0001e00008347890 */ /* 0x000fe2000fffe03f */
[----:B------:R-:W-:Y:S01]  /*9340*/  R2UR UR24, R5 ;  /* 0x00000000051872ca */ /* 0x000fe200000e0000 */
[----:B------:R-:W-:Y:S01]  /*9350*/  UMOV UR41, UR17 ;  /* 0x0000001100297c82 */ /* 0x000fe20008000000 */
[----:B------:R-:W-:Y:S01]  /*9360*/  R2UR UR25, R2 ;  /* 0x00000000021972ca */ /* 0x000fe200000e0000 */
[----:B------:R-:W-:Y:S01]  /*9370*/  UMOV UR43, UR19 ;  /* 0x00000013002b7c82 */ /* 0x000fe20008000000 */
[C---:B------:R-:W-:Y:S01]  /*9380*/  IADD3 R2, P1, R7.reuse, 0x2f0, RZ ;  /* 0x000002f007027810 */ /* 0x040fe20007f3e0ff */
[----:B------:R-:W-:Y:S01]  /*9390*/  UMOV UR33, UR17 ;  /* 0x0000001100217c82 */ /* 0x000fe20008000000 */
[----:B------:R-:W-:Y:S01]  /*93a0*/  UMOV UR35, UR19 ;  /* 0x0000001300237c82 */ /* 0x000fe20008000000 */
[----:B------:R-:W-:Y:S01]  /*93b0*/  UMOV UR7, 0x10 ;  /* 0x0000001000077882 */ /* 0x000fe20000000000 */
[----:B------:R-:W-:Y:S01]  /*93c0*/  R2UR UR54, R2 ;  /* 0x00000000023672ca */ /* 0x000fe200000e0000 */
[----:B------:R-:W-:Y:S01]  /*93d0*/  UMOV UR53, UR17 ;  /* 0x0000001100357c82 */ /* 0x000fe20008000000 */
[----:B------:R-:W-:Y:S01]  /*93e0*/  IADD3 R2, P2, R7, 0x3f0, RZ ;  /* 0x000003f007027810 */ /* 0x000fe20007f5e0ff */
[----:B------:R-:W-:Y:S01]  /*93f0*/  UIADD3 UR9, UR8, 0x26800, URZ ;  /* 0x0002680008097890 */ /* 0x000fe2000fffe03f */
[----:B------:R-:W-:Y:S01]  /*9400*/  VIADD R5, R0, 0xffffffff ;  /* 0xffffffff00057836 */ /* 0x000fe20000000000 */
[----:B------:R-:W-:Y:S01]  /*9410*/  UMOV UR10, UR18 ;  /* 0x00000012000a7c82 */ /* 0x000fe20008000000 */
[----:B------:R-:W-:Y:S01]  /*9420*/  R2UR UR30, R2 ;  /* 0x00000000021e72ca */ /* 0x000fe200000e0000 */
[--C-:B------:R-:W-:Y:S01]  /*9430*/  IMAD.X R2, RZ, RZ, R6.reuse, P1 ;  /* 0x000000ffff027224 */ /* 0x100fe200008e0606 */
[----:B------:R-:W-:Y:S01]  /*9440*/  UMOV UR26, 0x10 ;  /* 0x00000010001a7882 */ /* 0x000fe20000000000 */
[----:B------:R1:W-:Y:S01]  /*9450*/  STL [R1], R5 ;  /* 0x0000000501007387 */ /* 0x0003e20000100800 */
[----:B------:R-:W-:Y:S01]  /*9460*/  UMOV UR27, UR11 ;  /* 0x0000000b001b7c82 */ /* 0x000fe20008000000 */
[----:B------:R-:W-:Y:S01]  /*9470*/  UMOV UR28, UR12 ;  /* 0x0000000c001c7c82 */ /* 0x000fe20008000000 */
[----:B------:R-:W-:Y:S01]  /*9480*/  R2UR UR55, R2 ;  /* 0x00000000023772ca */ /* 0x000fe200000e0000 */
[----:B------:R-:W-:Y:S01]  /*9490*/  IMAD.X R2, RZ, RZ, R6, P2 ;  /* 0x000000ffff027224 */ /* 0x000fe200010e0606 */
[----:B------:R-:W-:Y:S01]  /*94a0*/  UMOV UR29, UR13 ;  /* 0x0000000d001d7c82 */ /* 0x000fe20008000000 */
[----:B------:R-:W-:Y:S01]  /*94b0*/  UIADD3 UR56, UR8, 0x3000, URZ ;  /* 0x0000300008387890 */ /* 0x000fe2000fffe03f */
[----:B------:R-:W-:-:S02]  /*94c0*/  UMOV UR58, 0x30 ;  /* 0x00000030003a7882 */ /* 0x000fc40000000000 */
        /* <DEDUP_REMOVED lines=8> */
[----:B------:R-:W-:-:S04]  /*9550*/  ISETP.GE.AND P1, PT, R4, R5, PT ;  /* 0x000000050400720c */ /* 0x000fc80003f26270 */
[----:B------:R-:W-:-:S13]  /*9560*/  R2UR UR49, R3 ;  /* 0x00000000033172ca */ /* 0x000fda00000e0000 */
[----:B------:R2:W-:Y:S01]  /*9570*/  UTMALDG.4D [UR16], [UR48], desc[UR50] ;  /* 0x00003210300075b4 */ /* 0x0005e20008019000 */
[----:B------:R3:W-:Y:S01]  /*9580*/  UTMALDG.4D [UR40], [UR48], desc[UR50] ;  /* 0x00003228300075b4 */ /* 0x0007e20008019000 */
[----:B------:R-:W-:Y:S01]  /*9590*/  UTMALDG.4D [UR32], [UR48], desc[UR50] ;  /* 0x00003220300075b4 */ /* 0x000fe20008019000 */
[----:B------:R4:W-:Y:S01]  /*95a0*/  UBLKCP.S.G [UR52], [UR24], UR7 ;  /* 0x00000034180073ba */ /* 0x0009e20008000207 */
[----:B------:R1:W-:Y:S01]  /*95b0*/  SYNCS.ARRIVE.TRANS64 RZ, [R15+URZ+0x26800], R12 ;  /* 0x0268000c0fff79a7 */ /* 0x0003e2000800003f */
[----:B--2---:R-:W-:Y:S01]  /*95c0*/  UMOV UR16, 0x0 ;  /* 0x0000000000107882 */ /* 0x004fe20000000000 */
[----:B------:R-:W-:Y:S02]  /*95d0*/  UMOV UR17, 0x10000000 ;  /* 0x1000000000117882 */ /* 0x000fe40000000000 */
[----:B------:R2:W-:Y:S01]  /*95e0*/  UTMALDG.4D [UR8], [UR54], desc[UR16] ;  /* 0x00001008360075b4 */ /* 0x0005e20008019000 */
[----:B---3--:R-:W-:Y:S01]  /*95f0*/  UIADD3 UR40, UR8, 0x5000, URZ ;  /* 0x0000500008287890 */ /* 0x008fe2000fffe03f */
[----:B------:R-:W-:Y:S01]  /*9600*/  UMOV UR42, 0x50 ;  /* 0x00000050002a7882 */ /* 0x000fe20000000000 */
[----:B------:R-:W-:Y:S01]  /*9610*/  UMOV UR43, UR11 ;  /* 0x0000000b002b7c82 */ /* 0x000fe20008000000 */
[----:B------:R-:W-:Y:S01]  /*9620*/  UMOV UR44, UR12 ;  /* 0x0000000c002c7c82 */ /* 0x000fe20008000000 */
[----:B------:R-:W-:Y:S01]  /*9630*/  UMOV UR45, UR13 ;  /* 0x0000000d002d7c82 */ /* 0x000fe20008000000 */
[----:B----4-:R-:W-:-:S02]  /*9640*/  UIADD3 UR24, UR8, 0x1000, URZ ;  /* 0x0000100008187890 */ /* 0x010fc4000fffe03f */
[----:B------:R-:W-:Y:S01]  /*9650*/  UIADD3 UR32, UR8, 0x2000, URZ ;  /* 0x0000200008207890 */ /* 0x000fe2000fffe03f */
[----:B------:R-:W-:Y:S01]  /*9660*/  UMOV UR25, UR9 ;  /* 0x0000000900197c82 */ /* 0x000fe20008000000 */
[----:B------:R-:W-:Y:S01]  /*9670*/  UMOV UR34, 0x20 ;  /* 0x0000002000227882 */ /* 0x000fe20000000000 */
[----:B------:R-:W-:Y:S01]  /*9680*/  UMOV UR35, UR11 ;  /* 0x0000000b00237c82 */ /* 0x000fe20008000000 */
        /* <DEDUP_REMOVED lines=10> */
[----:B------:R-:W-:Y:S01]  /*9730*/  UMOV UR41, UR9 ;  /* 0x0000000900297c82 */ /* 0x000fe20008000000 */
[----:B--2---:R-:W-:Y:S01]  /*9740*/  UMOV UR10, 0x40 ;  /* 0x00000040000a7882 */ /* 0x004fe20000000000 */
[----:B------:R2:W-:Y:S01]  /*9750*/  UTMALDG.4D [UR32], [UR54], desc[UR16] ;  /* 0x00001020360075b4 */ /* 0x0005e20008019000 */
[----:B------:R1:W-:Y:S01]  /*9760*/  UTMALDG.4D [UR56], [UR54], desc[UR16] ;  /* 0x00001038360075b4 */ /* 0x0003e20008019000 */
[----:B------:R1:W-:Y:S01]  /*9770*/  UTMALDG.4D [UR48], [UR54], desc[UR16] ;  /* 0x00001030360075b4 */ /* 0x0003e20008019000 */
[----:B---3--:R-:W-:Y:S01]  /*9780*/  UIADD3 UR24, UR8, 0x6000, URZ ;  /* 0x0000600008187890 */ /* 0x008fe2000fffe03f */
[----:B------:R-:W-:Y:S01]  /*9790*/  UMOV UR26, UR18 ;  /* 0x00000012001a7c82 */ /* 0x000fe20008000000 */
[----:B------:R1:W-:Y:S01]  /*97a0*/  UTMALDG.4D [UR40], [UR54], desc[UR16] ;  /* 0x00001028360075b4 */ /* 0x0003e20008019000 */
[----:B--2---:R-:W-:-:S02]  /*97b0*/  UIADD3 UR32, UR8, 0x8000, URZ ;  /* 0x0000800008207890 */ /* 0x004fc4000fffe03f */
[----:B------:R-:W-:-:S04]  /*97c0*/  UIADD3 UR8, UR8, 0xa000, URZ ;  /* 0x0000a00008087890 */ /* 0x000fc8000fffe03f */
[----:B------:R1:W-:Y:S03]  /*97d0*/  UTMALDG.4D [UR24], [UR30], desc[UR16] ;  /* 0x000010181e0075b4 */ /* 0x0003e60008019000 */
[----:B------:R1:W-:Y:S02]  /*97e0*/  UTMALDG.4D [UR32], [UR30], desc[UR16] ;  /* 0x000010201e0075b4 */ /* 0x0003e40008019000 */
[----:B------:R1:W-:Y:S02]  /*97f0*/  UTMALDG.4D [UR8], [UR30], desc[UR16] ;  /* 0x000010081e0075b4 */ /* 0x0003e40008019000 */
[----:B-1----:R-:W-:Y:S05]  /*9800*/  @P1 BRA `(.L_x_2767) ;  /* 0x0000001400081947 */ /* 0x002fea0003800000 */
[-C--:B------:R-:W-:Y:S01]  /*9810*/  LOP3.LUT R17, RZ, R4.reuse, RZ, 0x33, !PT ;  /* 0x00000004ff117212 */ /* 0x080fe200078e33ff */
[C---:B------:R-:W-:Y:S02]  /*9820*/  VIADD R5, R0.reuse, 0xfffffffe ;  /* 0xfffffffe00057836 */ /* 0x040fe40000000000 */
[----:B------:R-:W-:Y:S02]  /*9830*/  IMAD.MOV.U32 R10, RZ, RZ, 0x1 ;  /* 0x00000001ff0a7424 */ /* 0x000fe400078e00ff */
[----:B------:R-:W-:Y:S01]  /*9840*/  IMAD.IADD R17, R0, 0x1, R17 ;  /* 0x0000000100117824 */ /* 0x000fe200078e0211 */
[----:B------:R-:W-:Y:S01]  /*9850*/  ISETP.NE.AND P1, PT, R5, R4, PT ;  /* 0x000000040500720c */ /* 0x000fe20003f25270 */
[----:B------:R-:W-:-:S03]  /*9860*/  IMAD.MOV.U32 R0, RZ, RZ, R4 ;  /* 0x000000ffff007224 */ /* 0x000fc600078e0004 */
[----:B------:R-:W-:-:S05]  /*9870*/  LOP3.LUT R5, R17, 0x1, RZ, 0xc0, !PT ;  /* 0x0000000111057812 */ /* 0x000fca00078ec0ff */
[----:B------:R1:W-:Y:S04]  /*9880*/  STL [R1+0x4], R5 ;  /* 0x0000040501007387 */ /* 0x0003e80000100800 */
[----:B------:R-:W-:Y:S05]  /*9890*/  @!P1 BRA `(.L_x_2768) ;  /* 0x0000000c00409947 */ /* 0x000fea0003800000 */
[----:B------:R-:W-:Y:S02]  /*98a0*/  IMAD.IADD R17, R17, 0x1, -R5 ;  /* 0x0000000111117824 */ /* 0x000fe400078e0a05 */
[----:B------:R-:W-:Y:S02]  /*98b0*/  IMAD.MOV.U32 R0, RZ, RZ, R4 ;  /* 0x000000ffff007224 */ /* 0x000fe400078e0004 */
[----:B------:R-:W-:-:S07]  /*98c0*/  IMAD.MOV.U32 R10, RZ, RZ, 0x1 ;  /* 0x00000001ff0a7424 */ /* 0x000fce00078e00ff */
.L_x_2777:
[----:B-123--:R-:W-:-:S04]  /*98d0*/  SHF.L.U32 R18, R10, 0x1f, RZ ;  /* 0x0000001f0a127819 */ /* 0x00efc800000006ff */
[----:B------:R-:W2:Y:S02]  /*98e0*/  SYNCS.PHASECHK.TRANS64.TRYWAIT P1, [R15+URZ+0x26840], R18 ;  /* 0x026840120f0075a7 */ /* 0x000ea4000802017f */
[----:B--2---:R-:W-:Y:S05]  /*98f0*/  @!P1 BRA `(.L_x_2769) ;  /* 0x0000001800dc9947 */ /* 0x004fea0003800000 */
.L_x_2794:
        /* <DEDUP_REMOVED lines=8> */
.L_x_2770:
        /* <DEDUP_REMOVED lines=44> */
.L_x_2795:
        /* <DEDUP_REMOVED lines=8> */
.L_x_2772:
        /* <DEDUP_REMOVED lines=44> */
.L_x_2796:
        /* <DEDUP_REMOVED lines=8> */
.L_x_2774:
        /* <DEDUP_REMOVED lines=38> */
.L_x_2798:
        /* <DEDUP_REMOVED lines=8> */
.L_x_2776:
        /* <DEDUP_REMOVED lines=44> */
.L_x_2768:
[----:B------:R-:W4:Y:S02]  /*a5a0*/  LDL.LU R4, [R1+0x4] ;  /* 0x0000040001047983 */ /* 0x000f240000300800 */
[----:B----4-:R-:W-:Y:S02]  /*a5b0*/  ISETP.NE.AND P1, PT, R4, RZ, PT ;  /* 0x000000ff0400720c */ /* 0x010fe40003f25270 */
[----:B------:R4:W5:Y:S11]  /*a5c0*/  LDL R4, [R1] ;  /* 0x0000000001047983 */ /* 0x0009760000100800 */
[----:B----4-:R-:W-:Y:S05]  /*a5d0*/  @!P1 BRA `(.L_x_2767) ;  /* 0x0000000400949947 */ /* 0x010fea0003800000 */
[----:B------:R-:W-:-:S04]  /*a5e0*/  SHF.L.U32 R12, R10, 0x1f, RZ ;  /* 0x0000001f0a0c7819 */ /* 0x000fc800000006ff */
[----:B------:R-:W4:Y:S02]  /*a5f0*/  SYNCS.PHASECHK.TRANS64.TRYWAIT P1, [R15+URZ+0x26840], R12 ;  /* 0x0268400c0f0075a7 */ /* 0x000f24000802017f */
[----:B----4-:R-:W-:Y:S05]  /*a600*/  @!P1 BRA `(.L_x_2778) ;  /* 0x0000000c00ec9947 */ /* 0x010fea0003800000 */
.L_x_2799:
        /* <DEDUP_REMOVED lines=8> */
.L_x_2779:
        /* <DEDUP_REMOVED lines=41> */
.L_x_2800:
        /* <DEDUP_REMOVED lines=8> */
.L_x_2781:
[----:B------:R2:W5:Y:S01]  /*a9a0*/  LDL.LU R4, [R1] ;  /* 0x0000000001047983 */ /* 0x0005620000300800 */
        /* <DEDUP_REMOVED lines=40> */
.L_x_2767:
[----:B------:R-:W1:Y:S01]  /*ac30*/  S2R R0, SR_TID.X ;  /* 0x0000000000007919 */ /* 0x000e620000002100 */
[----:B------:R-:W-:Y:S01]  /*ac40*/  IMAD R3, R16, 0x8, R15 ;  /* 0x0000000810037824 */ /* 0x000fe200078e020f */
[----:B-1----:R-:W-:Y:S02]  /*ac50*/  LOP3.LUT R2, R0, 0x7f, RZ, 0xc0, !PT ;  /* 0x0000007f00027812 */ /* 0x002fe400078ec0ff */
[----:B------:R-:W-:Y:S02]  /*ac60*/  SHF.L.U32 R0, R10, 0x1f, RZ ;  /* 0x0000001f0a007819 */ /* 0x000fe400000006ff */
[----:B------:R-:W-:Y:S02]  /*ac70*/  ISETP.NE.AND P1, PT, R2, RZ, PT ;  /* 0x000000ff0200720c */ /* 0x000fe40003f25270 */
[----:B------:R-:W1:Y:S02]  /*ac80*/  SYNCS.PHASECHK.TRANS64.TRYWAIT P0, [R3+URZ+0x26840], R0 ;  /* 0x02684000030075a7 */ /* 0x000e64000800017f */
[----:B-1----:R-:W-:Y:S09]  /*ac90*/  @!P0 BRA `(.L_x_2782) ;  /* 0x0000000800708947 */ /* 0x002ff20003800000 */
.L_x_2801:
[----:B------:R-:W-:Y:S05]  /*aca0*/  @P1 BRA `(.L_x_2783) ;  /* 0x0000000000181947 */ /* 0x000fea0003800000 */
[----:B------:R-:W1:Y:S01]  /*acb0*/  S2R R2, SR_TID.X ;  /* 0x0000000000027919 */ /* 0x000e620000002100 */
[----:B------:R-:W-:-:S04]  /*acc0*/  IMAD.MOV.U32 R0, RZ, RZ, 0x3100 ;  /* 0x00003100ff007424 */ /* 0x000fc800078e00ff */
[----:B------:R1:W-:Y:S02]  /*acd0*/  SYNCS.ARRIVE.TRANS64 RZ, [R3+URZ+0x26830], R0 ;  /* 0x0268300003ff79a7 */ /* 0x0003e4000800003f */
[----:B-1----:R-:W-:-:S13]  /*ace0*/  LOP3.LUT P0, RZ, R2, 0x1f, RZ, 0xc0, !PT ;  /* 0x0000001f02ff7812 */ /* 0x002fda000780c0ff */
[----:B------:R-:W-:Y:S05]  /*acf0*/  @!P0 BRA `(.L_x_2783) ;  /* 0x0000000000048947 */ /* 0x000fea0003800000 */
[----:B------:R-:W-:Y:S01]  /*ad00*/  BPT.TRAP 0x1 ;  /* 0x000000040000795c */ /* 0x000fe20000300000 */
.L_x_2783:
        /* <DEDUP_REMOVED lines=48> */
.L_x_2764:
[----:B------:R-:W-:Y:S05]  /*b010*/  BSYNC B0 ;  /* 0x0000000000007941 */ /* 0x000fea0003800000 */
.L_x_2760:
[----:B------:R-:W-:-:S03]  /*b020*/  UMOV UR7, 0xffffffff ;  /* 0xffffffff00077882 */ /* 0x000fc60000000000 */
[----:B------:R-:W-:Y:S05]  /*b030*/  BRA.DIV UR7, `(.L_x_2784) ;  /* 0x00000006079c7947 */ /* 0x000fea000b800000 */
[----:B------:R-:W-:-:S13]  /*b040*/  ELECT P6, URZ, PT ;  /* 0x00000000003f782f */ /* 0x000fda00038c0000 */
.L_x_2804:
[----:B------:R-:W-:Y:S05]  /*b050*/  @!P6 BRA `(.L_x_2685) ;  /* 0x000000000084e947 */ /* 0x000fea0003800000 */
[----:B------:R-:W-:-:S06]  /*b060*/  ULOP3.LUT UR7, UR38, 0x2, URZ, 0xfc, !UPT ;  /* 0x0000000226077892 */ /* 0x000fcc000f8efc3f */
[----:B------:R-:W-:-:S05]  /*b070*/  IMAD.U32 R0, RZ, RZ, UR7 ;  /* 0x00000007ff007e24 */ /* 0x000fca000f8e00ff */
[----:B------:R-:W-:-:S13]  /*b080*/  ISETP.NE.AND P2, PT, R0, 0x3, PT ;  /* 0x000000030000780c */ /* 0x000fda0003f45270 */
[----:B------:R-:W-:Y:S05]  /*b090*/  @!P2 BRA `(.L_x_2785) ;  /* 0x000000000004a947 */ /* 0x000fea0003800000 */
[----:B------:R-:W-:Y:S01]  /*b0a0*/  BPT.TRAP 0x1 ;  /* 0x000000040000795c */ /* 0x000fe20000300000 */
.L_x_2785:
        /* <DEDUP_REMOVED lines=15> */
.L_x_2805:
[----:B------:R-:W2:Y:S02]  /*b1a0*/  SYNCS.PHASECHK.TRANS64.TRYWAIT P0, [R3+URZ], R0 ;  /* 0x00000000030075a7 */ /* 0x000ea4000800017f */
[----:B--2---:R-:W-:Y:S05]  /*b1b0*/  @!P0 BRA `(.L_x_2787) ;  /* 0x0000000400708947 */ /* 0x004fea0003800000 */
.L_x_2806:
[----:B------:R-:W-:Y:S05]  /*b1c0*/  @!P2 BRA `(.L_x_2788) ;  /* 0x000000000004a947 */ /* 0x000fea0003800000 */
[----:B------:R-:W-:Y:S01]  /*b1d0*/  BPT.TRAP 0x1 ;  /* 0x000000040000795c */ /* 0x000fe20000300000 */
.L_x_2788:
[----:B--2---:R-:W-:-:S04]  /*b1e0*/  VIADD R3, R8, 0x26840 ;  /* 0x0002684008037836 */ /* 0x004fc80000000000 */
[----:B------:R-:W-:-:S04]  /*b1f0*/  IMAD R5, R2, 0x8, R3 ;  /* 0x0000000802057824 */ /* 0x000fc800078e0203 */
[----:B------:R-:W2:Y:S02]  /*b200*/  SYNCS.PHASECHK.TRANS64.TRYWAIT P0, [R5+URZ], R4 ;  /* 0x00000004050075a7 */ /* 0x000ea4000800017f */
[----:B--2---:R-:W-:Y:S05]  /*b210*/  @!P0 BRA `(.L_x_2789) ;  /* 0x00000004006c8947 */ /* 0x004fea0003800000 */
.L_x_2807:
[----:B------:R-:W-:-:S07]  /*b220*/  IMAD R3, R6, 0x8, R3 ;  /* 0x0000000806037824 */ /* 0x000fce00078e0203 */
.L_x_2790:
[----:B---3--:R3:W4:Y:S02]  /*b230*/  SYNCS.PHASECHK.TRANS64.TRYWAIT P0, [R3+URZ], R0 ;  /* 0x00000000030075a7 */ /* 0x008724000800017f */
[----:B----4-:R-:W-:Y:S05]  /*b240*/  @!P0 NANOSLEEP.SYNCS 0x989680 ;  /* 0x009896800000895d */ /* 0x010fea0003900000 */
[----:B------:R-:W4:Y:S02]  /*b250*/  @!P0 SYNCS.PHASECHK.TRANS64 P0, [R3+URZ], R0 ;  /* 0x00000000030085a7 */ /* 0x000f24000800007f */
[----:B----4-:R-:W-:Y:S05]  /*b260*/  @!P0 BRA `(.L_x_2790) ;  /* 0xfffffffc00f08947 */ /* 0x010fea000383ffff */
.L_x_2685:
[----:B------:R-:W-:Y:S05]  /*b270*/  BSYNC B6 ;  /* 0x0000000000067941 */ /* 0x000fea0003800000 */
.L_x_2677:
[----:B------:R-:W-:Y:S05]  /*b280*/  EXIT ;  /* 0x000000000000794d */ /* 0x000fea0003800000 */
.L_x_2695:
[----:B------:R-:W-:Y:S02]  /*b290*/  IMAD.MOV.U32 R13, RZ, RZ, R17 ;  /* 0x000000ffff0d7224 */ /* 0x000fe400078e0011 */
[----:B------:R-:W-:Y:S02]  /*b2a0*/  IMAD.MOV.U32 R12, RZ, RZ, RZ ;  /* 0x000000ffff0c7224 */ /* 0x000fe400078e00ff */
[----:B------:R-:W-:Y:S02]  /*b2b0*/  IMAD.MOV.U32 R11, RZ, RZ, 0x1f ;  /* 0x0000001fff0b7424 */ /* 0x000fe400078e00ff */
[----:B------:R-:W-:-:S07]  /*b2c0*/  IMAD.MOV.U32 R15, RZ, RZ, -0x1 ;  /* 0xffffffffff0f7424 */ /* 0x000fce00078e00ff */
[----:B------:R-:W-:Y:S05]  /*b2d0*/  WARPSYNC.COLLECTIVE R15, `(.L_x_2791) ;  /* 0x000000000f087348 */ /* 0x000fea0003c00000 */
[----:B------:R1:W2:Y:S02]  /*b2e0*/  SHFL.IDX P6, R14, R13, R12, R11 ;  /* 0x0000000c0d0e7389 */ /* 0x0002a400000c000b */
[----:B-12---:R-:W-:Y:S01]  /*b2f0*/  ENDCOLLECTIVE ;  /* 0x000000000000791b */ /* 0x006fe20003800000 */
.L_x_2791:
[----:B------:R-:W-:Y:S05]  /*b300*/  BRA `(.L_x_2792) ;  /* 0xffffff6400047947 */ /* 0x000fea000383ffff */
.L_x_2697:
[----:B--2---:R2:W3:Y:S02]  /*b310*/  SYNCS.PHASECHK.TRANS64.TRYWAIT P0, [R235+URZ+0x26800], R4 ;  /* 0x02680004eb0075a7 */ /* 0x0044e4000800017f */
[----:B---3--:R-:W-:Y:S05]  /*b320*/  @!P0 NANOSLEEP.SYNCS 0x989680 ;  /* 0x009896800000895d */ /* 0x008fea0003900000 */
[----:B------:R-:W3:Y:S02]  /*b330*/  @!P0 SYNCS.PHASECHK.TRANS64 P0, [R235+URZ+0x26800], R4 ;  /* 0x02680004eb0085a7 */ /* 0x000ee4000800007f */
[----:B---3--:R-:W-:Y:S05]  /*b340*/  @!P0 BRA `(.L_x_2697) ;  /* 0xfffffffc00f08947 */ /* 0x008fea000383ffff */
[----:B------:R-:W-:Y:S05]  /*b350*/  BRA `(.L_x_2696) ;  /* 0xffffff64002c7947 */ /* 0x000fea000383ffff */
.L_x_2702:
[----:B--2---:R-:W-:-:S04]  /*b360*/  IMAD.U32 R5, RZ, RZ, UR7 ;  /* 0x00000007ff057e24 */ /* 0x004fc8000f8e00ff */
[----:B------:R2:W3:Y:S03]  /*b370*/  SYNCS.PHASECHK.TRANS64.TRYWAIT P1, [R5+URZ+0x26810], R120 ;  /* 0x02681078050075a7 */ /* 0x0004e6000802017f */
[----:B---3--:R-:W-:Y:S05]  /*b380*/  @!P1 NANOSLEEP.SYNCS 0x989680 ;  /* 0x009896800000995d */ /* 0x008fea0003900000 */
[----:B------:R-:W3:Y:S02]  /*b390*/  @!P1 SYNCS.PHASECHK.TRANS64 P1, [R5+URZ+0x26810], R120 ;  /* 0x02681078050095a7 */ /* 0x000ee4000802007f */
[----:B---3--:R-:W-:Y:S05]  /*b3a0*/  @!P1 BRA `(.L_x_2702) ;  /* 0xfffffffc00ec9947 */ /* 0x008fea000383ffff */
[----:B------:R-:W-:Y:S05]  /*b3b0*/  BRA `(.L_x_2701) ;  /* 0xffffff6c00807947 */ /* 0x000fea000383ffff */
.L_x_2706:
[----:B------:R-:W-:-:S04]  /*b3c0*/  IMAD.U32 R121, RZ, RZ, UR7 ;  /* 0x00000007ff797e24 */ /* 0x000fc8000f8e00ff */
[----:B------:R1:W1:Y:S03]  /*b3d0*/  SYNCS.PHASECHK.TRANS64.TRYWAIT P1, [R121+URZ+0x26830], R120 ;  /* 0x02683078790075a7 */ /* 0x000266000802017f */
[----:B-1----:R-:W-:Y:S05]  /*b3e0*/  @!P1 NANOSLEEP.SYNCS 0x989680 ;  /* 0x009896800000995d */ /* 0x002fea0003900000 */
[----:B------:R-:W1:Y:S02]  /*b3f0*/  @!P1 SYNCS.PHASECHK.TRANS64 P1, [R121+URZ+0x26830], R120 ;  /* 0x02683078790095a7 */ /* 0x000e64000802007f */
[----:B-1----:R-:W-:Y:S05]  /*b400*/  @!P1 BRA `(.L_x_2706) ;  /* 0xfffffffc00ec9947 */ /* 0x002fea000383ffff */
[----:B------:R-:W-:Y:S05]  /*b410*/  BRA `(.L_x_2705) ;  /* 0xffffff7400447947 */ /* 0x000fea000383ffff */
.L_x_2765:
[----:B-1----:R1:W2:Y:S02]  /*b420*/  SYNCS.PHASECHK.TRANS64.TRYWAIT P0, [R15+URZ+0x26820], R2 ;  /* 0x026820020f0075a7 */ /* 0x0022a4000800017f */
[----:B--2---:R-:W-:Y:S05]  /*b430*/  @!P0 NANOSLEEP.SYNCS 0x989680 ;  /* 0x009896800000895d */ /* 0x004fea0003900000 */
[----:B------:R-:W2:Y:S02]  /*b440*/  @!P0 SYNCS.PHASECHK.TRANS64 P0, [R15+URZ+0x26820], R2 ;  /* 0x026820020f0085a7 */ /* 0x000ea4000800007f */
[----:B--2---:R-:W-:Y:S05]  /*b450*/  @!P0 BRA `(.L_x_2765) ;  /* 0xfffffffc00f08947 */ /* 0x004fea000383ffff */
[----:B------:R-:W-:Y:S05]  /*b460*/  BRA `(.L_x_2793) ;  /* 0xffffffd800f47947 */ /* 0x000fea000383ffff */
.L_x_2769:
[----:B--2---:R2:W3:Y:S02]  /*b470*/  SYNCS.PHASECHK.TRANS64.TRYWAIT P1, [R15+URZ+0x26840], R18 ;  /* 0x026840120f0075a7 */ /* 0x0044e4000802017f */
[----:B---3--:R-:W-:Y:S05]  /*b480*/  @!P1 NANOSLEEP.SYNCS 0x989680 ;  /* 0x009896800000995d */ /* 0x008fea0003900000 */
[----:B------:R-:W3:Y:S02]  /*b490*/  @!P1 SYNCS.PHASECHK.TRANS64 P1, [R15+URZ+0x26840], R18 ;  /* 0x026840120f0095a7 */ /* 0x000ee4000802007f */
[----:B---3--:R-:W-:Y:S05]  /*b4a0*/  @!P1 BRA `(.L_x_2769) ;  /* 0xfffffffc00f09947 */ /* 0x008fea000383ffff */
[----:B------:R-:W-:Y:S05]  /*b4b0*/  BRA `(.L_x_2794) ;  /* 0xffffffe400107947 */ /* 0x000fea000383ffff */
.L_x_2771:
[----:B-1----:R1:W3:Y:S02]  /*b4c0*/  SYNCS.PHASECHK.TRANS64.TRYWAIT P1, [R15+URZ+0x26828], R18 ;  /* 0x026828120f0075a7 */ /* 0x0022e4000802017f */
[----:B---3--:R-:W-:Y:S05]  /*b4d0*/  @!P1 NANOSLEEP.SYNCS 0x989680 ;  /* 0x009896800000995d */ /* 0x008fea0003900000 */
[----:B------:R-:W3:Y:S02]  /*b4e0*/  @!P1 SYNCS.PHASECHK.TRANS64 P1, [R15+URZ+0x26828], R18 ;  /* 0x026828120f0095a7 */ /* 0x000ee4000802007f */
[----:B---3--:R-:W-:Y:S05]  /*b4f0*/  @!P1 BRA `(.L_x_2771) ;  /* 0xfffffffc00f09947 */ /* 0x008fea000383ffff */
[----:B------:R-:W-:Y:S05]  /*b500*/  BRA `(.L_x_2795) ;  /* 0xffffffe400cc7947 */ /* 0x000fea000383ffff */
.L_x_2773:
[----:B---3--:R3:W4:Y:S02]  /*b510*/  SYNCS.PHASECHK.TRANS64.TRYWAIT P1, [R15+URZ+0x26848], R18 ;  /* 0x026848120f0075a7 */ /* 0x008724000802017f */
[----:B----4-:R-:W-:Y:S05]  /*b520*/  @!P1 NANOSLEEP.SYNCS 0x989680 ;  /* 0x009896800000995d */ /* 0x010fea0003900000 */
[----:B------:R-:W4:Y:S02]  /*b530*/  @!P1 SYNCS.PHASECHK.TRANS64 P1, [R15+URZ+0x26848], R18 ;  /* 0x026848120f0095a7 */ /* 0x000f24000802007f */
[----:B----4-:R-:W-:Y:S05]  /*b540*/  @!P1 BRA `(.L_x_2773) ;  /* 0xfffffffc00f09947 */ /* 0x010fea000383ffff */
[----:B------:R-:W-:Y:S05]  /*b550*/  BRA `(.L_x_2796) ;  /* 0xffffffe800887947 */ /* 0x000fea000383ffff */
.L_x_2775:
[----:B------:R-:W-:-:S07]  /*b560*/  SHF.L.U32 R4, R10, 0x1f, RZ ;  /* 0x0000001f0a047819 */ /* 0x000fce00000006ff */
.L_x_2797:
[----:B----4-:R4:W1:Y:S02]  /*b570*/  SYNCS.PHASECHK.TRANS64.TRYWAIT P1, [R15+URZ+0x26820], R4 ;  /* 0x026820040f0075a7 */ /* 0x010864000802017f */
[----:B-1----:R-:W-:Y:S05]  /*b580*/  @!P1 NANOSLEEP.SYNCS 0x989680 ;  /* 0x009896800000995d */ /* 0x002fea0003900000 */
[----:B------:R-:W1:Y:S02]  /*b590*/  @!P1 SYNCS.PHASECHK.TRANS64 P1, [R15+URZ+0x26820], R4 ;  /* 0x026820040f0095a7 */ /* 0x000e64000802007f */
[----:B-1----:R-:W-:Y:S05]  /*b5a0*/  @!P1 BRA `(.L_x_2797) ;  /* 0xfffffffc00f09947 */ /* 0x002fea000383ffff */
[----:B------:R-:W-:Y:S05]  /*b5b0*/  BRA `(.L_x_2798) ;  /* 0xffffffec00287947 */ /* 0x000fea000383ffff */
.L_x_2778:
[----:B----4-:R4:W1:Y:S02]  /*b5c0*/  SYNCS.PHASECHK.TRANS64.TRYWAIT P1, [R15+URZ+0x26840], R12 ;  /* 0x0268400c0f0075a7 */ /* 0x010864000802017f */
[----:B-1----:R-:W-:Y:S05]  /*b5d0*/  @!P1 NANOSLEEP.SYNCS 0x989680 ;  /* 0x009896800000995d */ /* 0x002fea0003900000 */
[----:B------:R-:W1:Y:S02]  /*b5e0*/  @!P1 SYNCS.PHASECHK.TRANS64 P1, [R15+URZ+0x26840], R12 ;  /* 0x0268400c0f0095a7 */ /* 0x000e64000802007f */
[----:B-1----:R-:W-:Y:S05]  /*b5f0*/  @!P1 BRA `(.L_x_2778) ;  /* 0xfffffffc00f09947 */ /* 0x002fea000383ffff */
[----:B------:R-:W-:Y:S05]  /*b600*/  BRA `(.L_x_2799) ;  /* 0xfffffff000007947 */ /* 0x000fea000383ffff */
.L_x_2780:
[----:B-1----:R1:W2:Y:S02]  /*b610*/  SYNCS.PHASECHK.TRANS64.TRYWAIT P1, [R15+URZ+0x26828], R12 ;  /* 0x0268280c0f0075a7 */ /* 0x0022a4000802017f */
[----:B--2---:R-:W-:Y:S05]  /*b620*/  @!P1 NANOSLEEP.SYNCS 0x989680 ;  /* 0x009896800000995d */ /* 0x004fea0003900000 */
[----:B------:R-:W2:Y:S02]  /*b630*/  @!P1 SYNCS.PHASECHK.TRANS64 P1, [R15+URZ+0x26828], R12 ;  /* 0x0268280c0f0095a7 */ /* 0x000ea4000802007f */
[----:B--2---:R-:W-:Y:S05]  /*b640*/  @!P1 BRA `(.L_x_2780) ;  /* 0xfffffffc00f09947 */ /* 0x004fea000383ffff */
[----:B------:R-:W-:Y:S05]  /*b650*/  BRA `(.L_x_2800) ;  /* 0xfffffff000b07947 */ /* 0x000fea000383ffff */
.L_x_2782:
[----:B------:R1:W1:Y:S02]  /*b660*/  SYNCS.PHASECHK.TRANS64.TRYWAIT P0, [R3+URZ+0x26840], R0 ;  /* 0x02684000030075a7 */ /* 0x000264000800017f */
[----:B-1----:R-:W-:Y:S05]  /*b670*/  @!P0 NANOSLEEP.SYNCS 0x989680 ;  /* 0x009896800000895d */ /* 0x002fea0003900000 */
[----:B------:R-:W1:Y:S02]  /*b680*/  @!P0 SYNCS.PHASECHK.TRANS64 P0, [R3+URZ+0x26840], R0 ;  /* 0x02684000030085a7 */ /* 0x000e64000800007f */
[----:B-1----:R-:W-:Y:S05]  /*b690*/  @!P0 BRA `(.L_x_2782) ;  /* 0xfffffffc00f08947 */ /* 0x002fea000383ffff */
[----:B------:R-:W-:Y:S05]  /*b6a0*/  BRA `(.L_x_2801) ;  /* 0xfffffff4007c7947 */ /* 0x000fea000383ffff */
.L_x_2784:
[----:B------:R-:W-:Y:S01]  /*b6b0*/  BSSY B0, `(.L_x_2802) ;  /* 0x0000006000007945 */ /* 0x000fe20003800000 */
[----:B------:R-:W-:-:S07]  /*b6c0*/  IMAD.MOV.U32 R15, RZ, RZ, -0x1 ;  /* 0xffffffffff0f7424 */ /* 0x000fce00078e00ff */
[----:B------:R-:W-:Y:S05]  /*b6d0*/  WARPSYNC.COLLECTIVE R15, `(.L_x_2803) ;  /* 0x000000000f0c7348 */ /* 0x000fea0003c00000 */
[----:B------:R-:W-:Y:S02]  /*b6e0*/  ELECT P6, UR62, PT ;  /* 0x00000000003e782f */ /* 0x000fe400038c0000 */
[----:B------:R-:W-:Y:S01]  /*b6f0*/  MOV R14, UR62 ;  /* 0x0000003e000e7c02 */ /* 0x000fe20008000f00 */
[----:B------:R-:W-:Y:S10]  /*b700*/  ENDCOLLECTIVE ;  /* 0x000000000000791b */ /* 0x000ff40003800000 */
.L_x_2803:
[----:B------:R-:W-:Y:S05]  /*b710*/  BSYNC B0 ;  /* 0x0000000000007941 */ /* 0x000fea0003800000 */
.L_x_2802:
[----:B------:R-:W-:Y:S05]  /*b720*/  BRA `(.L_x_2804) ;  /* 0xfffffff800487947 */ /* 0x000fea000383ffff */
.L_x_2786:
[----:B-1----:R1:W2:Y:S02]  /*b730*/  SYNCS.PHASECHK.TRANS64.TRYWAIT P0, [R7+URZ], R4 ;  /* 0x00000004070075a7 */ /* 0x0022a4000800017f */
[----:B--2---:R-:W-:Y:S05]  /*b740*/  @!P0 NANOSLEEP.SYNCS 0x989680 ;  /* 0x009896800000895d */ /* 0x004fea0003900000 */
[----:B------:R-:W2:Y:S02]  /*b750*/  @!P0 SYNCS.PHASECHK.TRANS64 P0, [R7+URZ], R4 ;  /* 0x00000004070085a7 */ /* 0x000ea4000800007f */
[----:B--2---:R-:W-:Y:S05]  /*b760*/  @!P0 BRA `(.L_x_2786) ;  /* 0xfffffffc00f08947 */ /* 0x004fea000383ffff */
[----:B------:R-:W-:Y:S05]  /*b770*/  BRA `(.L_x_2805) ;  /* 0xfffffff800887947 */ /* 0x000fea000383ffff */
.L_x_2787:
[----:B--2---:R2:W3:Y:S02]  /*b780*/  SYNCS.PHASECHK.TRANS64.TRYWAIT P0, [R3+URZ], R0 ;  /* 0x00000000030075a7 */ /* 0x0044e4000800017f */
[----:B---3--:R-:W-:Y:S05]  /*b790*/  @!P0 NANOSLEEP.SYNCS 0x989680 ;  /* 0x009896800000895d */ /* 0x008fea0003900000 */
[----:B------:R-:W3:Y:S02]  /*b7a0*/  @!P0 SYNCS.PHASECHK.TRANS64 P0, [R3+URZ], R0 ;  /* 0x00000000030085a7 */ /* 0x000ee4000800007f */
[----:B---3--:R-:W-:Y:S05]  /*b7b0*/  @!P0 BRA `(.L_x_2787) ;  /* 0xfffffffc00f08947 */ /* 0x008fea000383ffff */
[----:B------:R-:W-:Y:S05]  /*b7c0*/  BRA `(.L_x_2806) ;  /* 0xfffffff8007c7947 */ /* 0x000fea000383ffff */
.L_x_2789:
[----:B--2---:R2:W3:Y:S02]  /*b7d0*/  SYNCS.PHASECHK.TRANS64.TRYWAIT P0, [R5+URZ], R4 ;  /* 0x00000004050075a7 */ /* 0x0044e4000800017f */
[----:B---3--:R-:W-:Y:S05]  /*b7e0*/  @!P0 NANOSLEEP.SYNCS 0x989680 ;  /* 0x009896800000895d */ /* 0x008fea0003900000 */
[----:B------:R-:W3:Y:S02]  /*b7f0*/  @!P0 SYNCS.PHASECHK.TRANS64 P0, [R5+URZ], R4 ;  /* 0x00000004050085a7 */ /* 0x000ee4000800007f */
[----:B---3--:R-:W-:Y:S05]  /*b800*/  @!P0 BRA `(.L_x_2789) ;  /* 0xfffffffc00f08947 */ /* 0x008fea000383ffff */
[----:B------:R-:W-:Y:S05]  /*b810*/  BRA `(.L_x_2807) ;  /* 0xfffffff800807947 */ /* 0x000fea000383ffff */
.L_x_2808:
        /* <DEDUP_REMOVED lines=14> */
.L_x_3314:


//--------------------- .text._ZN7cutlass13device_kernelIN5flash11enable_sm90INS1_16FlashAttnBwdSm90INS1_25CollectiveMainloopBwdSm90ILi2ELi2ELi2EN4cute5tupleIJNS5_1CILi1EEES8_S8_EEENS6_IJNS7_ILi64EEENS7_ILi128EEENS7_ILi96EEEEEENS_10bfloat16_tEfNS_4arch4Sm90ELb1ELb0ELb1ELb1ELb1ELb1ELb0ELb0ELi2ELi1ELi2ELi1ELb1EEENS1_21CollectiveEpilogueBwdISD_SE_SG_Li256ELb1ELb0ELi1EEENS1_25SingleTileBwdLPTSchedulerILb1ELi128ELb1EEEEEEEEEvNT_6ParamsE --------------------------
	.section	.text._ZN7cutlass13device_kernelIN5flash11enable_sm90INS1_16FlashAttnBwdSm90INS1_25CollectiveMainloopBwdSm90ILi2ELi2ELi2EN4cute5tupleIJNS5_1CILi1EEES8_S8_EEENS6_IJNS7_ILi64EEENS7_ILi128EEENS7_ILi96EEEEEENS_10bfloat16_tEfNS_4arch4Sm90ELb1ELb0ELb1ELb1ELb1ELb1ELb0ELb0ELi2ELi1ELi2ELi1ELb1EEENS1_21CollectiveEpilogueBwdISD_SE_SG_Li256ELb1ELb0ELi1EEENS1_25SingleTileBwdLPTSchedulerILb1ELi128ELb1EEEEEEEEEvNT_6ParamsE,"ax",@progbits
	.align	128
.text._ZN7cutlass13device_kernelIN5flash11enable_sm90INS1_16FlashAttnBwdSm90INS1_25CollectiveMainloopBwdSm90ILi2ELi2ELi2EN4cute5tupleIJNS5_1CILi1EEES8_S8_EEENS6_IJNS7_ILi64EEENS7_ILi128EEENS7_ILi96EEEEEENS_10bfloat16_tEfNS_4arch4Sm90ELb1ELb0ELb1ELb1ELb1ELb1ELb0ELb0ELi2ELi1ELi2ELi1ELb1EEENS1_21CollectiveEpilogueBwdISD_SE_SG_Li256ELb1ELb0ELi1EEENS1_25SingleTileBwdLPTSchedulerILb1ELi128ELb1EEEEEEEEEvNT_6ParamsE:
        .type           _ZN7cutlass13device_kernelIN5flash11enable_sm90INS1_16FlashAttnBwdSm90INS1_25CollectiveMainloopBwdSm90ILi2ELi2ELi2EN4cute5tupleIJNS5_1CILi1EEES8_S8_EEENS6_IJNS7_ILi64EEENS7_ILi128EEENS7_ILi96EEEEEENS_10bfloat16_tEfNS_4arch4Sm90ELb1ELb0ELb1ELb1ELb1ELb1ELb0ELb0ELi2ELi1ELi2ELi1ELb1EEENS1_21CollectiveEpilogueBwdISD_SE_SG_Li256ELb1ELb0ELi1EEENS1_25SingleTileBwdLPTSchedulerILb1ELi128ELb1EEEEEEEEEvNT_6ParamsE,@function
        .size           _ZN7cutlass13device_kernelIN5flash11enable_sm90INS1_16FlashAttnBwdSm90INS1_25CollectiveMainloopBwdSm90ILi2ELi2ELi2EN4cute5tupleIJNS5_1CILi1EEES8_S8_EEENS6_IJNS7_ILi64EEENS7_ILi128EEENS7_ILi96EEEEEENS_10bfloat16_tEfNS_4arch4Sm90ELb1ELb0ELb1ELb1ELb1ELb1ELb0ELb0ELi2ELi1ELi2ELi1ELb1EEENS1_21CollectiveEpilogueBwdISD_SE_SG_Li256ELb1ELb0ELi1EEENS1_25SingleTileBwdLPTSchedulerILb1ELi128ELb1EEEEEEEEEvNT_6ParamsE,(.L_x_3315 - _ZN7cutlass13device_kernelIN5flash11enable_sm90INS1_16FlashAttnBwdSm90INS1_25CollectiveMainloopBwdSm90ILi2ELi2ELi2EN4cute5tupleIJNS5_1CILi1EEES8_S8_EEENS6_IJNS7_ILi64EEENS7_ILi128EEENS7_ILi96EEEEEENS_10bfloat16_tEfNS_4arch4Sm90ELb1ELb0ELb1ELb1ELb1ELb1ELb0ELb0ELi2ELi1ELi2ELi1ELb1EEENS1_21CollectiveEpilogueBwdISD_SE_SG_Li256ELb1ELb0ELi1EEENS1_25SingleTileBwdLPTSchedulerILb1ELi128ELb1EEEEEEEEEvNT_6ParamsE)
        .other          _ZN7cutlass13device_kernelIN5flash11enable_sm90INS1_16FlashAttnBwdSm90INS1_25CollectiveMainloopBwdSm90ILi2ELi2ELi2EN4cute5tupleIJNS5_1CILi1EEES8_S8_EEENS6_IJNS7_ILi64EEENS7_ILi128EEENS7_ILi96EEEEEENS_10bfloat16_tEfNS_4arch4Sm90ELb1ELb0ELb1ELb1ELb1ELb1ELb0ELb0ELi2ELi1ELi2ELi1ELb1EEENS1_21CollectiveEpilogueBwdISD_SE_SG_Li256ELb1ELb0ELi1EEENS1_25SingleTileBwdLPTSchedulerILb1ELi128ELb1EEEEEEEEEvNT_6ParamsE,@"STO_CUDA_ENTRY STV_DEFAULT"
_ZN7cutlass13device_kernelIN5flash11enable_sm90INS1_16FlashAttnBwdSm90INS1_25CollectiveMainloopBwdSm90ILi2ELi2ELi2EN4cute5tupleIJNS5_1CILi1EEES8_S8_EEENS6_IJNS7_ILi64EEENS7_ILi128EEENS7_ILi96EEEEEENS_10bfloat16_tEfNS_4arch4Sm90ELb1ELb0ELb1ELb1ELb1ELb1ELb0ELb0ELi2ELi1ELi2ELi1ELb1EEENS1_21CollectiveEpilogueBwdISD_SE_SG_Li256ELb1ELb0ELi1EEENS1_25SingleTileBwdLPTSchedulerILb1ELi128ELb1EEEEEEEEEvNT_6ParamsE:
        /* <DEDUP_REMOVED lines=24> */
.L_x_2810:
[----:B------:R-:W-:Y:S05]  /*0180*/  BSYNC B0 ;  /* 0x0000000000007941 */ /* 0x000fea0003800000 */
.L_x_2809:
        /* <DEDUP_REMOVED lines=37> */
.L_x_2811:
        /* <DEDUP_REMOVED lines=22> */
.L_x_2812:
[----:B------:R-:W-:Y:S01]  /*0540*/  PLOP3.LUT P0, PT, PT, PT, UP0, 0x80, 0x0 ;  /* 0x000000000000781c */ /* 0x000fe20003f0f008 */
[----:B------:R-:W-:Y:S01]  /*0550*/  NOP ;  /* 0x0000000000007918 */ /* 0x000fe20000000000 */
[----:B------:R-:W-:Y:S01]  /*0560*/  ULDC.64 UR46, c[0x0][0x208] ;  /* 0x00008200002e7ab9 */ /* 0x000fe20000000a00 */
[----:B------:R-:W-:Y:S01]  /*0570*/  BSSY B6, `(.L_x_2813) ;  /* 0x0000b61000067945 */ /* 0x000fe20003800000 */
[----:B-12-4-:R-:W-:Y:S09]  /*0580*/  BAR.SYNC.DEFER_BLOCKING 0x0 ;  /* 0x0000000000007b1d */ /* 0x016ff20000010000 */
[----:B------:R-:W-:Y:S05]  /*0590*/  @!P0 BRA `(.L_x_2814) ;  /* 0x0000006800488947 */ /* 0x000fea0003800000 */
.L_x_2815:
        /* <DEDUP_REMOVED lines=32> */
.L_x_2816:
[----:B------:R-:W-:Y:S01]  /*07a0*/  ULDC UR8, c[0x0][0x8c4] ;  /* 0x0002310000087ab9 */ /* 0x000fe20000000800 */
[----:B------:R-:W-:Y:S01]  /*07b0*/  UMOV UR7, UR9 ;  /* 0x0000000900077c82 */ /* 0x000fe20008000000 */
[----:B------:R-:W-:-:S11]  /*07c0*/  UISETP.NE.AND UP0, UPT, UR8, 0x1, UPT ;  /* 0x000000010800788c */ /* 0x000fd6000bf05270 */
[----:B------:R-:W-:Y:S02]  /*07d0*/  @UP0 ULDC.64 UR10, c[0x0][0x8c8] ;  /* 0x00023200000a0ab9 */ /* 0x000fe40000000a00 */
[----:B------:R-:W-:-:S04]  /*07e0*/  UIMAD.WIDE.U32 UR4, UR9, UR10, URZ ;  /* 0x0000000a090472a5 */ /* 0x000fc8000f8e003f */
[----:B------:R-:W-:-:S04]  /*07f0*/  @UP0 USHF.R.U32.HI UR7, URZ, UR11, UR5 ;  /* 0x0000000b3f070299 */ /* 0x000fc80008011605 */
[----:B------:R-:W-:-:S12]  /*0800*/  UIMAD UR4, UR7, UR8, URZ ;  /* 0x00000008070472a4 */ /* 0x000fd8000f8e023f */
.L_x_2817:
        /* <DEDUP_REMOVED lines=23> */
.L_x_2818:
        /* <DEDUP_REMOVED lines=14> */
.L_x_2820:
[----:B------:R-:W-:-:S05]  /*0a60*/  ULDC UR4, c[0x0][0x8ec] ;  /* 0x00023b0000047ab9 */ /* 0x000fca0000000800 */
.L_x_2819:
[----:B------:R-:W-:Y:S02]  /*0a70*/  UIADD3 UR4, UR4, 0x7f, URZ ;  /* 0x0000007f04047890 */ /* 0x000fe4000fffe03f */
[----:B------:R-:W-:Y:S02]  /*0a80*/  ULOP3.LUT UR39, URZ, UR7, URZ, 0x33, !UPT ;  /* 0x000000073f277292 */ /* 0x000fe4000f8e333f */
[----:B------:R-:W-:-:S04]  /*0a90*/  USHF.R.S32.HI UR5, URZ, 0x1f, UR4 ;  /* 0x0000001f3f057899 */ /* 0x000fc80008011404 */
[----:B------:R-:W-:-:S04]  /*0aa0*/  ULEA.HI UR5, UR5, UR4, URZ, 0x7 ;  /* 0x0000000405057291 */ /* 0x000fc8000f8f383f */
[----:B------:R-:W-:-:S04]  /*0ab0*/  USHF.R.S32.HI UR5, URZ, 0x7, UR5 ;  /* 0x000000073f057899 */ /* 0x000fc80008011405 */
[----:B------:R-:W-:Y:S02]  /*0ac0*/  UISETP.GT.AND UP0, UPT, UR5, UR7, UPT ;  /* 0x000000070500728c */ /* 0x000fe4000bf04270 */
[----:B------:R-:W-:Y:S02]  /*0ad0*/  UIADD3 UR39, UR5, UR39, URZ ;  /* 0x0000002705277290 */ /* 0x000fe4000fffe03f */
[----:B------:R-:W-:-:S06]  /*0ae0*/  USEL UR37, UR37, 0xffffffff, UP0 ;  /* 0xffffffff25257887 */ /* 0x000fcc0008000000 */
        /* <DEDUP_REMOVED lines=17> */
.L_x_2822:
        /* <DEDUP_REMOVED lines=14> */
.L_x_2823:
        /* <DEDUP_REMOVED lines=11> */
.L_x_2824:
        /* <DEDUP_REMOVED lines=13> */
.L_x_2825:
        /* <DEDUP_REMOVED lines=84> */
.L_x_2828:
        /* <DEDUP_REMOVED lines=15> */
.L_x_2827:
        /* <DEDUP_REMOVED lines=22> */
.L_x_2830:
        /* <DEDUP_REMOVED lines=15> */
.L_x_2829:
[----:B------:R-:W-:Y:S01]  /*16e0*/  SHF.R.S32.HI R19, RZ, 0x1f, R18 ;  /* 0x0000001fff137819 */ /* 0x000fe20000011412 */
[----:B------:R-:W-:-:S03]  /*16f0*/  UMOV UR4, 0xffffffff ;  /* 0xffffffff00047882 */ /* 0x000fc60000000000 */
[----:B------:R-:W-:-:S04]  /*1700*/  LEA.HI R0, R19, R18, RZ, 0x7 ;  /* 0x0000001213007211 */ /* 0x000fc800078f38ff */
[----:B------:R-:W-:Y:S01]  /*1710*/  SHF.R.S32.HI R17, RZ, 0x7, R0 ;  /* 0x00000007ff117819 */ /* 0x000fe20000011400 */
[----:B------:R-:W-:Y:S06]  /*1720*/  BRA.DIV UR4, `(.L_x_2831) ;  /* 0x000000a6041c7947 */ /* 0x000fec000b800000 */
[----:B------:R1:W2:Y:S02]  /*1730*/  SHFL.IDX PT, R14, R17, RZ, 0x1f ;  /* 0x00001fff110e7589 */ /* 0x0002a400000e0000 */
.L_x_2946:
        /* <DEDUP_REMOVED lines=15> */
.L_x_2832:
        /* <DEDUP_REMOVED lines=19> */
.L_x_2834:
        /* <DEDUP_REMOVED lines=122> */
.L_x_2845:
[----:B------:R-:W-:-:S06]  /*2100*/  UISETP.NE.AND UP0, UPT, UR13, 0x3, UPT ;  /* 0x000000030d00788c */ /* 0x000fcc000bf05270 */
[----:B------:R-:W-:-:S13]  /*2110*/  PLOP3.LUT P0, PT, PT, PT, UP0, 0x80, 0x0 ;  /* 0x000000000000781c */ /* 0x000fda0003f0f008 */
[----:B-1----:R-:W-:Y:S05]  /*2120*/  @!P0 BRA `(.L_x_2835) ;  /* 0x0000000000048947 */ /* 0x002fea0003800000 */
[----:B------:R-:W-:Y:S01]  /*2130*/  BPT.TRAP 0x1 ;  /* 0x000000040000795c */ /* 0x000fe20000300000 */
.L_x_2835:
[----:B------:R-:W-:Y:S01]  /*2140*/  R2UR UR7, R235 ;  /* 0x00000000eb0772ca */ /* 0x000fe200000e0000 */
[----:B------:R-:W-:-:S05]  /*2150*/  IMAD.U32 R120, RZ, RZ, UR12 ;  /* 0x0000000cff787e24 */ /* 0x000fca000f8e00ff */
[----:B------:R-:W-:-:S07]  /*2160*/  SHF.L.U32 R120, R120, 0x1f, RZ ;  /* 0x0000001f78787819 */ /* 0x000fce00000006ff */
[----:B------:R-:W-:-:S09]  /*2170*/  ULEA UR7, UR4, UR7, 0x3 ;  /* 0x0000000704077291 */ /* 0x000fd2000f8e183f */
[----:B------:R1:W2:Y:S01]  /*2180*/  SYNCS.PHASECHK.TRANS64.TRYWAIT P1, [UR7+0x26810], R120 ;  /* 0x02681078ff0075a7 */ /* 0x0002a20008020147 */
[----:B------:R-:W-:Y:S05]  /*2190*/  @!P0 BRA `(.L_x_2836) ;  /* 0x0000000000048947 */ /* 0x000fea0003800000 */
[----:B------:R-:W-:Y:S01]  /*21a0*/  BPT.TRAP 0x1 ;  /* 0x000000040000795c */ /* 0x000fe20000300000 */
.L_x_2836:
[----:B--2---:R-:W-:Y:S05]  /*21b0*/  @P1 BRA `(.L_x_2837) ;  /* 0x0000000000081947 */ /* 0x004fea0003800000 */
[----:B------:R-:W2:Y:S02]  /*21c0*/  SYNCS.PHASECHK.TRANS64.TRYWAIT P1, [UR7+0x26810], R120 ;  /* 0x02681078ff0075a7 */ /* 0x000ea40008020147 */
[----:B--2---:R-:W-:Y:S05]  /*21d0*/  @!P1 BRA `(.L_x_2838) ;  /* 0x0000009800a49947 */ /* 0x004fea0003800000 */
.L_x_2837:
        /* <DEDUP_REMOVED lines=66> */
.L_x_2839:
[----:B------:R1:W1:Y:S01]  /*2600*/  SYNCS.PHASECHK.TRANS64.TRYWAIT P1, [UR7+0x26830], R120 ;  /* 0x02683078ff0075a7 */ /* 0x0002620008020147 */
[----:B------:R-:W-:Y:S05]  /*2610*/  @!P0 BRA `(.L_x_2840) ;  /* 0x0000000000048947 */ /* 0x000fea0003800000 */
[----:B------:R-:W-:Y:S01]  /*2620*/  BPT.TRAP 0x1 ;  /* 0x000000040000795c */ /* 0x000fe20000300000 */
.L_x_2840:
        /* <DEDUP_REMOVED lines=50> */
.L_x_2841:
        /* <DEDUP_REMOVED lines=555> */
.L_x_2843:
        /* <DEDUP_REMOVED lines=45> */
.L_x_2844:
        /* <DEDUP_REMOVED lines=62> */
.L_x_2826:
        /* <DEDUP_REMOVED lines=149> */
.L_x_2847:
        /* <DEDUP_REMOVED lines=57> */
.L_x_2849:
[----:B------:R-:W-:Y:S05]  /*5f90*/  BSYNC B0 ;  /* 0x0000000000007941 */ /* 0x000fea0003800000 */
.L_x_2848:
        /* <DEDUP_REMOVED lines=22> */
.L_x_2851:
[----:B------:R-:W-:Y:S05]  /*6100*/  BSYNC B0 ;  /* 0x0000000000007941 */ /* 0x000fea0003800000 */
.L_x_2850:
        /* <DEDUP_REMOVED lines=34> */
.L_x_2853:
[----:B------:R-:W-:Y:S05]  /*6330*/  BSYNC B0 ;  /* 0x0000000000007941 */ /* 0x000fea0003800000 */
.L_x_2852:
        /* <DEDUP_REMOVED lines=23> */
.L_x_2846:
        /* <DEDUP_REMOVED lines=41> */
.L_x_2854:
        /* <DEDUP_REMOVED lines=44> */
.L_x_2856:
[----:B------:R-:W-:Y:S05]  /*6a00*/  BSYNC B0 ;  /* 0x0000000000007941 */ /* 0x000fea0003800000 */
.L_x_2855:
        /* <DEDUP_REMOVED lines=21> */
.L_x_2858:
[----:B------:R-:W-:Y:S05]  /*6b60*/  BSYNC B0 ;  /* 0x0000000000007941 */ /* 0x000fea0003800000 */
.L_x_2857:
        /* <DEDUP_REMOVED lines=30> */
.L_x_2860:
[----:B------:R-:W-:Y:S05]  /*6d50*/  BSYNC B0 ;  /* 0x0000000000007941 */ /* 0x000fea0003800000 */
.L_x_2859:
        /* <DEDUP_REMOVED lines=22> */
.L_x_2814:
        /* <DEDUP_REMOVED lines=29> */
.L_x_2862:
[----:B------:R-:W-:Y:S01]  /*7090*/  ULDC UR9, c[0x0][0x8c4] ;  /* 0x0002310000097ab9 */ /* 0x000fe20000000800 */
[----:B------:R-:W-:Y:S01]  /*70a0*/  UMOV UR7, UR8 ;  /* 0x0000000800077c82 */ /* 0x000fe20008000000 */
[----:B------:R-:W-:-:S11]  /*70b0*/  UISETP.NE.AND UP0, UPT, UR9, 0x1, UPT ;  /* 0x000000010900788c */ /* 0x000fd6000bf05270 */
[----:B------:R-:W-:Y:S02]  /*70c0*/  @UP0 ULDC.64 UR10, c[0x0][0x8c8] ;  /* 0x00023200000a0ab9 */ /* 0x000fe40000000a00 */
[----:B------:R-:W-:-:S04]  /*70d0*/  UIMAD.WIDE.U32 UR4, UR8, UR10, URZ ;  /* 0x0000000a080472a5 */ /* 0x000fc8000f8e003f */
[----:B------:R-:W-:-:S04]  /*70e0*/  @UP0 USHF.R.U32.HI UR7, URZ, UR11, UR5 ;  /* 0x0000000b3f070299 */ /* 0x000fc80008011605 */
[----:B------:R-:W-:-:S12]  /*70f0*/  UIMAD UR4, UR7, UR9, URZ ;  /* 0x00000009070472a4 */ /* 0x000fd8000f8e023f */
.L_x_2863:
        /* <DEDUP_REMOVED lines=23> */
.L_x_2864:
        /* <DEDUP_REMOVED lines=13> */
.L_x_2866:
[----:B------:R-:W-:-:S05]  /*7340*/  ULDC UR4, c[0x0][0x8ec] ;  /* 0x00023b0000047ab9 */ /* 0x000fca0000000800 */
.L_x_2865:
[----:B------:R-:W-:-:S04]  /*7350*/  UIADD3 UR4, UR4, 0x7f, URZ ;  /* 0x0000007f04047890 */ /* 0x000fc8000fffe03f */
[----:B------:R-:W-:-:S04]  /*7360*/  USHF.R.S32.HI UR5, URZ, 0x1f, UR4 ;  /* 0x0000001f3f057899 */ /* 0x000fc80008011404 */
[----:B------:R-:W-:-:S04]  /*7370*/  ULEA.HI UR5, UR5, UR4, URZ, 0x7 ;  /* 0x0000000405057291 */ /* 0x000fc8000f8f383f */
[----:B------:R-:W-:-:S04]  /*7380*/  USHF.R.S32.HI UR5, URZ, 0x7, UR5 ;  /* 0x000000073f057899 */ /* 0x000fc80008011405 */
[----:B------:R-:W-:Y:S02]  /*7390*/  UISETP.GT.AND UP0, UPT, UR5, UR7, UPT ;  /* 0x000000070500728c */ /* 0x000fe4000bf04270 */
[----:B------:R-:W-:Y:S02]  /*73a0*/  ULOP3.LUT UR7, URZ, UR7, URZ, 0x33, !UPT ;  /* 0x000000073f077292 */ /* 0x000fe4000f8e333f */
[----:B------:R-:W-:Y:S02]  /*73b0*/  USEL UR10, UR10, 0xffffffff, UP0 ;  /* 0xffffffff0a0a7887 */ /* 0x000fe40008000000 */
[----:B------:R-:W-:-:S04]  /*73c0*/  UIADD3 UR7, UR5, UR7, URZ ;  /* 0x0000000705077290 */ /* 0x000fc8000fffe03f */
        /* <DEDUP_REMOVED lines=40> */
.L_x_2867:
        /* <DEDUP_REMOVED lines=13> */
.L_x_2868:
        /* <DEDUP_REMOVED lines=12> */
.L_x_2869:
[----:B------:R-:W-:Y:S01]  /*77e0*/  ULEA UR8, UR7, UR14, 0x7 ;  /* 0x0000000e07087291 */ /* 0x000fe2000f8e383f */
[----:B------:R-:W-:-:S03]  /*77f0*/  ULDC UR9, c[0x0][0x74c] ;  /* 0x0001d30000097ab9 */ /* 0x000fc60000000800 */
[----:B------:R-:W-:Y:S02]  /*7800*/  UIADD3 UR9, UR8, -UR9, -UR11 ;  /* 0x8000000908097290 */ /* 0x000fe4000fffe80b */
        /* <DEDUP_REMOVED lines=13> */
[----:B------:R-:W1:Y:S01]  /*78e0*/  S2R R0, SR_TID.X ;  /* 0x0000000000007919 */ /* 0x000e620000002100 */
[----:B------:R-:W-:Y:S01]  /*78f0*/  UIMAD UR16, UR20, UR18, URZ ;  /* 0x00000012141072a4 */ /* 0x000fe2000f8e023f */
[----:B------:R-:W-:Y:S01]  /*7900*/  LOP3.LUT R8, RZ, UR7, RZ, 0x33, !PT ;  /* 0x00000007ff087c12 */ /* 0x000fe2000f8e33ff */
[----:B------:R-:W-:Y:S02]  /*7910*/  USHF.R.S32.HI UR15, URZ, 0x1f, UR10 ;  /* 0x0000001f3f0f7899 */ /* 0x000fe4000801140a */
[----:B------:R-:W-:Y:S02]  /*7920*/  UIMAD UR17, UR6, UR19, UR16 ;  /* 0x00000013061172a4 */ /* 0x000fe4000f8e0210 */
[----:B------:R-:W-:Y:S02]  /*7930*/  UIADD3 UR19, UR11, 0x7f, URZ ;  /* 0x0000007f0b137890 */ /* 0x000fe4000fffe03f */
[----:B------:R-:W-:Y:S01]  /*7940*/  UIMAD.WIDE.U32 UR8, UR6, UR18, URZ ;  /* 0x00000012060872a5 */ /* 0x000fe2000f8e003f */
[----:B------:R-:W-:Y:S01]  /*7950*/  ULDC UR21, c[0x0][0x288] ;  /* 0x0000a20000157ab9 */ /* 0x000fe20000000800 */
[----:B------:R-:W-:-:S02]  /*7960*/  UIADD3 UR16, UR12, -UR13, URZ ;  /* 0x8000000d0c107290 */ /* 0x000fc4000fffe03f */
[----:B------:R-:W-:Y:S01]  /*7970*/  UIADD3 UR14, UR11, 0xbf, -UR14 ;  /* 0x000000bf0b0e7890 */ /* 0x000fe2000fffe80e */
[----:B------:R-:W-:Y:S01]  /*7980*/  ULDC UR22, c[0x0][0x760] ;  /* 0x0001d80000167ab9 */ /* 0x000fe20000000800 */
[----:B------:R-:W-:Y:S02]  /*7990*/  USEL UR29, UR10, URZ, !UP0 ;  /* 0x0000003f0a1d7287 */ /* 0x000fe4000c000000 */
[----:B------:R-:W-:Y:S02]  /*79a0*/  USEL UR23, UR15, URZ, !UP0 ;  /* 0x0000003f0f177287 */ /* 0x000fe4000c000000 */
[----:B------:R-:W-:Y:S02]  /*79b0*/  UIMAD UR18, UR10, UR21, URZ ;  /* 0x000000150a1272a4 */ /* 0x000fe4000f8e023f */
[----:B------:R-:W-:Y:S02]  /*79c0*/  USHF.R.S32.HI UR11, URZ, 0x1f, UR19 ;  /* 0x0000001f3f0b7899 */ /* 0x000fe40008011413 */
[----:B------:R-:W-:-:S02]  /*79d0*/  UIMAD UR15, UR21, UR22, URZ ;  /* 0x00000016150f72a4 */ /* 0x000fc4000f8e023f */
[----:B------:R-:W-:Y:S02]  /*79e0*/  UIADD3 UR10, UP0, UR4, UR8, URZ ;  /* 0x00000008040a7290 */ /* 0x000fe4000ff1e03f */
[----:B------:R-:W-:Y:S02]  /*79f0*/  UIADD3 UR17, UR9, UR17, URZ ;  /* 0x0000001109117290 */ /* 0x000fe4000fffe03f */
[----:B------:R-:W-:Y:S01]  /*7a00*/  ULOP3.LUT UR21, UR16, 0x1, URZ, 0xc0, !UPT ;  /* 0x0000000110157892 */ /* 0x000fe2000f8ec03f */
[----:B-1----:R-:W-:Y:S01]  /*7a10*/  LOP3.LUT R0, R0, 0x1f, RZ, 0xc0, !PT ;  /* 0x0000001f00007812 */ /* 0x002fe200078ec0ff */
[----:B------:R-:W-:Y:S02]  /*7a20*/  ULEA.HI UR22, UR11, UR19, URZ, 0x7 ;  /* 0x000000130b167291 */ /* 0x000fe4000f8f383f */
[----:B------:R-:W-:Y:S02]  /*7a30*/  UIADD3.X UR11, UR5, UR17, URZ, UP0, !UPT ;  /* 0x00000011050b7290 */ /* 0x000fe400087fe43f */
[----:B------:R-:W-:Y:S01]  /*7a40*/  UISETP.NE.U32.AND UP0, UPT, UR21, 0x1, UPT ;  /* 0x000000011500788c */ /* 0x000fe2000bf05070 */
[----:B------:R-:W-:Y:S01]  /*7a50*/  ULDC.64 UR30, c[0x0][0x2e0] ;  /* 0x0000b800001e7ab9 */ /* 0x000fe20000000a00 */
[----:B------:R-:W-:-:S02]  /*7a60*/  UIADD3 UR16, UP1, UR6, UR18, URZ ;  /* 0x0000001206107290 */ /* 0x000fc4000ff3e03f */
[----:B------:R-:W-:Y:S02]  /*7a70*/  UIMAD UR6, UR23, UR30, URZ ;  /* 0x0000001e170672a4 */ /* 0x000fe4000f8e023f */
[----:B------:R-:W-:Y:S01]  /*7a80*/  PLOP3.LUT P1, PT, PT, PT, UP0, 0x80, 0x0 ;  /* 0x000000000000781c */ /* 0x000fe20003f2f008 */
[----:B------:R-:W-:Y:S02]  /*7a90*/  UIMAD.WIDE.U32 UR10, UR29, UR30, UR10 ;  /* 0x0000001e1d0a72a5 */ /* 0x000fe4000f8e000a */
[----:B------:R-:W-:Y:S01]  /*7aa0*/  UIMAD UR21, UR29, UR31, UR6 ;  /* 0x0000001f1d1572a4 */ /* 0x000fe2000f8e0206 */
[----:B------:R-:W-:Y:S01]  /*7ab0*/  ELECT P0, URZ, PT ;  /* 0x00000000003f782f */ /* 0x000fe20003800000 */
[----:B------:R-:W-:Y:S02]  /*7ac0*/  ULEA.HI.X.SX32 UR20, UR18, UR20, 0x1, UP1 ;  /* 0x0000001412147291 */ /* 0x000fe400088f0e3f */
[----:B------:R-:W-:Y:S02]  /*7ad0*/  USHF.R.S32.HI UR22, URZ, 0x7, UR22 ;  /* 0x000000073f167899 */ /* 0x000fe40008011416 */
[----:B------:R-:W-:-:S04]  /*7ae0*/  UIADD3 UR32, UR11, UR21, URZ ;  /* 0x000000150b207290 */ /* 0x000fc8000fffe03f */
[----:B------:R-:W-:Y:S08]  /*7af0*/  @P1 BRA `(.L_x_2870) ;  /* 0x0000000400881947 */ /* 0x000ff00003800000 */
        /* <DEDUP_REMOVED lines=18> */
.L_x_2873:
[----:B------:R-:W2:Y:S04]  /*7c20*/  LDG.E.STRONG.GPU R4, desc[UR46][R2.64] ;  /* 0x0000002e02047981 */ /* 0x000ea8000c1ef900 */
[----:B--2---:R-:W-:Y:S01]  /*7c30*/  CCTL.IVALL ;  /* 0x00000000ff00798f */ /* 0x004fe20002000000 */
[----:B------:R-:W-:Y:S05]  /*7c40*/  YIELD ;  /* 0x0000000000007946 */ /* 0x000fea0003800000 */
[----:B------:R-:W-:-:S13]  /*7c50*/  ISETP.NE.AND P1, PT, R4, R5, PT ;  /* 0x000000050400720c */ /* 0x000fda0003f25270 */
[----:B------:R-:W-:Y:S05]  /*7c60*/  @P1 BRA `(.L_x_2873) ;  /* 0xfffffffc00ec1947 */ /* 0x000fea000383ffff */
.L_x_2872:
[----:B------:R-:W-:Y:S05]  /*7c70*/  BSYNC B0 ;  /* 0x0000000000007941 */ /* 0x000fea0003800000 */
.L_x_2871:
[----:B------:R-:W-:-:S03]  /*7c80*/  UMOV UR6, 0xffffffff ;  /* 0xffffffff00067882 */ /* 0x000fc60000000000 */
[----:B------:R-:W-:Y:S05]  /*7c90*/  BRA.DIV UR6, `(.L_x_2874) ;  /* 0x0000004206247947 */ /* 0x000fea000b800000 */
[----:B------:R-:W-:Y:S01]  /*7ca0*/  NOP ;  /* 0x0000000000007918 */ /* 0x000fe20000000000 */
.L_x_2949:
        /* <DEDUP_REMOVED lines=22> */
.L_x_2876:
[----:B------:R-:W-:Y:S05]  /*7e10*/  BSYNC B0 ;  /* 0x0000000000007941 */ /* 0x000fea0003800000 */
.L_x_2875:
        /* <DEDUP_REMOVED lines=9> */
[----:B------:R-:W-:Y:S02]  /*7eb0*/  UIADD3 UR24, UP0, UR6, UR10, URZ ;  /* 0x0000000a06187290 */ /* 0x000fe4000ff1e03f */
[----:B-1----:R-:W-:Y:S02]  /*7ec0*/  ULEA UR23, UR23, UR7, 0x18 ;  /* 0x0000000717177291 */ /* 0x002fe4000f8ec03f */
[----:B------:R-:W-:Y:S02]  /*7ed0*/  ULEA.HI.X.SX32 UR7, UR6, UR32, 0x1, UP0 ;  /* 0x0000002006077291 */ /* 0x000fe400080f0e3f */
        /* <DEDUP_REMOVED lines=8> */
.L_x_2878:
[----:B------:R-:W-:Y:S05]  /*7f60*/  BSYNC B0 ;  /* 0x0000000000007941 */ /* 0x000fea0003800000 */
.L_x_2877:
[----:B------:R-:W-:Y:S06]  /*7f70*/  BAR.ARV 0xa, 0xa0 ;  /* 0x0282800000007b1d */ /* 0x000fec0000002000 */
[----:B------:R-:W-:Y:S04]  /*7f80*/  BSSY B0, `(.L_x_2879) ;  /* 0x0000003000007945 */ /* 0x000fe80003800000 */
[----:B------:R-:W-:Y:S05]  /*7f90*/  @!P0 BRA `(.L_x_2880) ;  /* 0x0000000000048947 */ /* 0x000fea0003800000 */
[----:B------:R-:W-:-:S04]  /*7fa0*/  DEPBAR.LE SB0, 0x0 ;  /* 0x000080000000791a */ /* 0x000fc80000000000 */
.L_x_2880:
[----:B------:R-:W-:Y:S05]  /*7fb0*/  BSYNC B0 ;  /* 0x0000000000007941 */ /* 0x000fea0003800000 */
.L_x_2879:
        /* <DEDUP_REMOVED lines=19> */
.L_x_2882:
[----:B------:R-:W-:Y:S05]  /*80f0*/  BSYNC B0 ;  /* 0x0000000000007941 */ /* 0x000fea0003800000 */
.L_x_2881:
[----:B------:R-:W-:Y:S01]  /*8100*/  UIADD3 UR7, UR13, 0x1, URZ ;  /* 0x000000010d077890 */ /* 0x000fe2000fffe03f */
[----:B------:R-:W-:Y:S11]  /*8110*/  BRA `(.L_x_2883) ;  /* 0x0000000000047947 */ /* 0x000ff60003800000 */
.L_x_2870:
[----:B------:R-:W-:-:S05]  /*8120*/  UMOV UR7, UR13 ;  /* 0x0000000d00077c82 */ /* 0x000fca0008000000 */
.L_x_2883:
[----:B------:R-:W-:-:S04]  /*8130*/  UIADD3 UR6, UR13, 0x1, URZ ;  /* 0x000000010d067890 */ /* 0x000fc8000fffe03f */
[----:B------:R-:W-:-:S06]  /*8140*/  UISETP.NE.AND UP0, UPT, UR12, UR6, UPT ;  /* 0x000000060c00728c */ /* 0x000fcc000bf05270 */
[----:B------:R-:W-:-:S13]  /*8150*/  PLOP3.LUT P1, PT, PT, PT, UP0, 0x80, 0x0 ;  /* 0x000000000000781c */ /* 0x000fda0003f2f008 */
[----:B------:R-:W-:Y:S05]  /*8160*/  @!P1 BRA `(.L_x_2821) ;  /* 0x0000003800849947 */ /* 0x000fea0003800000 */
[----:B------:R-:W-:Y:S01]  /*8170*/  UMOV UR18, UR8 ;  /* 0x0000000800127c82 */ /* 0x000fe20008000000 */
[----:B------:R-:W-:Y:S01]  /*8180*/  UMOV UR19, UR17 ;  /* 0x0000001100137c82 */ /* 0x000fe20008000000 */
[----:B------:R-:W-:Y:S01]  /*8190*/  ULDC.64 UR24, c[0x0][0x2c0] ;  /* 0x0000b00000187ab9 */ /* 0x000fe20000000a00 */
[----:B------:R-:W-:Y:S01]  /*81a0*/  UIMAD.WIDE.U32 UR18, UR29, UR30, UR18 ;  /* 0x0000001e1d1272a5 */ /* 0x000fe2000f8e0012 */
[----:B------:R-:W-:Y:S01]  /*81b0*/  UMOV UR23, UR7 ;  /* 0x0000000700177c82 */ /* 0x000fe20008000000 */
[----:B------:R-:W-:Y:S02]  /*81c0*/  UMOV UR6, URZ ;  /* 0x0000003f00067c82 */ /* 0x000fe40008000000 */
[----:B------:R-:W-:-:S04]  /*81d0*/  UIADD3 UR27, UP0, UR4, UR18, URZ ;  /* 0x00000012041b7290 */ /* 0x000fc8000ff1e03f */
[----:B------:R-:W-:Y:S02]  /*81e0*/  UIADD3.X UR18, UR5, UR21, UR19, UP0, !UPT ;  /* 0x0000001505127290 */ /* 0x000fe400087fe413 */
[----:B------:R-:W-:-:S04]  /*81f0*/  ULEA UR26, UP0, UR27, UR24, 0x2 ;  /* 0x000000181b1a7291 */ /* 0x000fc8000f80103f */
[----:B------:R-:W-:Y:S02]  /*8200*/  ULEA.HI.X UR27, UR27, UR25, UR18, 0x2, UP0 ;  /* 0x000000191b1b7291 */ /* 0x000fe400080f1412 */
[----:B------:R-:W-:-:S04]  /*8210*/  UIADD3 UR26, UP0, UR26, 0x3000, URZ ;  /* 0x000030001a1a7890 */ /* 0x000fc8000ff1e03f */
[----:B------:R-:W-:-:S12]  /*8220*/  UIADD3.X UR27, URZ, UR27, URZ, UP0, !UPT ;  /* 0x0000001b3f1b7290 */ /* 0x000fd800087fe43f */
.L_x_2908:
        /* <DEDUP_REMOVED lines=18> */
.L_x_2886:
[----:B------:R-:W2:Y:S04]  /*8350*/  LDG.E.STRONG.GPU R4, desc[UR46][R2.64] ;  /* 0x0000002e02047981 */ /* 0x000ea8000c1ef900 */
[----:B--2---:R-:W-:Y:S01]  /*8360*/  CCTL.IVALL ;  /* 0x00000000ff00798f */ /* 0x004fe20002000000 */
[----:B------:R-:W-:Y:S05]  /*8370*/  YIELD ;  /* 0x0000000000007946 */ /* 0x000fea0003800000 */
[----:B------:R-:W-:-:S13]  /*8380*/  ISETP.NE.AND P1, PT, R4, R5, PT ;  /* 0x000000050400720c */ /* 0x000fda0003f25270 */
[----:B------:R-:W-:Y:S05]  /*8390*/  @P1 BRA `(.L_x_2886) ;  /* 0xfffffffc00ec1947 */ /* 0x000fea000383ffff */
.L_x_2885:
[----:B------:R-:W-:Y:S05]  /*83a0*/  BSYNC B0 ;  /* 0x0000000000007941 */ /* 0x000fea0003800000 */
.L_x_2884:
[----:B------:R-:W-:-:S03]  /*83b0*/  UMOV UR24, 0xffffffff ;  /* 0xffffffff00187882 */ /* 0x000fc60000000000 */
[----:B------:R-:W-:Y:S05]  /*83c0*/  BRA.DIV UR24, `(.L_x_2887) ;  /* 0x0000003a18747947 */ /* 0x000fea000b800000 */
[----:B------:R-:W-:Y:S01]  /*83d0*/  NOP ;  /* 0x0000000000007918 */ /* 0x000fe20000000000 */
.L_x_2952:
        /* <DEDUP_REMOVED lines=19> */
.L_x_2889:
[----:B------:R-:W-:Y:S05]  /*8510*/  BSYNC B0 ;  /* 0x0000000000007941 */ /* 0x000fea0003800000 */
.L_x_2888:
        /* <DEDUP_REMOVED lines=15> */
.L_x_2891:
[----:B------:R-:W-:Y:S05]  /*8610*/  BSYNC B0 ;  /* 0x0000000000007941 */ /* 0x000fea0003800000 */
.L_x_2890:
[----:B------:R-:W-:Y:S06]  /*8620*/  BAR.ARV 0xa, 0xa0 ;  /* 0x0282800000007b1d */ /* 0x000fec0000002000 */
[----:B------:R-:W-:Y:S04]  /*8630*/  BSSY B0, `(.L_x_2892) ;  /* 0x0000003000007945 */ /* 0x000fe80003800000 */
[----:B------:R-:W-:Y:S05]  /*8640*/  @!P0 BRA `(.L_x_2893) ;  /* 0x0000000000048947 */ /* 0x000fea0003800000 */
[----:B------:R-:W-:-:S04]  /*8650*/  DEPBAR.LE SB0, 0x0 ;  /* 0x000080000000791a */ /* 0x000fc80000000000 */
.L_x_2893:
[----:B------:R-:W-:Y:S05]  /*8660*/  BSYNC B0 ;  /* 0x0000000000007941 */ /* 0x000fea0003800000 */
.L_x_2892:
        /* <DEDUP_REMOVED lines=19> */
.L_x_2895:
[----:B------:R-:W-:Y:S05]  /*87a0*/  BSYNC B0 ;  /* 0x0000000000007941 */ /* 0x000fea0003800000 */
.L_x_2894:
        /* <DEDUP_REMOVED lines=16> */
.L_x_2898:
[----:B------:R-:W2:Y:S04]  /*88b0*/  LDG.E.STRONG.GPU R4, desc[UR46][R2.64] ;  /* 0x0000002e02047981 */ /* 0x000ea8000c1ef900 */
[----:B--2---:R-:W-:Y:S01]  /*88c0*/  CCTL.IVALL ;  /* 0x00000000ff00798f */ /* 0x004fe20002000000 */
[----:B------:R-:W-:Y:S05]  /*88d0*/  YIELD ;  /* 0x0000000000007946 */ /* 0x000fea0003800000 */
[----:B------:R-:W-:-:S13]  /*88e0*/  ISETP.NE.AND P1, PT, R4, R5, PT ;  /* 0x000000050400720c */ /* 0x000fda0003f25270 */
[----:B------:R-:W-:Y:S05]  /*88f0*/  @P1 BRA `(.L_x_2898) ;  /* 0xfffffffc00ec1947 */ /* 0x000fea000383ffff */
.L_x_2897:
[----:B------:R-:W-:Y:S05]  /*8900*/  BSYNC B0 ;  /* 0x0000000000007941 */ /* 0x000fea0003800000 */
.L_x_2896:
[----:B------:R-:W-:-:S03]  /*8910*/  UMOV UR18, 0xffffffff ;  /* 0xffffffff00127882 */ /* 0x000fc60000000000 */
[----:B------:R-:W-:Y:S05]  /*8920*/  BRA.DIV UR18, `(.L_x_2899) ;  /* 0x0000003612387947 */ /* 0x000fea000b800000 */
[----:B------:R-:W-:Y:S01]  /*8930*/  NOP ;  /* 0x0000000000007918 */ /* 0x000fe20000000000 */
.L_x_2955:
        /* <DEDUP_REMOVED lines=15> */
.L_x_2901:
[----:B------:R-:W-:Y:S05]  /*8a30*/  BSYNC B0 ;  /* 0x0000000000007941 */ /* 0x000fea0003800000 */
.L_x_2900:
        /* <DEDUP_REMOVED lines=15> */
.L_x_2903:
[----:B------:R-:W-:Y:S05]  /*8b30*/  BSYNC B0 ;  /* 0x0000000000007941 */ /* 0x000fea0003800000 */
.L_x_2902:
[----:B------:R-:W-:Y:S06]  /*8b40*/  BAR.ARV 0xa, 0xa0 ;  /* 0x0282800000007b1d */ /* 0x000fec0000002000 */
[----:B------:R-:W-:Y:S04]  /*8b50*/  BSSY B0, `(.L_x_2904) ;  /* 0x0000003000007945 */ /* 0x000fe80003800000 */
[----:B------:R-:W-:Y:S05]  /*8b60*/  @!P0 BRA `(.L_x_2905) ;  /* 0x0000000000048947 */ /* 0x000fea0003800000 */
[----:B------:R-:W-:-:S04]  /*8b70*/  DEPBAR.LE SB0, 0x0 ;  /* 0x000080000000791a */ /* 0x000fc80000000000 */
.L_x_2905:
[----:B------:R-:W-:Y:S05]  /*8b80*/  BSYNC B0 ;  /* 0x0000000000007941 */ /* 0x000fea0003800000 */
.L_x_2904:
        /* <DEDUP_REMOVED lines=19> */
.L_x_2907:
[----:B------:R-:W-:Y:S05]  /*8cc0*/  BSYNC B0 ;  /* 0x0000000000007941 */ /* 0x000fea0003800000 */
.L_x_2906:
[----:B------:R-:W-:Y:S02]  /*8cd0*/  UIADD3 UR7, UR7, 0x2, URZ ;  /* 0x0000000207077890 */ /* 0x000fe4000fffe03f */
[----:B------:R-:W-:Y:S02]  /*8ce0*/  UIADD3 UR6, UR6, 0x3000, URZ ;  /* 0x0000300006067890 */ /* 0x000fe4000fffe03f */
[----:B------:R-:W-:-:S06]  /*8cf0*/  UISETP.GE.AND UP0, UPT, UR7, UR12, UPT ;  /* 0x0000000c0700728c */ /* 0x000fcc000bf06270 */
[----:B------:R-:W-:-:S13]  /*8d00*/  PLOP3.LUT P1, PT, PT, PT, UP0, 0x80, 0x0 ;  /* 0x000000000000781c */ /* 0x000fda0003f2f008 */
[----:B------:R-:W-:Y:S05]  /*8d10*/  @!P1 BRA `(.L_x_2908) ;  /* 0xfffffff400449947 */ /* 0x000fea000383ffff */
[----:B------:R-:W-:Y:S05]  /*8d20*/  BRA `(.L_x_2821) ;  /* 0x0000002c00947947 */ /* 0x000fea0003800000 */
.L_x_2861:
[----:B------:R-:W1:Y:S01]  /*8d30*/  LDC R5, c[0x0][0x8d0] ;  /* 0x00023400ff057b82 */ /* 0x000e620000000800 */
[----:B------:R-:W2:Y:S01]  /*8d40*/  S2R R3, SR_CTAID.X ;  /* 0x0000000000037919 */ /* 0x000ea20000002500 */
[----:B------:R-:W-:Y:S01]  /*8d50*/  ULDC UR4, c[0x0][0x8e8] ;  /* 0x00023a0000047ab9 */ /* 0x000fe20000000800 */
[----:B-1----:R-:W-:Y:S01]  /*8d60*/  ISETP.NE.AND P0, PT, R5, 0x1, PT ;  /* 0x000000010500780c */ /* 0x002fe20003f05270 */
[----:B--2---:R-:W-:-:S12]  /*8d70*/  IMAD.MOV.U32 R2, RZ, RZ, R3 ;  /* 0x000000ffff027224 */ /* 0x004fd800078e0003 */
[----:B------:R-:W1:Y:S08]  /*8d80*/  @P0 LDC R0, c[0x0][0x8d4] ;  /* 0x00023500ff000b82 */ /* 0x000e700000000800 */
[----:B------:R-:W2:Y:S01]  /*8d90*/  @P0 LDC R7, c[0x0][0x8d8] ;  /* 0x00023600ff070b82 */ /* 0x000ea20000000800 */
[----:B-1----:R-:W-:-:S05]  /*8da0*/  @P0 IMAD.HI.U32 R0, R3, R0, RZ ;  /* 0x0000000003000227 */ /* 0x002fca00078e00ff */
[----:B--2---:R-:W-:-:S04]  /*8db0*/  @P0 SHF.R.U32.HI R2, RZ, R7, R0 ;  /* 0x00000007ff020219 */ /* 0x004fc80000011600 */
[----:B------:R-:W-:Y:S01]  /*8dc0*/  ISETP.GE.AND P0, PT, R2, UR4, PT ;  /* 0x0000000402007c0c */ /* 0x000fe2000bf06270 */
[----:B------:R-:W-:-:S04]  /*8dd0*/  IMAD.MOV R0, RZ, RZ, -R2 ;  /* 0x000000ffff007224 */ /* 0x000fc800078e0a02 */
[----:B------:R-:W-:-:S08]  /*8de0*/  IMAD R5, R5, R0, R3 ;  /* 0x0000000005057224 */ /* 0x000fd000078e0203 */
[----:B------:R-:W-:Y:S05]  /*8df0*/  @!P0 BRA `(.L_x_2909) ;  /* 0x0000000000208947 */ /* 0x000fea0003800000 */
[----:B------:R-:W1:Y:S01]  /*8e00*/  LDC R3, c[0x0][0x8dc] ;  /* 0x00023700ff037b82 */ /* 0x000e620000000800 */
[----:B------:R-:W-:Y:S01]  /*8e10*/  IMAD.MOV.U32 R0, RZ, RZ, R5 ;  /* 0x000000ffff007224 */ /* 0x000fe200078e0005 */
[----:B-1----:R-:W-:-:S13]  /*8e20*/  ISETP.NE.AND P0, PT, R3, 0x1, PT ;  /* 0x000000010300780c */ /* 0x002fda0003f05270 */
[----:B------:R-:W1:Y:S02]  /*8e30*/  @P0 LDC.64 R6, c[0x0][0x8e0] ;  /* 0x00023800ff060b82 */ /* 0x000e640000000a00 */
[----:B-1----:R-:W-:-:S05]  /*8e40*/  @P0 IMAD.HI.U32 R4, R5, R6, RZ ;  /* 0x0000000605040227 */ /* 0x002fca00078e00ff */
[----:B------:R-:W-:-:S05]  /*8e50*/  @P0 SHF.R.U32.HI R0, RZ, R7, R4 ;  /* 0x00000007ff000219 */ /* 0x000fca0000011604 */
[----:B------:R-:W-:Y:S01]  /*8e60*/  IMAD R3, R0, R3, RZ ;  /* 0x0000000300037224 */ /* 0x000fe200078e02ff */
[----:B------:R-:W-:Y:S06]  /*8e70*/  BRA `(.L_x_2910) ;  /* 0x00000000001c7947 */ /* 0x000fec0003800000 */
.L_x_2909:
[----:B------:R-:W1:Y:S01]  /*8e80*/  LDC R3, c[0x0][0x8c4] ;  /* 0x00023100ff037b82 */ /* 0x000e620000000800 */
[----:B------:R-:W-:Y:S01]  /*8e90*/  IMAD.MOV.U32 R0, RZ, RZ, R5 ;  /* 0x000000ffff007224 */ /* 0x000fe200078e0005 */
[----:B-1----:R-:W-:-:S13]  /*8ea0*/  ISETP.NE.AND P0, PT, R3, 0x1, PT ;  /* 0x000000010300780c */ /* 0x002fda0003f05270 */
[----:B------:R-:W1:Y:S02]  /*8eb0*/  @P0 LDC.64 R6, c[0x0][0x8c8] ;  /* 0x00023200ff060b82 */ /* 0x000e640000000a00 */
[----:B-1----:R-:W-:-:S05]  /*8ec0*/  @P0 IMAD.HI.U32 R4, R5, R6, RZ ;  /* 0x0000000605040227 */ /* 0x002fca00078e00ff */
[----:B------:R-:W-:-:S05]  /*8ed0*/  @P0 SHF.R.U32.HI R0, RZ, R7, R4 ;  /* 0x00000007ff000219 */ /* 0x000fca0000011604 */
[----:B------:R-:W-:-:S07]  /*8ee0*/  IMAD R3, R0, R3, RZ ;  /* 0x0000000300037224 */ /* 0x000fce00078e02ff */
.L_x_2910:
[----:B------:R-:W1:Y:S01]  /*8ef0*/  LDC R8, c[0x0][0x8b8] ;  /* 0x00022e00ff087b82 */ /* 0x000e620000000800 */
[----:B------:R-:W-:Y:S01]  /*8f00*/  IMAD.IADD R3, R5, 0x1, -R3 ;  /* 0x0000000105037824 */ /* 0x000fe200078e0a03 */
[----:B------:R-:W-:-:S06]  /*8f10*/  ULDC.64 UR6, c[0x0][0x8f8] ;  /* 0x00023e0000067ab9 */ /* 0x000fcc0000000a00 */
[----:B------:R-:W2:Y:S01]  /*8f20*/  LDC R4, c[0x0][0x8c4] ;  /* 0x00023100ff047b82 */ /* 0x000ea20000000800 */
[C---:B-1----:R-:W-:Y:S02]  /*8f30*/  ISETP.NE.AND P0, PT, R8.reuse, 0x1, PT ;  /* 0x000000010800780c */ /* 0x042fe40003f05270 */
[----:B------:R-:W-:Y:S01]  /*8f40*/  R2UR UR20, R8 ;  /* 0x00000000081472ca */ /* 0x000fe200000e0000 */
[----:B--2---:R-:W-:-:S04]  /*8f50*/  IMAD R3, R2, R4, R3 ;  /* 0x0000000402037224 */ /* 0x004fc800078e0203 */
[----:B------:R-:W-:-:S06]  /*8f60*/  IMAD.MOV.U32 R11, RZ, RZ, R3 ;  /* 0x000000ffff0b7224 */ /* 0x000fcc00078e0003 */
[----:B------:R-:W1:Y:S01]  /*8f70*/  @P0 LDC R6, c[0x0][0x8bc] ;  /* 0x00022f00ff060b82 */ /* 0x000e620000000800 */
[----:B------:R-:W-:-:S07]  /*8f80*/  R2UR UR5, R3 ;  /* 0x00000000030572ca */ /* 0x000fce00000e0000 */
[----:B------:R-:W2:Y:S01]  /*8f90*/  @P0 LDC R7, c[0x0][0x8c0] ;  /* 0x00023000ff070b82 */ /* 0x000ea20000000800 */
[----:B-1----:R-:W-:-:S05]  /*8fa0*/  @P0 IMAD.HI.U32 R2, R3, R6, RZ ;  /* 0x0000000603020227 */ /* 0x002fca00078e00ff */
[----:B--2---:R-:W-:Y:S02]  /*8fb0*/  @P0 SHF.R.U32.HI R11, RZ, R7, R2 ;  /* 0x00000007ff0b0219 */ /* 0x004fe40000011602 */
[----:B------:R-:W-:-:S03]  /*8fc0*/  ISETP.NE.U32.AND P0, PT, RZ, UR6, PT ;  /* 0x00000006ff007c0c */ /* 0x000fc6000bf05070 */
[----:B------:R-:W-:Y:S01]  /*8fd0*/  IMAD.MOV R2, RZ, RZ, -R11 ;  /* 0x000000ffff027224 */ /* 0x000fe200078e0a0b */
[----:B------:R-:W-:-:S04]  /*8fe0*/  ISETP.NE.AND.EX P0, PT, RZ, UR7, PT, P0 ;  /* 0x00000007ff007c0c */ /* 0x000fc8000bf05300 */
[----:B------:R-:W-:-:S13]  /*8ff0*/  R2UR UR4, R2 ;  /* 0x00000000020472ca */ /* 0x000fda00000e0000 */
[----:B------:R-:W-:Y:S01]  /*9000*/  UIMAD UR20, UR20, UR4, UR5 ;  /* 0x00000004141472a4 */ /* 0x000fe2000f8e0205 */
[----:B------:R-:W-:Y:S11]  /*9010*/  @!P0 BRA `(.L_x_2911) ;  /* 0x0000000000108947 */ /* 0x000ff60003800000 */
[----:B------:R-:W1:Y:S02]  /*9020*/  LDC.64 R2, c[0x0][0x8f8] ;  /* 0x00023e00ff027b82 */ /* 0x000e640000000a00 */
[----:B-1----:R-:W-:-:S05]  /*9030*/  IMAD.WIDE R2, R11, 0x4, R2 ;  /* 0x000000040b027825 */ /* 0x002fca00078e0202 */
[----:B------:R2:W5:Y:S01]  /*9040*/  LDG.E R4, desc[UR46][R2.64] ;  /* 0x0000002e02047981 */ /* 0x000562000c1e1900 */
[----:B------:R-:W-:Y:S05]  /*9050*/  BRA `(.L_x_2912) ;  /* 0x00000000002c7947 */ /* 0x000fea0003800000 */
.L_x_2911:
[----:B------:R-:W-:Y:S02]  /*9060*/  ULDC.64 UR4, c[0x0][0x8f0] ;  /* 0x00023c0000047ab9 */ /* 0x000fe40000000a00 */
[----:B------:R-:W-:-:S04]  /*9070*/  ISETP.NE.U32.AND P0, PT, RZ, UR4, PT ;  /* 0x00000004ff007c0c */ /* 0x000fc8000bf05070 */
[----:B------:R-:W-:-:S13]  /*9080*/  ISETP.NE.AND.EX P0, PT, RZ, UR5, PT, P0 ;  /* 0x00000005ff007c0c */ /* 0x000fda000bf05300 */
[----:B------:R-:W-:Y:S05]  /*9090*/  @!P0 BRA `(.L_x_2913) ;  /* 0x0000000000188947 */ /* 0x000fea0003800000 */
[----:B------:R-:W1:Y:S02]  /*90a0*/  LDC.64 R2, c[0x0][0x8f0] ;  /* 0x00023c00ff027b82 */ /* 0x000e640000000a00 */
[----:B-1----:R-:W-:-:S05]  /*90b0*/  IMAD.WIDE R2, R11, 0x4, R2 ;  /* 0x000000040b027825 */ /* 0x002fca00078e0202 */
[----:B------:R-:W2:Y:S04]  /*90c0*/  LDG.E R4, desc[UR46][R2.64] ;  /* 0x0000002e02047981 */ /* 0x000ea8000c1e1900 */
[----:B------:R-:W2:Y:S02]  /*90d0*/  LDG.E R5, desc[UR46][R2.64+0x4] ;  /* 0x0000042e02057981 */ /* 0x000ea4000c1e1900 */
[----:B--2---:R-:W-:Y:S01]  /*90e0*/  IMAD.IADD R4, R5, 0x1, -R4 ;  /* 0x0000000105047824 */ /* 0x004fe200078e0a04 */
[----:B------:R-:W-:Y:S06]  /*90f0*/  BRA `(.L_x_2912) ;  /* 0x0000000000047947 */ /* 0x000fec0003800000 */
.L_x_2913:
[----:B------:R-:W1:Y:S02]  /*9100*/  LDC R4, c[0x0][0x8ec] ;  /* 0x00023b00ff047b82 */ /* 0x000e640000000800 */
.L_x_2912:
[----:B-1---5:R-:W-:Y:S01]  /*9110*/  VIADD R4, R4, 0x7f ;  /* 0x0000007f04047836 */ /* 0x022fe20000000000 */
[----:B------:R-:W-:Y:S01]  /*9120*/  LOP3.LUT R12, R0, 0x1ffffff, RZ, 0x3c, !PT ;  /* 0x01ffffff000c7812 */ /* 0x000fe200078e3cff */
[----:B------:R-:W-:Y:S02]  /*9130*/  IMAD.MOV.U32 R10, RZ, RZ, 0x1 ;  /* 0x00000001ff0a7424 */ /* 0x000fe400078e00ff */
[----:B--2---:R-:W-:Y:S01]  /*9140*/  IMAD.MOV.U32 R2, RZ, RZ, RZ ;  /* 0x000000ffff027224 */ /* 0x004fe200078e00ff */
[----:B------:R-:W-:-:S04]  /*9150*/  SHF.R.S32.HI R3, RZ, 0x1f, R4 ;  /* 0x0000001fff037819 */ /* 0x000fc80000011404 */
[----:B------:R-:W-:-:S04]  /*9160*/  LEA.HI R3, R3, R4, RZ, 0x7 ;  /* 0x0000000403037211 */ /* 0x000fc800078f38ff */
[----:B------:R-:W-:-:S04]  /*9170*/  SHF.R.S32.HI R3, RZ, 0x7, R3 ;  /* 0x00000007ff037819 */ /* 0x000fc80000011403 */
[C---:B------:R-:W-:Y:S01]  /*9180*/  ISETP.GT.AND P0, PT, R3.reuse, R0, PT ;  /* 0x000000000300720c */ /* 0x040fe20003f04270 */
[----:B------:R-:W-:-:S03]  /*9190*/  IMAD.IADD R12, R3, 0x1, R12 ;  /* 0x00000001030c7824 */ /* 0x000fc600078e020c */
[----:B------:R-:W-:-:S04]  /*91a0*/  SEL R11, R11, 0xffffffff, P0 ;  /* 0xffffffff0b0b7807 */ /* 0x000fc80000000000 */
[----:B------:R-:W-:-:S13]  /*91b0*/  ISETP.GE.AND P0, PT, R11, RZ, PT ;  /* 0x000000ff0b00720c */ /* 0x000fda0003f06270 */
[----:B------:R-:W-:Y:S05]  /*91c0*/  @!P0 BRA `(.L_x_2914) ;  /* 0x0000002400d88947 */ /* 0x000fea0003800000 */
[----:B------:R-:W1:Y:S08]  /*91d0*/  LDC.64 R8, c[0x0][0x770] ;  /* 0x0001dc00ff087b82 */ /* 0x000e700000000a00 */
[----:B------:R-:W2:Y:S08]  /*91e0*/  LDC.64 R2, c[0x0][0x780] ;  /* 0x0001e000ff027b82 */ /* 0x000eb00000000a00 */
[----:B------:R-:W3:Y:S01]  /*91f0*/  LDC.64 R6, c[0x0][0x778] ;  /* 0x0001de00ff067b82 */ /* 0x000ee20000000a00 */
[----:B-1----:R-:W-:-:S07]  /*9200*/  ISETP.NE.U32.AND P0, PT, R8, RZ, PT ;  /* 0x000000ff0800720c */ /* 0x002fce0003f05070 */
[----:B------:R-:W1:Y:S01]  /*9210*/  LDC.64 R14, c[0x0][0x778] ;  /* 0x0001de00ff0e7b82 */ /* 0x000e620000000a00 */
[----:B------:R-:W-:Y:S02]  /*9220*/  ISETP.NE.AND.EX P0, PT, R9, RZ, PT, P0 ;  /* 0x000000ff0900720c */ /* 0x000fe40003f05300 */
[----:B--2---:R-:W-:-:S05]  /*9230*/  ISETP.NE.U32.AND P1, PT, R2, RZ, PT ;  /* 0x000000ff0200720c */ /* 0x004fca0003f25070 */
[----:B------:R-:W2:Y:S01]  /*9240*/  LDC.64 R4, c[0x0][0x770] ;  /* 0x0001dc00ff047b82 */ /* 0x000ea20000000a00 */
[----:B------:R-:W-:-:S05]  /*9250*/  ISETP.NE.AND.EX P1, PT, R3, RZ, PT, P1 ;  /* 0x000000ff0300720c */ /* 0x000fca0003f25310 */
[----:B------:R-:W-:Y:S01]  /*9260*/  VOTEU.ANY UP0, P0 ;  /* 0x00000000003f7886 */ /* 0x000fe20000000100 */
[----:B---3--:R-:W-:Y:S02]  /*9270*/  ISETP.NE.U32.AND P0, PT, R6, RZ, PT ;  /* 0x000000ff0600720c */ /* 0x008fe40003f05070 */
[----:B------:R-:W-:Y:S02]  /*9280*/  PLOP3.LUT P2, PT, PT, PT, UP0, 0x80, 0x0 ;  /* 0x000000000000781c */ /* 0x000fe40003f4f008 */
[----:B------:R-:W-:-:S03]  /*9290*/  ISETP.NE.AND.EX P0, PT, R7, RZ, PT, P0 ;  /* 0x000000ff0700720c */ /* 0x000fc60003f05300 */
[----:B------:R-:W3:Y:S01]  /*92a0*/  @P1 LDC.64 R6, c[0x0][0x780] ;  /* 0x0001e000ff061b82 */ /* 0x000ee20000000a00 */
[----:B-1----:R-:W-:-:S07]  /*92b0*/  IMAD.WIDE R2, R11, 0x4, R14 ;  /* 0x000000040b027825 */ /* 0x002fce00078e020e */
[----:B------:R-:W1:Y:S01]  /*92c0*/  LDC R15, c[0x0][0x280] ;  /* 0x0000a000ff0f7b82 */ /* 0x000e620000000800 */
[----:B--2---:R-:W-:-:S05]  /*92d0*/  IMAD.WIDE R4, R11, 0x4, R4 ;  /* 0x000000040b047825 */ /* 0x004fca00078e0204 */
[----:B------:R-:W2:Y:S01]  /*92e0*/  @P2 LDG.E R16, desc[UR46][R4.64] ;  /* 0x0000002e04102981 */ /* 0x000ea2000c1e1900 */
[----:B------:R-:W-:-:S03]  /*92f0*/  IMAD.MOV.U32 R13, RZ, RZ, RZ ;  /* 0x000000ffff0d7224 */ /* 0x000fc600078e00ff */
[----:B------:R4:W5:Y:S04]  /*9300*/  @P2 LDG.E R0, desc[UR46][R4.64] ;  /* 0x0000002e04002981 */ /* 0x000968000c1e1900 */
[----:B------:R4:W5:Y:S01]  /*9310*/  @P0 LDG.E R13, desc[UR46][R2.64] ;  /* 0x0000002e020d0981 */ /* 0x000962000c1e1900 */
[----:B---3--:R-:W-:-:S05]  /*9320*/  @P1 IMAD.WIDE R6, R11, 0x4, R6 ;  /* 0x000000040b061825 */ /* 0x008fca00078e0206 */
[----:B-1----:R4:W5:Y:S01]  /*9330*/  @P1 LDG.E R15, desc[UR46][R6.64] ;  /* 0x0000002e060f1981 */ /* 0x002962000c1e1900 */
[----:B--2---:R-:W-:-:S05]  /*9340*/  @P2 IMAD R16, R11, 0x40, R16 ;  /* 0x000000400b102824 */ /* 0x004fca00078e0210 */
[----:B------:R-:W-:Y:S01]  /*9350*/  @P2 R2UR UR4, R16 ;  /* 0x00000000100422ca */ /* 0x000fe200000e0000 */
[----:B----4-:R-:W-:-:S14]  /*9360*/  @P1 BRA `(.L_x_2915) ;  /* 0x0000000000101947 */ /* 0x010fdc0003800000 */
[----:B------:R-:W-:Y:S05]  /*9370*/  @!P2 BRA `(.L_x_2915) ;  /* 0x00000000000ca947 */ /* 0x000fea0003800000 */
[----:B------:R-:W2:Y:S04]  /*9380*/  LDG.E R6, desc[UR46][R4.64] ;  /* 0x0000002e04067981 */ /* 0x000ea8000c1e1900 */
[----:B-----5:R-:W2:Y:S02]  /*9390*/  LDG.E R15, desc[UR46][R4.64+0x4] ;  /* 0x0000042e040f7981 */ /* 0x020ea4000c1e1900 */
[----:B--2---:R-:W-:-:S07]  /*93a0*/  IMAD.IADD R15, R15, 0x1, -R6 ;  /* 0x000000010f0f7824 */ /* 0x004fce00078e0a06 */
.L_x_2915:
[----:B------:R-:W-:Y:S01]  /*93b0*/  @UP0 USHF.R.S32.HI UR5, URZ, 0x1f, UR4 ;  /* 0x0000001f3f050899 */ /* 0x000fe20008011404 */
[----:B------:R-:W-:Y:S01]  /*93c0*/  ULDC.64 UR8, c[0x0][0x788] ;  /* 0x0001e20000087ab9 */ /* 0x000fe20000000a00 */
[----:B------:R-:W-:Y:S01]  /*93d0*/  UMOV UR6, URZ ;  /* 0x0000003f00067c82 */ /* 0x000fe20008000000 */
[----:B------:R-:W-:Y:S01]  /*93e0*/  ISETP.NE.U32.AND P1, PT, RZ, UR8, PT ;  /* 0x00000008ff007c0c */ /* 0x000fe2000bf25070 */
[----:B------:R-:W-:Y:S01]  /*93f0*/  @UP0 ULEA.HI UR5, UR5, UR4, URZ, 0x6 ;  /* 0x0000000405050291 */ /* 0x000fe2000f8f303f */
[----:B-----5:R-:W-:Y:S02]  /*9400*/  @P2 R2UR UR6, R0 ;  /* 0x00000000000622ca */ /* 0x020fe400000e0000 */
[----:B------:R-:W-:Y:S01]  /*9410*/  ISETP.NE.AND.EX P1, PT, RZ, UR9, PT, P1 ;  /* 0x00000009ff007c0c */ /* 0x000fe2000bf25310 */
[----:B------:R-:W-:Y:S01]  /*9420*/  @UP0 ULOP3.LUT UR7, UR5, 0xffffffc0, URZ, 0xc0, !UPT ;  /* 0xffffffc005070892 */ /* 0x000fe2000f8ec03f */
[----:B------:R-:W-:Y:S01]  /*9430*/  ULDC UR9, c[0x0][0x290] ;  /* 0x0000a40000097ab9 */ /* 0x000fe20000000800 */
[----:B------:R-:W-:-:S02]  /*9440*/  UMOV UR4, URZ ;  /* 0x0000003f00047c82 */ /* 0x000fc40008000000 */
[----:B------:R-:W-:Y:S01]  /*9450*/  @UP0 USHF.R.S32.HI UR8, URZ, 0x1f, UR7 ;  /* 0x0000001f3f080899 */ /* 0x000fe20008011407 */
[----:B------:R-:W-:Y:S01]  /*9460*/  IMAD.U32 R0, RZ, RZ, UR9 ;  /* 0x00000009ff007e24 */ /* 0x000fe2000f8e00ff */
[----:B------:R-:W-:Y:S01]  /*9470*/  UMOV UR5, URZ ;  /* 0x0000003f00057c82 */ /* 0x000fe20008000000 */
[----:B------:R-:W-:-:S04]  /*9480*/  @UP0 UMOV UR4, UR7 ;  /* 0x0000000700040c82 */ /* 0x000fc80008000000 */
[----:B------:R-:W-:Y:S01]  /*9490*/  @UP0 UMOV UR5, UR8 ;  /* 0x0000000800050c82 */ /* 0x000fe20008000000 */
[----:B------:R-:W-:Y:S05]  /*94a0*/  @!P1 BRA `(.L_x_2916) ;  /* 0x0000000000109947 */ /* 0x000fea0003800000 */
[----:B------:R-:W1:Y:S02]  /*94b0*/  LDC.64 R2, c[0x0][0x788] ;  /* 0x0001e200ff027b82 */ /* 0x000e640000000a00 */
[----:B-1----:R-:W-:-:S05]  /*94c0*/  IMAD.WIDE R2, R11, 0x4, R2 ;  /* 0x000000040b027825 */ /* 0x002fca00078e0202 */
[----:B------:R1:W5:Y:S01]  /*94d0*/  LDG.E R0, desc[UR46][R2.64] ;  /* 0x0000002e02007981 */ /* 0x000362000c1e1900 */
[----:B------:R-:W-:Y:S05]  /*94e0*/  BRA `(.L_x_2917) ;  /* 0x0000000000107947 */ /* 0x000fea0003800000 */
.L_x_2916:
[----:B------:R-:W-:Y:S05]  /*94f0*/  @!P0 BRA `(.L_x_2917) ;  /* 0x00000000000c8947 */ /* 0x000fea0003800000 */
[----:B------:R-:W2:Y:S04]  /*9500*/  LDG.E R5, desc[UR46][R2.64] ;  /* 0x0000002e02057981 */ /* 0x000ea8000c1e1900 */
[----:B------:R-:W2:Y:S02]  /*9510*/  LDG.E R0, desc[UR46][R2.64+0x4] ;  /* 0x0000042e02007981 */ /* 0x000ea4000c1e1900 */
[----:B--2---:R-:W-:-:S07]  /*9520*/  IMAD.IADD R0, R0, 0x1, -R5 ;  /* 0x0000000100007824 */ /* 0x004fce00078e0a05 */
.L_x_2917:
[----:B-1----:R-:W-:Y:S01]  /*9530*/  IMAD R3, R12, 0x80, R15 ;  /* 0x000000800c037824 */ /* 0x002fe200078e020f */
[----:B------:R-:W-:Y:S01]  /*9540*/  ULDC UR7, c[0x0][0x74c] ;  /* 0x0001d30000077ab9 */ /* 0x000fe20000000800 */
[----:B------:R-:W-:Y:S02]  /*9550*/  VIADD R15, R15, 0x3f ;  /* 0x0000003f0f0f7836 */ /* 0x000fe40000000000 */
[----:B------:R-:W-:Y:S01]  /*9560*/  IMAD.MOV.U32 R2, RZ, RZ, RZ ;  /* 0x000000ffff027224 */ /* 0x000fe200078e00ff */
[----:B-----5:R-:W-:-:S04]  /*9570*/  IADD3 R0, R3, -UR7, -R0 ;  /* 0x8000000703007c10 */ /* 0x020fc8000fffe800 */
[----:B------:R-:W-:-:S04]  /*9580*/  SHF.R.S32.HI R3, RZ, 0x1f, R0 ;  /* 0x0000001fff037819 */ /* 0x000fc80000011400 */
[----:B------:R-:W-:Y:S02]  /*9590*/  LEA.HI R3, R3, R0, RZ, 0x6 ;  /* 0x0000000003037211 */ /* 0x000fe400078f30ff */
[----:B------:R-:W-:Y:S02]  /*95a0*/  SHF.R.S32.HI R0, RZ, 0x1f, R15 ;  /* 0x0000001fff007819 */ /* 0x000fe4000001140f */
[----:B------:R-:W-:Y:S02]  /*95b0*/  SHF.R.S32.HI R3, RZ, 0x6, R3 ;  /* 0x00000006ff037819 */ /* 0x000fe40000011403 */
[----:B------:R-:W-:Y:S02]  /*95c0*/  LEA.HI R0, R0, R15, RZ, 0x6 ;  /* 0x0000000f00007211 */ /* 0x000fe400078f30ff */
[----:B------:R-:W-:Y:S02]  /*95d0*/  VIMNMX R4, RZ, R3, !PT ;  /* 0x00000003ff047248 */ /* 0x000fe40007fe0100 */
[----:B------:R-:W-:-:S04]  /*95e0*/  SHF.R.S32.HI R0, RZ, 0x6, R0 ;  /* 0x00000006ff007819 */ /* 0x000fc80000011400 */
[----:B------:R-:W-:-:S13]  /*95f0*/  ISETP.GT.AND P1, PT, R0, R4, PT ;  /* 0x000000040000720c */ /* 0x000fda0003f24270 */
[----:B------:R-:W-:Y:S05]  /*9600*/  @!P1 BRA `(.L_x_2914) ;  /* 0x0000002000c89947 */ /* 0x000fea0003800000 */
[----:B------:R-:W-:Y:S01]  /*9610*/  ISETP.NE.U32.AND P1, PT, R8, RZ, PT ;  /* 0x000000ff0800720c */ /* 0x000fe20003f25070 */
[----:B------:R-:W-:Y:S01]  /*9620*/  USHF.R.S32.HI UR7, URZ, 0x1f, UR20 ;  /* 0x0000001f3f077899 */ /* 0x000fe20008011414 */
[----:B------:R-:W-:Y:S01]  /*9630*/  SHF.R.S32.HI R2, RZ, 0x1f, R11 ;  /* 0x0000001fff027819 */ /* 0x000fe2000001140b */
[----:B------:R-:W-:Y:S01]  /*9640*/  ULDC.64 UR10, c[0x0][0x718] ;  /* 0x0001c600000a7ab9 */ /* 0x000fe20000000a00 */
[----:B------:R-:W-:Y:S01]  /*9650*/  ISETP.NE.AND.EX P1, PT, R9, RZ, PT, P1 ;  /* 0x000000ff0900720c */ /* 0x000fe20003f25310 */
[----:B------:R-:W-:Y:S01]  /*9660*/  UMOV UR8, UR4 ;  /* 0x0000000400087c82 */ /* 0x000fe20008000000 */
[----:B------:R-:W-:Y:S01]  /*9670*/  UMOV UR9, UR5 ;  /* 0x0000000500097c82 */ /* 0x000fe20008000000 */
[----:B------:R-:W-:Y:S01]  /*9680*/  R2UR UR21, R11 ;  /* 0x000000000b1572ca */ /* 0x000fe200000e0000 */
[----:B------:R-:W-:Y:S01]  /*9690*/  UIMAD.WIDE.U32 UR4, UR20, UR10, UR8 ;  /* 0x0000000a140472a5 */ /* 0x000fe2000f8e0008 */
[----:B------:R-:W-:Y:S01]  /*96a0*/  SEL R2, R2, RZ, !P1 ;  /* 0x000000ff02027207 */ /* 0x000fe20004800000 */
[----:B------:R-:W-:Y:S01]  /*96b0*/  UIMAD UR10, UR7, UR10, URZ ;  /* 0x0000000a070a72a4 */ /* 0x000fe2000f8e023f */
[----:B------:R-:W-:Y:S01]  /*96c0*/  R2UR UR18, R12 ;  /* 0x000000000c1272ca */ /* 0x000fe200000e0000 */
[----:B------:R-:W-:Y:S01]  /*96d0*/  ULDC.64 UR14, c[0x0][0x730] ;  /* 0x0001cc00000e7ab9 */ /* 0x000fe20000000a00 */
[----:B------:R-:W-:Y:S01]  /*96e0*/  R2UR UR12, R2 ;  /* 0x00000000020c72ca */ /* 0x000fe200000e0000 */
[----:B------:R-:W-:Y:S01]  /*96f0*/  UIMAD UR7, UR7, UR14, URZ ;  /* 0x0000000e070772a4 */ /* 0x000fe2000f8e023f */
[----:B------:R-:W-:Y:S01]  /*9700*/  R2UR UR19, R13 ;  /* 0x000000000d1372ca */ /* 0x000fe200000e0000 */
[----:B------:R-:W-:Y:S01]  /*9710*/  UIMAD UR10, UR20, UR11, UR10 ;  /* 0x0000000b140a72a4 */ /* 0x000fe2000f8e020a */
[----:B------:R-:W-:Y:S01]  /*9720*/  SEL R11, R11, RZ, !P0 ;  /* 0x000000ff0b0b7207 */ /* 0x000fe20004000000 */
[----:B------:R-:W-:Y:S01]  /*9730*/  UIMAD.WIDE.U32 UR8, UR20, UR14, UR8 ;  /* 0x0000000e140872a5 */ /* 0x000fe2000f8e0008 */
[----:B------:R-:W-:Y:S01]  /*9740*/  BSSY B0, `(.L_x_2914) ;  /* 0x000021e000007945 */ /* 0x000fe20003800000 */
[----:B------:R-:W-:Y:S01]  /*9750*/  ULDC UR11, c[0x0][0x2e8] ;  /* 0x0000ba00000b7ab9 */ /* 0x000fe20000000800 */
[----:B------:R-:W-:Y:S01]  /*9760*/  UIMAD UR7, UR20, UR15, UR7 ;  /* 0x0000000f140772a4 */ /* 0x000fe2000f8e0207 */
[----:B------:R-:W-:Y:S01]  /*9770*/  R2UR UR13, R11 ;  /* 0x000000000b0d72ca */ /* 0x000fe200000e0000 */
[----:B------:R-:W-:Y:S01]  /*9780*/  UISETP.NE.AND UP0, UPT, UR11, 0x1, UPT ;  /* 0x000000010b00788c */ /* 0x000fe2000bf05270 */
[----:B------:R-:W-:Y:S01]  /*9790*/  IMAD.MOV.U32 R2, RZ, RZ, RZ ;  /* 0x000000ffff027224 */ /* 0x000fe200078e00ff */
[----:B------:R-:W-:Y:S01]  /*97a0*/  ULDC.64 UR14, c[0x0][0x720] ;  /* 0x0001c800000e7ab9 */ /* 0x000fe20000000a00 */
[----:B------:R-:W-:Y:S01]  /*97b0*/  VOTEU.ANY UP1, P1 ;  /* 0x00000000003f7886 */ /* 0x000fe20000820100 */
[----:B------:R-:W-:-:S02]  /*97c0*/  UIADD3 UR5, UR5, UR10, URZ ;  /* 0x0000000a05057290 */ /* 0x000fc4000fffe03f */
[----:B------:R-:W-:Y:S02]  /*97d0*/  UIADD3 UR9, UR9, UR7, URZ ;  /* 0x0000000709097290 */ /* 0x000fe4000fffe03f */
[----:B------:R-:W-:Y:S02]  /*97e0*/  USEL UR21, UR21, URZ, !UP1 ;  /* 0x0000003f15157287 */ /* 0x000fe4000c800000 */
[----:B------:R-:W-:Y:S01]  /*97f0*/  UIMAD UR7, UR12, UR14, URZ ;  /* 0x0000000e0c0772a4 */ /* 0x000fe2000f8e023f */
[----:B------:R-:W-:Y:S01]  /*9800*/  ELECT P0, URZ, PT ;  /* 0x00000000003f782f */ /* 0x000fe20003800000 */
[----:B------:R-:W-:Y:S01]  /*9810*/  ULDC.64 UR16, c[0x0][0x738] ;  /* 0x0001ce0000107ab9 */ /* 0x000fe20000000a00 */
[----:B------:R-:W-:Y:S02]  /*9820*/  UIMAD.WIDE.U32 UR22, UR14, UR21, UR4 ;  /* 0x000000150e1672a5 */ /* 0x000fe4000f8e0004 */
[----:B------:R-:W-:Y:S02]  /*9830*/  UIMAD UR5, UR15, UR21, UR7 ;  /* 0x000000150f0572a4 */ /* 0x000fe4000f8e0207 */
[----:B------:R-:W-:-:S02]  /*9840*/  UIMAD.WIDE.U32 UR14, UR16, UR21, UR8 ;  /* 0x00000015100e72a5 */ /* 0x000fc4000f8e0008 */
[----:B------:R-:W-:Y:S01]  /*9850*/  UIMAD UR10, UR12, UR16, URZ ;  /* 0x000000100c0a72a4 */ /* 0x000fe2000f8e023f */
[----:B------:R-:W-:Y:S01]  /*9860*/  @UP0 ULDC UR8, c[0x0][0x2ec] ;  /* 0x0000bb0000080ab9 */ /* 0x000fe20000000800 */
[----:B------:R-:W-:Y:S01]  /*9870*/  @UP0 ULDC UR7, c[0x0][0x2f0] ;  /* 0x0000bc0000070ab9 */ /* 0x000fe20000000800 */
[----:B------:R-:W-:Y:S02]  /*9880*/  UIMAD.WIDE.U32 UR8, UR20, UR8, URZ ;  /* 0x00000008140872a5 */ /* 0x000fe4000f8e003f */
[----:B------:R-:W-:Y:S01]  /*9890*/  UMOV UR12, UR20 ;  /* 0x00000014000c7c82 */ /* 0x000fe20008000000 */
[----:B------:R-:W-:Y:S02]  /*98a0*/  UIMAD UR4, UR17, UR21, UR10 ;  /* 0x00000015110472a4 */ /* 0x000fe4000f8e020a */
[----:B------:R-:W-:Y:S02]  /*98b0*/  ULEA UR11, UR18, UR19, 0x7 ;  /* 0x00000013120b7291 */ /* 0x000fe4000f8e383f */
        /* <DEDUP_REMOVED lines=9> */
.L_x_2956:
        /* <DEDUP_REMOVED lines=15> */
.L_x_2920:
        /* <DEDUP_REMOVED lines=122> */
.L_x_2931:
[----:B-123--:R-:W-:-:S04]  /*a1e0*/  SHF.L.U32 R18, R10, 0x1f, RZ ;  /* 0x0000001f0a127819 */ /* 0x00efc800000006ff */
[----:B------:R-:W2:Y:S02]  /*a1f0*/  SYNCS.PHASECHK.TRANS64.TRYWAIT P1, [R15+URZ+0x26840], R18 ;  /* 0x026840120f0075a7 */ /* 0x000ea4000802017f */
[----:B--2---:R-:W-:Y:S05]  /*a200*/  @!P1 BRA `(.L_x_2923) ;  /* 0x0000001c00309947 */ /* 0x004fea0003800000 */
.L_x_2957:
        /* <DEDUP_REMOVED lines=8> */
.L_x_2924:
        /* <DEDUP_REMOVED lines=44> */
.L_x_2958:
        /* <DEDUP_REMOVED lines=8> */
.L_x_2926:
        /* <DEDUP_REMOVED lines=44> */
.L_x_2959:
        /* <DEDUP_REMOVED lines=8> */
.L_x_2928:
        /* <DEDUP_REMOVED lines=38> */
.L_x_2961:
        /* <DEDUP_REMOVED lines=8> */
.L_x_2930:
        /* <DEDUP_REMOVED lines=44> */
.L_x_2922:
[----:B------:R-:W4:Y:S02]  /*aeb0*/  LDL.LU R4, [R1+0x4] ;  /* 0x0000040001047983 */ /* 0x000f240000300800 */
[----:B----4-:R-:W-:Y:S02]  /*aec0*/  ISETP.NE.AND P1, PT, R4, RZ, PT ;  /* 0x000000ff0400720c */ /* 0x010fe40003f25270 */
[----:B------:R4:W5:Y:S11]  /*aed0*/  LDL R4, [R1] ;  /* 0x0000000001047983 */ /* 0x0009760000100800 */
[----:B----4-:R-:W-:Y:S05]  /*aee0*/  @!P1 BRA `(.L_x_2921) ;  /* 0x0000000400949947 */ /* 0x010fea0003800000 */
[----:B------:R-:W-:-:S04]  /*aef0*/  SHF.L.U32 R12, R10, 0x1f, RZ ;  /* 0x0000001f0a0c7819 */ /* 0x000fc800000006ff */
[----:B------:R-:W4:Y:S02]  /*af00*/  SYNCS.PHASECHK.TRANS64.TRYWAIT P1, [R15+URZ+0x26840], R12 ;  /* 0x0268400c0f0075a7 */ /* 0x000f24000802017f */
[----:B----4-:R-:W-:Y:S05]  /*af10*/  @!P1 BRA `(.L_x_2932) ;  /* 0x0000001000409947 */ /* 0x010fea0003800000 */
.L_x_2962:
        /* <DEDUP_REMOVED lines=8> */
.L_x_2933:
        /* <DEDUP_REMOVED lines=41> */
.L_x_2963:
        /* <DEDUP_REMOVED lines=8> */
.L_x_2935:
        /* <DEDUP_REMOVED lines=41> */
.L_x_2921:
[----:B------:R-:W1:Y:S01]  /*b540*/  S2R R0, SR_TID.X ;  /* 0x0000000000007919 */ /* 0x000e620000002100 */
[----:B------:R-:W-:Y:S01]  /*b550*/  IMAD R3, R16, 0x8, R15 ;  /* 0x0000000810037824 */ /* 0x000fe200078e020f */
[----:B-1----:R-:W-:Y:S02]  /*b560*/  LOP3.LUT R2, R0, 0x7f, RZ, 0xc0, !PT ;  /* 0x0000007f00027812 */ /* 0x002fe400078ec0ff */
[----:B------:R-:W-:Y:S02]  /*b570*/  SHF.L.U32 R0, R10, 0x1f, RZ ;  /* 0x0000001f0a007819 */ /* 0x000fe400000006ff */
[----:B------:R-:W-:Y:S02]  /*b580*/  ISETP.NE.AND P1, PT, R2, RZ, PT ;  /* 0x000000ff0200720c */ /* 0x000fe40003f25270 */
[----:B------:R-:W1:Y:S02]  /*b590*/  SYNCS.PHASECHK.TRANS64.TRYWAIT P0, [R3+URZ+0x26840], R0 ;  /* 0x02684000030075a7 */ /* 0x000e64000800017f */
[----:B-1----:R-:W-:Y:S09]  /*b5a0*/  @!P0 BRA `(.L_x_2936) ;  /* 0x0000000800c48947 */ /* 0x002ff20003800000 */
.L_x_2964:
[----:B------:R-:W-:Y:S05]  /*b5b0*/  @P1 BRA `(.L_x_2937) ;  /* 0x0000000000181947 */ /* 0x000fea0003800000 */
[----:B------:R-:W1:Y:S01]  /*b5c0*/  S2R R2, SR_TID.X ;  /* 0x0000000000027919 */ /* 0x000e620000002100 */
[----:B------:R-:W-:-:S04]  /*b5d0*/  IMAD.MOV.U32 R0, RZ, RZ, 0x3100 ;  /* 0x00003100ff007424 */ /* 0x000fc800078e00ff */
[----:B------:R1:W-:Y:S02]  /*b5e0*/  SYNCS.ARRIVE.TRANS64 RZ, [R3+URZ+0x26830], R0 ;  /* 0x0268300003ff79a7 */ /* 0x0003e4000800003f */
[----:B-1----:R-:W-:-:S13]  /*b5f0*/  LOP3.LUT P0, RZ, R2, 0x1f, RZ, 0xc0, !PT ;  /* 0x0000001f02ff7812 */ /* 0x002fda000780c0ff */
[----:B------:R-:W-:Y:S05]  /*b600*/  @!P0 BRA `(.L_x_2937) ;  /* 0x0000000000048947 */ /* 0x000fea0003800000 */
[----:B------:R-:W-:Y:S01]  /*b610*/  BPT.TRAP 0x1 ;  /* 0x000000040000795c */ /* 0x000fe20000300000 */
.L_x_2937:
        /* <DEDUP_REMOVED lines=48> */
.L_x_2918:
[----:B------:R-:W-:Y:S05]  /*b920*/  BSYNC B0 ;  /* 0x0000000000007941 */ /* 0x000fea0003800000 */
.L_x_2914:
[----:B------:R-:W-:-:S03]  /*b930*/  UMOV UR7, 0xffffffff ;  /* 0xffffffff00077882 */ /* 0x000fc60000000000 */
[----:B------:R-:W-:Y:S05]  /*b940*/  BRA.DIV UR7, `(.L_x_2938) ;  /* 0x0000000607f07947 */ /* 0x000fea000b800000 */
[----:B------:R-:W-:-:S13]  /*b950*/  ELECT P6, URZ, PT ;  /* 0x00000000003f782f */ /* 0x000fda00038c0000 */
.L_x_2967:
[----:B------:R-:W-:Y:S05]  /*b960*/  @!P6 BRA `(.L_x_2821) ;  /* 0x000000000084e947 */ /* 0x000fea0003800000 */
[----:B------:R-:W-:-:S06]  /*b970*/  ULOP3.LUT UR7, UR38, 0x2, URZ, 0xfc, !UPT ;  /* 0x0000000226077892 */ /* 0x000fcc000f8efc3f */
[----:B------:R-:W-:-:S05]  /*b980*/  IMAD.U32 R0, RZ, RZ, UR7 ;  /* 0x00000007ff007e24 */ /* 0x000fca000f8e00ff */
[----:B------:R-:W-:-:S13]  /*b990*/  ISETP.NE.AND P2, PT, R0, 0x3, PT ;  /* 0x000000030000780c */ /* 0x000fda0003f45270 */
[----:B------:R-:W-:Y:S05]  /*b9a0*/  @!P2 BRA `(.L_x_2939) ;  /* 0x000000000004a947 */ /* 0x000fea0003800000 */
[----:B------:R-:W-:Y:S01]  /*b9b0*/  BPT.TRAP 0x1 ;  /* 0x000000040000795c */ /* 0x000fe20000300000 */
.L_x_2939:
        /* <DEDUP_REMOVED lines=15> */
.L_x_2968:
[----:B------:R-:W2:Y:S02]  /*bab0*/  SYNCS.PHASECHK.TRANS64.TRYWAIT P0, [R3+URZ], R0 ;  /* 0x00000000030075a7 */ /* 0x000ea4000800017f */
[----:B--2---:R-:W-:Y:S05]  /*bac0*/  @!P0 BRA `(.L_x_2941) ;  /* 0x0000000400c48947 */ /* 0x004fea0003800000 */
.L_x_2969:
[----:B------:R-:W-:Y:S05]  /*bad0*/  @!P2 BRA `(.L_x_2942) ;  /* 0x000000000004a947 */ /* 0x000fea0003800000 */
[----:B------:R-:W-:Y:S01]  /*bae0*/  BPT.TRAP 0x1 ;  /* 0x000000040000795c */ /* 0x000fe20000300000 */
.L_x_2942:
[----:B--2---:R-:W-:-:S04]  /*baf0*/  VIADD R3, R8, 0x26840 ;  /* 0x0002684008037836 */ /* 0x004fc80000000000 */
[----:B------:R-:W-:-:S04]  /*bb00*/  IMAD R5, R2, 0x8, R3 ;  /* 0x0000000802057824 */ /* 0x000fc800078e0203 */
[----:B------:R-:W2:Y:S02]  /*bb10*/  SYNCS.PHASECHK.TRANS64.TRYWAIT P0, [R5+URZ], R4 ;  /* 0x00000004050075a7 */ /* 0x000ea4000800017f */
[----:B--2---:R-:W-:Y:S05]  /*bb20*/  @!P0 BRA `(.L_x_2943) ;  /* 0x0000000400c08947 */ /* 0x004fea0003800000 */
.L_x_2970:
[----:B------:R-:W-:-:S07]  /*bb30*/  IMAD R3, R6, 0x8, R3 ;  /* 0x0000000806037824 */ /* 0x000fce00078e0203 */
.L_x_2944:
[----:B---3--:R3:W4:Y:S02]  /*bb40*/  SYNCS.PHASECHK.TRANS64.TRYWAIT P0, [R3+URZ], R0 ;  /* 0x00000000030075a7 */ /* 0x008724000800017f */
[----:B----4-:R-:W-:Y:S05]  /*bb50*/  @!P0 NANOSLEEP.SYNCS 0x989680 ;  /* 0x009896800000895d */ /* 0x010fea0003900000 */
[----:B------:R-:W4:Y:S02]  /*bb60*/  @!P0 SYNCS.PHASECHK.TRANS64 P0, [R3+URZ], R0 ;  /* 0x00000000030085a7 */ /* 0x000f24000800007f */
[----:B----4-:R-:W-:Y:S05]  /*bb70*/  @!P0 BRA `(.L_x_2944) ;  /* 0xfffffffc00f08947 */ /* 0x010fea000383ffff */
.L_x_2821:
[----:B------:R-:W-:Y:S05]  /*bb80*/  BSYNC B6 ;  /* 0x0000000000067941 */ /* 0x000fea0003800000 */
.L_x_2813:
[----:B------:R-:W-:Y:S05]  /*bb90*/  EXIT ;  /* 0x000000000000794d */ /* 0x000fea0003800000 */
.L_x_2831:
[----:B------:R-:W-:Y:S02]  /*bba0*/  IMAD.MOV.U32 R13, RZ, RZ, R17 ;  /* 0x000000ffff0d7224 */ /* 0x000fe400078e0011 */
[----:B------:R-:W-:Y:S02]  /*bbb0*/  IMAD.MOV.U32 R12, RZ, RZ, RZ ;  /* 0x000000ffff0c7224 */ /* 0x000fe400078e00ff */
[----:B------:R-:W-:Y:S02]  /*bbc0*/  IMAD.MOV.U32 R11, RZ, RZ, 0x1f ;  /* 0x0000001fff0b7424 */ /* 0x000fe400078e00ff */
[----:B------:R-:W-:-:S07]  /*bbd0*/  IMAD.MOV.U32 R15, RZ, RZ, -0x1 ;  /* 0xffffffffff0f7424 */ /* 0x000fce00078e00ff */
[----:B------:R-:W-:Y:S05]  /*bbe0*/  WARPSYNC.COLLECTIVE R15, `(.L_x_2945) ;  /* 0x000000000f087348 */ /* 0x000fea0003c00000 */
[----:B------:R1:W2:Y:S02]  /*bbf0*/  SHFL.IDX P6, R14, R13, R12, R11 ;  /* 0x0000000c0d0e7389 */ /* 0x0002a400000c000b */
[----:B-12---:R-:W-:Y:S01]  /*bc00*/  ENDCOLLECTIVE ;  /* 0x000000000000791b */ /* 0x006fe20003800000 */
.L_x_2945:
[----:B------:R-:W-:Y:S05]  /*bc10*/  BRA `(.L_x_2946) ;  /* 0xffffff5800c87947 */ /* 0x000fea000383ffff */
.L_x_2833:
[----:B--2---:R2:W3:Y:S02]  /*bc20*/  SYNCS.PHASECHK.TRANS64.TRYWAIT P0, [R235+URZ+0x26800], R4 ;  /* 0x02680004eb0075a7 */ /* 0x0044e4000800017f */
[----:B---3--:R-:W-:Y:S05]  /*bc30*/  @!P0 NANOSLEEP.SYNCS 0x989680 ;  /* 0x009896800000895d */ /* 0x008fea0003900000 */
[----:B------:R-:W3:Y:S02]  /*bc40*/  @!P0 SYNCS.PHASECHK.TRANS64 P0, [R235+URZ+0x26800], R4 ;  /* 0x02680004eb0085a7 */ /* 0x000ee4000800007f */
[----:B---3--:R-:W-:Y:S05]  /*bc50*/  @!P0 BRA `(.L_x_2833) ;  /* 0xfffffffc00f08947 */ /* 0x008fea000383ffff */
[----:B------:R-:W-:Y:S05]  /*bc60*/  BRA `(.L_x_2832) ;  /* 0xffffff5800f07947 */ /* 0x000fea000383ffff */
.L_x_2838:
[----:B--2---:R-:W-:-:S04]  /*bc70*/  IMAD.U32 R5, RZ, RZ, UR7 ;  /* 0x00000007ff057e24 */ /* 0x004fc8000f8e00ff */
[----:B------:R2:W3:Y:S03]  /*bc80*/  SYNCS.PHASECHK.TRANS64.TRYWAIT P1, [R5+URZ+0x26810], R120 ;  /* 0x02681078050075a7 */ /* 0x0004e6000802017f */
[----:B---3--:R-:W-:Y:S05]  /*bc90*/  @!P1 NANOSLEEP.SYNCS 0x989680 ;  /* 0x009896800000995d */ /* 0x008fea0003900000 */
[----:B------:R-:W3:Y:S02]  /*bca0*/  @!P1 SYNCS.PHASECHK.TRANS64 P1, [R5+URZ+0x26810], R120 ;  /* 0x02681078050095a7 */ /* 0x000ee4000802007f */
[----:B---3--:R-:W-:Y:S05]  /*bcb0*/  @!P1 BRA `(.L_x_2838) ;  /* 0xfffffffc00ec9947 */ /* 0x008fea000383ffff */
[----:B------:R-:W-:Y:S05]  /*bcc0*/  BRA `(.L_x_2837) ;  /* 0xffffff6400447947 */ /* 0x000fea000383ffff */
.L_x_2842:
[----:B------:R-:W-:-:S04]  /*bcd0*/  IMAD.U32 R121, RZ, RZ, UR7 ;  /* 0x00000007ff797e24 */ /* 0x000fc8000f8e00ff */
[----:B------:R1:W1:Y:S03]  /*bce0*/  SYNCS.PHASECHK.TRANS64.TRYWAIT P1, [R121+URZ+0x26830], R120 ;  /* 0x02683078790075a7 */ /* 0x000266000802017f */
[----:B-1----:R-:W-:Y:S05]  /*bcf0*/  @!P1 NANOSLEEP.SYNCS 0x989680 ;  /* 0x009896800000995d */ /* 0x002fea0003900000 */
[----:B------:R-:W1:Y:S02]  /*bd00*/  @!P1 SYNCS.PHASECHK.TRANS64 P1, [R121+URZ+0x26830], R120 ;  /* 0x02683078790095a7 */ /* 0x000e64000802007f */
[----:B-1----:R-:W-:Y:S05]  /*bd10*/  @!P1 BRA `(.L_x_2842) ;  /* 0xfffffffc00ec9947 */ /* 0x002fea000383ffff */
[----:B------:R-:W-:Y:S05]  /*bd20*/  BRA `(.L_x_2841) ;  /* 0xffffff6c00087947 */ /* 0x000fea000383ffff */
.L_x_2874:
[----:B------:R-:W-:Y:S01]  /*bd30*/  BSSY B0, `(.L_x_2947) ;  /* 0x0000005000007945 */ /* 0x000fe20003800000 */
[----:B------:R-:W-:-:S07]  /*bd40*/  IMAD.MOV.U32 R15, RZ, RZ, -0x1 ;  /* 0xffffffffff0f7424 */ /* 0x000fce00078e00ff */
[----:B------:R-:W-:Y:S05]  /*bd50*/  WARPSYNC.COLLECTIVE R15, `(.L_x_2948) ;  /* 0x000000000f087348 */ /* 0x000fea0003c00000 */
[----:B------:R-:W-:Y:S01]  /*bd60*/  NOP ;  /* 0x0000000000007918 */ /* 0x000fe20000000000 */
[----:B------:R-:W-:Y:S01]  /*bd70*/  ENDCOLLECTIVE ;  /* 0x000000000000791b */ /* 0x000fe20003800000 */
.L_x_2948:
[----:B------:R-:W-:Y:S05]  /*bd80*/  BSYNC B0 ;  /* 0x0000000000007941 */ /* 0x000fea0003800000 */
.L_x_2947:
[----:B------:R-:W-:Y:S05]  /*bd90*/  BRA `(.L_x_2949) ;  /* 0xffffffbc00c47947 */ /* 0x000fea000383ffff */
.L_x_2887:
[----:B------:R-:W-:Y:S01]  /*bda0*/  BSSY B0, `(.L_x_2950) ;  /* 0x0000005000007945 */ /* 0x000fe20003800000 */
[----:B------:R-:W-:-:S07]  /*bdb0*/  IMAD.MOV.U32 R15, RZ, RZ, -0x1 ;  /* 0xffffffffff0f7424 */ /* 0x000fce00078e00ff */
[----:B------:R-:W-:Y:S05]  /*bdc0*/  WARPSYNC.COLLECTIVE R15, `(.L_x_2951) ;  /* 0x000000000f087348 */ /* 0x000fea0003c00000 */
[----:B------:R-:W-:Y:S01]  /*bdd0*/  NOP ;  /* 0x0000000000007918 */ /* 0x000fe20000000000 */
[----:B------:R-:W-:Y:S01]  /*bde0*/  ENDCOLLECTIVE ;  /* 0x000000000000791b */ /* 0x000fe20003800000 */
.L_x_2951:
[----:B------:R-:W-:Y:S05]  /*bdf0*/  BSYNC B0 ;  /* 0x0000000000007941 */ /* 0x000fea0003800000 */
.L_x_2950:
[----:B------:R-:W-:Y:S05]  /*be00*/  BRA `(.L_x_2952) ;  /* 0xffffffc400747947 */ /* 0x000fea000383ffff */
.L_x_2899:
[----:B------:R-:W-:Y:S01]  /*be10*/  BSSY B0, `(.L_x_2953) ;  /* 0x0000005000007945 */ /* 0x000fe20003800000 */
[----:B------:R-:W-:-:S07]  /*be20*/  IMAD.MOV.U32 R15, RZ, RZ, -0x1 ;  /* 0xffffffffff0f7424 */ /* 0x000fce00078e00ff */
[----:B------:R-:W-:Y:S05]  /*be30*/  WARPSYNC.COLLECTIVE R15, `(.L_x_2954) ;  /* 0x000000000f087348 */ /* 0x000fea0003c00000 */
[----:B------:R-:W-:Y:S01]  /*be40*/  NOP ;  /* 0x0000000000007918 */ /* 0x000fe20000000000 */
[----:B------:R-:W-:Y:S01]  /*be50*/  ENDCOLLECTIVE ;  /* 0x000000000000791b */ /* 0x000fe20003800000 */
.L_x_2954:
[----:B------:R-:W-:Y:S05]  /*be60*/  BSYNC B0 ;  /* 0x0000000000007941 */ /* 0x000fea0003800000 */
.L_x_2953:
[----:B------:R-:W-:Y:S05]  /*be70*/  BRA `(.L_x_2955) ;  /* 0xffffffc800b07947 */ /* 0x000fea000383ffff */
.L_x_2919:
[----:B-1----:R1:W2:Y:S02]  /*be80*/  SYNCS.PHASECHK.TRANS64.TRYWAIT P0, [R15+URZ+0x26820], R2 ;  /* 0x026820020f0075a7 */ /* 0x0022a4000800017f */
[----:B--2---:R-:W-:Y:S05]  /*be90*/  @!P0 NANOSLEEP.SYNCS 0x989680 ;  /* 0x009896800000895d */ /* 0x004fea0003900000 */
[----:B------:R-:W2:Y:S02]  /*bea0*/  @!P0 SYNCS.PHASECHK.TRANS64 P0, [R15+URZ+0x26820], R2 ;  /* 0x026820020f0085a7 */ /* 0x000ea4000800007f */
[----:B--2---:R-:W-:Y:S05]  /*beb0*/  @!P0 BRA `(.L_x_2919) ;  /* 0xfffffffc00f08947 */ /* 0x004fea000383ffff */
[----:B------:R-:W-:Y:S05]  /*bec0*/  BRA `(.L_x_2956) ;  /* 0xffffffd800a07947 */ /* 0x000fea000383ffff */
.L_x_2923:
[----:B--2---:R2:W3:Y:S02]  /*bed0*/  SYNCS.PHASECHK.TRANS64.TRYWAIT P1, [R15+URZ+0x26840], R18 ;  /* 0x026840120f0075a7 */ /* 0x0044e4000802017f */
[----:B---3--:R-:W-:Y:S05]  /*bee0*/  @!P1 NANOSLEEP.SYNCS 0x989680 ;  /* 0x009896800000995d */ /* 0x008fea0003900000 */
[----:B------:R-:W3:Y:S02]  /*bef0*/  @!P1 SYNCS.PHASECHK.TRANS64 P1, [R15+URZ+0x26840], R18 ;  /* 0x026840120f0095a7 */ /* 0x000ee4000802007f */
[----:B---3--:R-:W-:Y:S05]  /*bf00*/  @!P1 BRA `(.L_x_2923) ;  /* 0xfffffffc00f09947 */ /* 0x008fea000383ffff */
[----:B------:R-:W-:Y:S05]  /*bf10*/  BRA `(.L_x_2957) ;  /* 0xffffffe000bc7947 */ /* 0x000fea000383ffff */
.L_x_2925:
[----:B-1----:R1:W3:Y:S02]  /*bf20*/  SYNCS.PHASECHK.TRANS64.TRYWAIT P1, [R15+URZ+0x26828], R18 ;  /* 0x026828120f0075a7 */ /* 0x0022e4000802017f */
[----:B---3--:R-:W-:Y:S05]  /*bf30*/  @!P1 NANOSLEEP.SYNCS 0x989680 ;  /* 0x009896800000995d */ /* 0x008fea0003900000 */
[----:B------:R-:W3:Y:S02]  /*bf40*/  @!P1 SYNCS.PHASECHK.TRANS64 P1, [R15+URZ+0x26828], R18 ;  /* 0x026828120f0095a7 */ /* 0x000ee4000802007f */
[----:B---3--:R-:W-:Y:S05]  /*bf50*/  @!P1 BRA `(.L_x_2925) ;  /* 0xfffffffc00f09947 */ /* 0x008fea000383ffff */
[----:B------:R-:W-:Y:S05]  /*bf60*/  BRA `(.L_x_2958) ;  /* 0xffffffe400787947 */ /* 0x000fea000383ffff */
.L_x_2927:
[----:B---3--:R3:W4:Y:S02]  /*bf70*/  SYNCS.PHASECHK.TRANS64.TRYWAIT P1, [R15+URZ+0x26848], R18 ;  /* 0x026848120f0075a7 */ /* 0x008724000802017f */
[----:B----4-:R-:W-:Y:S05]  /*bf80*/  @!P1 NANOSLEEP.SYNCS 0x989680 ;  /* 0x009896800000995d */ /* 0x010fea0003900000 */
[----:B------:R-:W4:Y:S02]  /*bf90*/  @!P1 SYNCS.PHASECHK.TRANS64 P1, [R15+URZ+0x26848], R18 ;  /* 0x026848120f0095a7 */ /* 0x000f24000802007f */
[----:B----4-:R-:W-:Y:S05]  /*bfa0*/  @!P1 BRA `(.L_x_2927) ;  /* 0xfffffffc00f09947 */ /* 0x010fea000383ffff */
[----:B------:R-:W-:Y:S05]  /*bfb0*/  BRA `(.L_x_2959) ;  /* 0xffffffe800347947 */ /* 0x000fea000383ffff */
.L_x_2929:
[----:B------:R-:W-:-:S07]  /*bfc0*/  SHF.L.U32 R4, R10, 0x1f, RZ ;  /* 0x0000001f0a047819 */ /* 0x000fce00000006ff */
.L_x_2960:
[----:B----4-:R4:W1:Y:S02]  /*bfd0*/  SYNCS.PHASECHK.TRANS64.TRYWAIT P1, [R15+URZ+0x26820], R4 ;  /* 0x026820040f0075a7 */ /* 0x010864000802017f */
[----:B-1----:R-:W-:Y:S05]  /*bfe0*/  @!P1 NANOSLEEP.SYNCS 0x989680 ;  /* 0x009896800000995d */ /* 0x002fea0003900000 */
[----:B------:R-:W1:Y:S02]  /*bff0*/  @!P1 SYNCS.PHASECHK.TRANS64 P1, [R15+URZ+0x26820], R4 ;  /* 0x026820040f0095a7 */ /* 0x000e64000802007f */
[----:B-1----:R-:W-:Y:S05]  /*c000*/  @!P1 BRA `(.L_x_2960) ;  /* 0xfffffffc00f09947 */ /* 0x002fea000383ffff */
[----:B------:R-:W-:Y:S05]  /*c010*/  BRA `(.L_x_2961) ;  /* 0xffffffe800d47947 */ /* 0x000fea000383ffff */
.L_x_2932:
[----:B----4-:R4:W1:Y:S02]  /*c020*/  SYNCS.PHASECHK.TRANS64.TRYWAIT P1, [R15+URZ+0x26840], R12 ;  /* 0x0268400c0f0075a7 */ /* 0x010864000802017f */
[----:B-1----:R-:W-:Y:S05]  /*c030*/  @!P1 NANOSLEEP.SYNCS 0x989680 ;  /* 0x009896800000995d */ /* 0x002fea0003900000 */
[----:B------:R-:W1:Y:S02]  /*c040*/  @!P1 SYNCS.PHASECHK.TRANS64 P1, [R15+URZ+0x26840], R12 ;  /* 0x0268400c0f0095a7 */ /* 0x000e64000802007f */
[----:B-1----:R-:W-:Y:S05]  /*c050*/  @!P1 BRA `(.L_x_2932) ;  /* 0xfffffffc00f09947 */ /* 0x002fea000383ffff */
[----:B------:R-:W-:Y:S05]  /*c060*/  BRA `(.L_x_2962) ;  /* 0xffffffec00ac7947 */ /* 0x000fea000383ffff */
.L_x_2934:
[----:B-1----:R1:W2:Y:S02]  /*c070*/  SYNCS.PHASECHK.TRANS64.TRYWAIT P1, [R15+URZ+0x26828], R12 ;  /* 0x0268280c0f0075a7 */ /* 0x0022a4000802017f */
[----:B--2---:R-:W-:Y:S05]  /*c080*/  @!P1 NANOSLEEP.SYNCS 0x989680 ;  /* 0x009896800000995d */ /* 0x004fea0003900000 */
[----:B------:R-:W2:Y:S02]  /*c090*/  @!P1 SYNCS.PHASECHK.TRANS64 P1, [R15+URZ+0x26828], R12 ;  /* 0x0268280c0f0095a7 */ /* 0x000ea4000802007f */
[----:B--2---:R-:W-:Y:S05]  /*c0a0*/  @!P1 BRA `(.L_x_2934) ;  /* 0xfffffffc00f09947 */ /* 0x004fea000383ffff */
[----:B------:R-:W-:Y:S05]  /*c0b0*/  BRA `(.L_x_2963) ;  /* 0xfffffff0005c7947 */ /* 0x000fea000383ffff */
.L_x_2936:
[----:B------:R1:W1:Y:S02]  /*c0c0*/  SYNCS.PHASECHK.TRANS64.TRYWAIT P0, [R3+URZ+0x26840], R0 ;  /* 0x02684000030075a7 */ /* 0x000264000800017f */
[----:B-1----:R-:W-:Y:S05]  /*c0d0*/  @!P0 NANOSLEEP.SYNCS 0x989680 ;  /* 0x009896800000895d */ /* 0x002fea0003900000 */
[----:B------:R-:W1:Y:S02]  /*c0e0*/  @!P0 SYNCS.PHASECHK.TRANS64 P0, [R3+URZ+0x26840], R0 ;  /* 0x02684000030085a7 */ /* 0x000e64000800007f */
[----:B-1----:R-:W-:Y:S05]  /*c0f0*/  @!P0 BRA `(.L_x_2936) ;  /* 0xfffffffc00f08947 */ /* 0x002fea000383ffff */
[----:B------:R-:W-:Y:S05]  /*c100*/  BRA `(.L_x_2964) ;  /* 0xfffffff400287947 */ /* 0x000fea000383ffff */
.L_x_2938:
[----:B------:R-:W-:Y:S01]  /*c110*/  BSSY B0, `(.L_x_2965) ;  /* 0x0000006000007945 */ /* 0x000fe20003800000 */
[----:B------:R-:W-:-:S07]  /*c120*/  IMAD.MOV.U32 R15, RZ, RZ, -0x1 ;  /* 0xffffffffff0f7424 */ /* 0x000fce00078e00ff */
[----:B------:R-:W-:Y:S05]  /*c130*/  WARPSYNC.COLLECTIVE R15, `(.L_x_2966) ;  /* 0x000000000f0c7348 */ /* 0x000fea0003c00000 */
[----:B------:R-:W-:Y:S02]  /*c140*/  ELECT P6, UR62, PT ;  /* 0x00000000003e782f */ /* 0x000fe400038c0000 */
[----:B------:R-:W-:Y:S01]  /*c150*/  MOV R14, UR62 ;  /* 0x0000003e000e7c02 */ /* 0x000fe20008000f00 */
[----:B------:R-:W-:Y:S10]  /*c160*/  ENDCOLLECTIVE ;  /* 0x000000000000791b */ /* 0x000ff40003800000 */
.L_x_2966:
[----:B------:R-:W-:Y:S05]  /*c170*/  BSYNC B0 ;  /* 0x0000000000007941 */ /* 0x000fea0003800000 */
.L_x_2965:
[----:B------:R-:W-:Y:S05]  /*c180*/  BRA `(.L_x_2967) ;  /* 0xfffffff400f47947 */ /* 0x000fea000383ffff */
.L_x_2940:
[----:B-1----:R1:W2:Y:S02]  /*c190*/  SYNCS.PHASECHK.TRANS64.TRYWAIT P0, [R7+URZ], R4 ;  /* 0x00000004070075a7 */ /* 0x0022a4000800017f */
[----:B--2---:R-:W-:Y:S05]  /*c1a0*/  @!P0 NANOSLEEP.SYNCS 0x989680 ;  /* 0x009896800000895d */ /* 0x004fea0003900000 */
[----:B------:R-:W2:Y:S02]  /*c1b0*/  @!P0 SYNCS.PHASECHK.TRANS64 P0, [R7+URZ], R4 ;  /* 0x00000004070085a7 */ /* 0x000ea4000800007f */
[----:B--2---:R-:W-:Y:S05]  /*c1c0*/  @!P0 BRA `(.L_x_2940) ;  /* 0xfffffffc00f08947 */ /* 0x004fea000383ffff */
[----:B------:R-:W-:Y:S05]  /*c1d0*/  BRA `(.L_x_2968) ;  /* 0xfffffff800347947 */ /* 0x000fea000383ffff */
.L_x_2941:
[----:B--2---:R2:W3:Y:S02]  /*c1e0*/  SYNCS.PHASECHK.TRANS64.TRYWAIT P0, [R3+URZ], R0 ;  /* 0x00000000030075a7 */ /* 0x0044e4000800017f */
[----:B---3--:R-:W-:Y:S05]  /*c1f0*/  @!P0 NANOSLEEP.SYNCS 0x989680 ;  /* 0x009896800000895d */ /* 0x008fea0003900000 */
[----:B------:R-:W3:Y:S02]  /*c200*/  @!P0 SYNCS.PHASECHK.TRANS64 P0, [R3+URZ], R0 ;  /* 0x00000000030085a7 */ /* 0x000ee4000800007f */
[----:B---3--:R-:W-:Y:S05]  /*c210*/  @!P0 BRA `(.L_x_2941) ;  /* 0xfffffffc00f08947 */ /* 0x008fea000383ffff */
[----:B------:R-:W-:Y:S05]  /*c220*/  BRA `(.L_x_2969) ;  /* 0xfffffff800287947 */ /* 0x000fea000383ffff */
.L_x_2943:
[----:B--2---:R2:W3:Y:S02]  /*c230*/  SYNCS.PHASECHK.TRANS64.TRYWAIT P0, [R5+URZ], R4 ;  /* 0x00000004050075a7 */ /* 0x0044e4000800017f */
[----:B---3--:R-:W-:Y:S05]  /*c240*/  @!P0 NANOSLEEP.SYNCS 0x989680 ;  /* 0x009896800000895d */ /* 0x008fea0003900000 */
[----:B------:R-:W3:Y:S02]  /*c250*/  @!P0 SYNCS.PHASECHK.TRANS64 P0, [R5+URZ], R4 ;  /* 0x00000004050085a7 */ /* 0x000ee4000800007f */
[----:B---3--:R-:W-:Y:S05]  /*c260*/  @!P0 BRA `(.L_x_2943) ;  /* 0xfffffffc00f08947 */ /* 0x008fea000383ffff */
[----:B------:R-:W-:Y:S05]  /*c270*/  BRA `(.L_x_2970) ;  /* 0xfffffff8002c7947 */ /* 0x000fea000383ffff */
.L_x_2971:
        /* <DEDUP_REMOVED lines=16> */
.L_x_3315:


//--------------------- .text._ZN7cutlass13device_kernelIN5flash11enable_sm90INS1_16FlashAttnBwdSm90INS1_25CollectiveMainloopBwdSm90ILi2ELi2ELi2EN4cute5tupleIJNS5_1CILi1EEES8_S8_EEENS6_IJNS7_ILi64EEENS7_ILi128EEENS7_ILi96EEEEEENS_10bfloat16_tEfNS_4arch4Sm90ELb1ELb0ELb1ELb1ELb0ELb1ELb0ELb0ELi2ELi1ELi2ELi1ELb1EEENS1_24CollectiveEpilogueBwdGQAISD_fSG_Li256ELb1ELb0EEENS1_25SingleTileBwdLPTSchedulerILb1ELi128ELb0EEEEEEEEEvNT_6ParamsE --------------------------
	.section	.text._ZN7cutlass13device_kernelIN5flash11enable_sm90INS1_16FlashAttnBwdSm90INS1_25CollectiveMainloopBwdSm90ILi2ELi2ELi2EN4cute5tupleIJNS5_1CILi1EEES8_S8_EEENS6_IJNS7_ILi64EEENS7_ILi128EEENS7_ILi96EEEEEENS_10bfloat16_tEfNS_4arch4Sm90ELb1ELb0ELb1ELb1ELb0ELb1ELb0ELb0ELi2ELi1ELi2ELi1ELb1EEENS1_24CollectiveEpilogueBwdGQAISD_fSG_Li256ELb1ELb0EEENS1_25SingleTileBwdLPTSchedulerILb1ELi128ELb0EEEEEEEEEvNT_6ParamsE,"ax",@progbits
	.align	128
.text._ZN7cutlass13device_kernelIN5flash11enable_sm90INS1_16FlashAttnBwdSm90INS1_25CollectiveMainloopBwdSm90ILi2ELi2ELi2EN4cute5tupleIJNS5_1CILi1EEES8_S8_EEENS6_IJNS7_ILi64EEENS7_ILi128EEENS7_ILi96EEEEEENS_10bfloat16_tEfNS_4arch4Sm90ELb1ELb0ELb1ELb1ELb0ELb1ELb0ELb0ELi2ELi1ELi2ELi1ELb1EEENS1_24CollectiveEpilogueBwdGQAISD_fSG_Li256ELb1ELb0EEENS1_25SingleTileBwdLPTSchedulerILb1ELi128ELb0EEEEEEEEEvNT_6ParamsE:
        .type           _ZN7cutlass13device_kernelIN5flash11enable_sm90INS1_16FlashAttnBwdSm90INS1_25CollectiveMainloopBwdSm90ILi2ELi2ELi2EN4cute5tupleIJNS5_1CILi1EEES8_S8_EEENS6_IJNS7_ILi64EEENS7_ILi128EEENS7_ILi96EEEEEENS_10bfloat16_tEfNS_4arch4Sm90ELb1ELb0ELb1ELb1ELb0ELb1ELb0ELb0ELi2ELi1ELi2ELi1ELb1EEENS1_24CollectiveEpilogueBwdGQAISD_fSG_Li256ELb1ELb0EEENS1_25SingleTileBwdLPTSchedulerILb1ELi128ELb0EEEEEEEEEvNT_6ParamsE,@function
        .size           _ZN7cutlass13device_kernelIN5flash11enable_sm90INS1_16FlashAttnBwdSm90INS1_25CollectiveMainloopBwdSm90ILi2ELi2ELi2EN4cute5tupleIJNS5_1CILi1EEES8_S8_EEENS6_IJNS7_ILi64EEENS7_ILi128EEENS7_ILi96EEEEEENS_10bfloat16_tEfNS_4arch4Sm90ELb1ELb0ELb1ELb1ELb0ELb1ELb0ELb0ELi2ELi1ELi2ELi1ELb1EEENS1_24CollectiveEpilogueBwdGQAISD_fSG_Li256ELb1ELb0EEENS1_25SingleTileBwdLPTSchedulerILb1ELi128ELb0EEEEEEEEEvNT_6ParamsE,(.L_x_3316 - _ZN7cutlass13device_kernelIN5flash11enable_sm90INS1_16FlashAttnBwdSm90INS1_25CollectiveMainloopBwdSm90ILi2ELi2ELi2EN4cute5tupleIJNS5_1CILi1EEES8_S8_EEENS6_IJNS7_ILi64EEENS7_ILi128EEENS7_ILi96EEEEEENS_10bfloat16_tEfNS_4arch4Sm90ELb1ELb0ELb1ELb1ELb0ELb1ELb0ELb0ELi2ELi1ELi2ELi1ELb1EEENS1_24CollectiveEpilogueBwdGQAISD_fSG_Li256ELb1ELb0EEENS1_25SingleTileBwdLPTSchedulerILb1ELi128ELb0EEEEEEEEEvNT_6ParamsE)
        .other          _ZN7cutlass13device_kernelIN5flash11enable_sm90INS1_16FlashAttnBwdSm90INS1_25CollectiveMainloopBwdSm90ILi2ELi2ELi2EN4cute5tupleIJNS5_1CILi1EEES8_S8_EEENS6_IJNS7_ILi64EEENS7_ILi128EEENS7_ILi96EEEEEENS_10bfloat16_tEfNS_4arch4Sm90ELb1ELb0ELb1ELb1ELb0ELb1ELb0ELb0ELi2ELi1ELi2ELi1ELb1EEENS1_24CollectiveEpilogueBwdGQAISD_fSG_Li256ELb1ELb0EEENS1_25SingleTileBwdLPTSchedulerILb1ELi128ELb0EEEEEEEEEvNT_6ParamsE,@"STO_CUDA_ENTRY STV_DEFAULT"
_ZN7cutlass13device_kernelIN5flash11enable_sm90INS1_16FlashAttnBwdSm90INS1_25CollectiveMainloopBwdSm90ILi2ELi2ELi2EN4cute5tupleIJNS5_1CILi1EEES8_S8_EEENS6_IJNS7_ILi64EEENS7_ILi128EEENS7_ILi96EEEEEENS_10bfloat16_tEfNS_4arch4Sm90ELb1ELb0ELb1ELb1ELb0ELb1ELb0ELb0ELi2ELi1ELi2ELi1ELb1EEENS1_24CollectiveEpilogueBwdGQAISD_fSG_Li256ELb1ELb0EEENS1_25SingleTileBwdLPTSchedulerILb1ELi128ELb0EEEEEEEEEvNT_6ParamsE:
        /* <DEDUP_REMOVED lines=24> */
.L_x_2973:
[----:B------:R-:W-:Y:S05]  /*0180*/  BSYNC B0 ;  /* 0x0000000000007941 */ /* 0x000fea0003800000 */
.L_x_2972:
        /* <DEDUP_REMOVED lines=37> */
.L_x_2974:
        /* <DEDUP_REMOVED lines=22> */
.L_x_2975:
[----:B------:R-:W-:Y:S01]  /*0540*/  PLOP3.LUT P0, PT, PT, PT, UP0, 0x80, 0x0 ;  /* 0x000000000000781c */ /* 0x000fe20003f0f008 */
[----:B------:R-:W-:Y:S01]  /*0550*/  NOP ;  /* 0x0000000000007918 */ /* 0x000fe20000000000 */
[----:B------:R-:W-:Y:S01]  /*0560*/  ULDC.64 UR46, c[0x0][0x208] ;  /* 0x00008200002e7ab9 */ /* 0x000fe20000000a00 */
[----:B------:R-:W-:Y:S01]  /*0570*/  BSSY B6, `(.L_x_2976) ;  /* 0x000099d000067945 */ /* 0x000fe20003800000 */
[----:B-12-4-:R-:W-:Y:S09]  /*0580*/  BAR.SYNC.DEFER_BLOCKING 0x0 ;  /* 0x0000000000007b1d */ /* 0x016ff20000010000 */
[----:B------:R-:W-:Y:S05]  /*0590*/  @!P0 BRA `(.L_x_2977) ;  /* 0x0000005400748947 */ /* 0x000fea0003800000 */
.L_x_2978:
        /* <DEDUP_REMOVED lines=32> */
.L_x_2979:
[----:B------:R-:W-:Y:S01]  /*07a0*/  ULDC UR7, c[0x0][0x8cc] ;  /* 0x0002330000077ab9 */ /* 0x000fe20000000800 */
[----:B------:R-:W-:Y:S01]  /*07b0*/  UMOV UR36, UR10 ;  /* 0x0000000a00247c82 */ /* 0x000fe20008000000 */
[----:B------:R-:W-:-:S11]  /*07c0*/  UISETP.NE.AND UP0, UPT, UR7, 0x1, UPT ;  /* 0x000000010700788c */ /* 0x000fd6000bf05270 */
[----:B------:R-:W-:Y:S02]  /*07d0*/  @UP0 ULDC.64 UR8, c[0x0][0x8d0] ;  /* 0x0002340000080ab9 */ /* 0x000fe40000000a00 */
[----:B------:R-:W-:-:S04]  /*07e0*/  UIMAD.WIDE.U32 UR4, UR10, UR8, URZ ;  /* 0x000000080a0472a5 */ /* 0x000fc8000f8e003f */
[----:B------:R-:W-:-:S04]  /*07f0*/  @UP0 USHF.R.U32.HI UR36, URZ, UR9, UR5 ;  /* 0x000000093f240299 */ /* 0x000fc80008011605 */
[----:B------:R-:W-:-:S12]  /*0800*/  UIMAD UR4, UR36, UR7, URZ ;  /* 0x00000007240472a4 */ /* 0x000fd8000f8e023f */
.L_x_2980:
        /* <DEDUP_REMOVED lines=23> */
.L_x_2981:
        /* <DEDUP_REMOVED lines=14> */
.L_x_2983:
[----:B------:R-:W-:-:S05]  /*0a60*/  ULDC UR4, c[0x0][0x8f4] ;  /* 0x00023d0000047ab9 */ /* 0x000fca0000000800 */
.L_x_2982:
        /* <DEDUP_REMOVED lines=22> */
.L_x_2985:
        /* <DEDUP_REMOVED lines=14> */
.L_x_2986:
        /* <DEDUP_REMOVED lines=11> */
.L_x_2987:
        /* <DEDUP_REMOVED lines=13> */
.L_x_2988:
        /* <DEDUP_REMOVED lines=84> */
.L_x_2991:
        /* <DEDUP_REMOVED lines=15> */
.L_x_2990:
        /* <DEDUP_REMOVED lines=22> */
.L_x_2993:
        /* <DEDUP_REMOVED lines=15> */
.L_x_2992:
[----:B------:R-:W-:Y:S01]  /*16b0*/  SHF.R.S32.HI R19, RZ, 0x1f, R18 ;  /* 0x0000001fff137819 */ /* 0x000fe20000011412 */
[----:B------:R-:W-:-:S03]  /*16c0*/  UMOV UR4, 0xffffffff ;  /* 0xffffffff00047882 */ /* 0x000fc60000000000 */
[----:B------:R-:W-:-:S04]  /*16d0*/  LEA.HI R0, R19, R18, RZ, 0x7 ;  /* 0x0000001213007211 */ /* 0x000fc800078f38ff */
[----:B------:R-:W-:Y:S01]  /*16e0*/  SHF.R.S32.HI R17, RZ, 0x7, R0 ;  /* 0x00000007ff117819 */ /* 0x000fe20000011400 */
[----:B------:R-:W-:Y:S06]  /*16f0*/  BRA.DIV UR4, `(.L_x_2994) ;  /* 0x0000008a04187947 */ /* 0x000fec000b800000 */
[----:B------:R1:W2:Y:S02]  /*1700*/  SHFL.IDX PT, R14, R17, RZ, 0x1f ;  /* 0x00001fff110e7589 */ /* 0x0002a400000e0000 */
.L_x_3080:
        /* <DEDUP_REMOVED lines=15> */
.L_x_2995:
        /* <DEDUP_REMOVED lines=19> */
.L_x_2997:
        /* <DEDUP_REMOVED lines=122> */
.L_x_3008:
[----:B------:R-:W-:-:S06]  /*20d0*/  UISETP.NE.AND UP0, UPT, UR9, 0x3, UPT ;  /* 0x000000030900788c */ /* 0x000fcc000bf05270 */
[----:B------:R-:W-:-:S13]  /*20e0*/  PLOP3.LUT P0, PT, PT, PT, UP0, 0x80, 0x0 ;  /* 0x000000000000781c */ /* 0x000fda0003f0f008 */
[----:B-1----:R-:W-:Y:S05]  /*20f0*/  @!P0 BRA `(.L_x_2998) ;  /* 0x0000000000048947 */ /* 0x002fea0003800000 */
[----:B------:R-:W-:Y:S01]  /*2100*/  BPT.TRAP 0x1 ;  /* 0x000000040000795c */ /* 0x000fe20000300000 */
.L_x_2998:
[----:B------:R-:W-:Y:S01]  /*2110*/  R2UR UR8, R235 ;  /* 0x00000000eb0872ca */ /* 0x000fe200000e0000 */
[----:B------:R-:W-:-:S05]  /*2120*/  IMAD.U32 R120, RZ, RZ, UR4 ;  /* 0x00000004ff787e24 */ /* 0x000fca000f8e00ff */
[----:B------:R-:W-:-:S07]  /*2130*/  SHF.L.U32 R120, R120, 0x1f, RZ ;  /* 0x0000001f78787819 */ /* 0x000fce00000006ff */
[----:B------:R-:W-:-:S09]  /*2140*/  ULEA UR8, UR5, UR8, 0x3 ;  /* 0x0000000805087291 */ /* 0x000fd2000f8e183f */
[----:B------:R1:W2:Y:S01]  /*2150*/  SYNCS.PHASECHK.TRANS64.TRYWAIT P1, [UR8+0x26810], R120 ;  /* 0x02681078ff0075a7 */ /* 0x0002a20008020148 */
[----:B------:R-:W-:Y:S05]  /*2160*/  @!P0 BRA `(.L_x_2999) ;  /* 0x0000000000048947 */ /* 0x000fea0003800000 */
[----:B------:R-:W-:Y:S01]  /*2170*/  BPT.TRAP 0x1 ;  /* 0x000000040000795c */ /* 0x000fe20000300000 */
.L_x_2999:
[----:B--2---:R-:W-:Y:S05]  /*2180*/  @P1 BRA `(.L_x_3000) ;  /* 0x0000000000081947 */ /* 0x004fea0003800000 */
[----:B------:R-:W2:Y:S02]  /*2190*/  SYNCS.PHASECHK.TRANS64.TRYWAIT P1, [UR8+0x26810], R120 ;  /* 0x02681078ff0075a7 */ /* 0x000ea40008020148 */
[----:B--2---:R-:W-:Y:S05]  /*21a0*/  @!P1 BRA `(.L_x_3001) ;  /* 0x0000007c00a09947 */ /* 0x004fea0003800000 */
.L_x_3000:
        /* <DEDUP_REMOVED lines=66> */
.L_x_3002:
[----:B------:R1:W1:Y:S01]  /*25d0*/  SYNCS.PHASECHK.TRANS64.TRYWAIT P1, [UR8+0x26830], R120 ;  /* 0x02683078ff0075a7 */ /* 0x0002620008020148 */
[----:B------:R-:W-:Y:S05]  /*25e0*/  @!P0 BRA `(.L_x_3003) ;  /* 0x0000000000048947 */ /* 0x000fea0003800000 */
[----:B------:R-:W-:Y:S01]  /*25f0*/  BPT.TRAP 0x1 ;  /* 0x000000040000795c */ /* 0x000fe20000300000 */
.L_x_3003:
        /* <DEDUP_REMOVED lines=50> */
.L_x_3004:
        /* <DEDUP_REMOVED lines=555> */
.L_x_3006:
        /* <DEDUP_REMOVED lines=45> */
.L_x_3007:
        /* <DEDUP_REMOVED lines=62> */
.L_x_2989:
[----:B------:R-:W-:Y:S05]  /*5280*/  @P0 BRA `(.L_x_2984) ;  /* 0x0000004c002c0947 */ /* 0x000fea0003800000 */
[----:B------:R-:W-:Y:S01]  /*5290*/  ULDC.64 UR4, c[0x0][0x878] ;  /* 0x00021e0000047ab9 */ /* 0x000fe20000000a00 */
[----:B-1----:R-:W1:Y:S01]  /*52a0*/  S2R R4, SR_TID.X ;  /* 0x0000000000047919 */ /* 0x002e620000002100 */
[----:B------:R-:W-:Y:S01]  /*52b0*/  UISETP.NE.U32.AND UP0, UPT, UR4, URZ, UPT ;  /* 0x0000003f0400728c */ /* 0x000fe2000bf05070 */
[----:B------:R-:W2:Y:S01]  /*52c0*/  S2UR UR9, SR_CgaCtaId ;  /* 0x00000000000979c3 */ /* 0x000ea20000008800 */
[----:B------:R-:W-:Y:S01]  /*52d0*/  UMOV UR8, 0x400 ;  /* 0x0000040000087882 */ /* 0x000fe20000000000 */
[----:B------:R-:W-:Y:S02]  /*52e0*/  UIMAD UR36, UR36, 0x3000, URZ ;  /* 0x00003000242478a4 */ /* 0x000fe4000f8e023f */
[----:B------:R-:W-:Y:S01]  /*52f0*/  UISETP.NE.AND.EX UP0, UPT, UR5, URZ, UPT, UP0 ;  /* 0x0000003f0500728c */ /* 0x000fe2000bf05300 */
[----:B------:R-:W-:Y:S01]  /*5300*/  ULDC.64 UR12, c[0x0][0x818] ;  /* 0x00020600000c7ab9 */ /* 0x000fe20000000a00 */
[----:B------:R-:W-:Y:S01]  /*5310*/  ULDC.64 UR14, c[0x0][0x840] ;  /* 0x00021000000e7ab9 */ /* 0x000fe20000000a00 */
[----:B------:R-:W-:-:S03]  /*5320*/  ULDC.64 UR16, c[0x0][0x848] ;  /* 0x0002120000107ab9 */ /* 0x000fc60000000a00 */
[----:B------:R-:W-:-:S05]  /*5330*/  PLOP3.LUT P0, PT, PT, PT, UP0, 0x80, 0x0 ;  /* 0x000000000000781c */ /* 0x000fca0003f0f008 */
[----:B------:R-:W-:Y:S02]  /*5340*/  @UP0 ULDC.64 UR4, c[0x0][0x878] ;  /* 0x00021e0000040ab9 */ /* 0x000fe40000000a00 */
[----:B------:R-:W-:-:S06]  /*5350*/  @UP0 UIMAD.WIDE UR4, UR39, 0x4, UR4 ;  /* 0x00000004270408a5 */ /* 0x000fcc000f8e0204 */
[----:B------:R-:W-:Y:S02]  /*5360*/  IMAD.U32 R2, RZ, RZ, UR4 ;  /* 0x00000004ff027e24 */ /* 0x000fe4000f8e00ff */
[----:B------:R-:W-:Y:S01]  /*5370*/  IMAD.U32 R3, RZ, RZ, UR5 ;  /* 0x00000005ff037e24 */ /* 0x000fe2000f8e00ff */
[----:B------:R-:W-:-:S04]  /*5380*/  ULDC UR5, c[0x0][0x850] ;  /* 0x0002140000057ab9 */ /* 0x000fc80000000800 */
[----:B------:R-:W3:Y:S01]  /*5390*/  @P0 LDG.E R2, desc[UR46][R2.64] ;  /* 0x0000002e02020981 */ /* 0x000ee2000c1e1900 */
[----:B-1----:R-:W-:Y:S01]  /*53a0*/  VIADD R5, R4, 0xffffff80 ;  /* 0xffffff8004057836 */ /* 0x002fe20000000000 */
[----:B------:R-:W-:Y:S01]  /*53b0*/  UISETP.NE.AND UP1, UPT, UR5, 0x1, UPT ;  /* 0x000000010500788c */ /* 0x000fe2000bf25270 */
[----:B------:R-:W-:Y:S03]  /*53c0*/  BSSY B0, `(.L_x_3009) ;  /* 0x0000056000007945 */ /* 0x000fe60003800000 */
[----:B------:R-:W-:-:S07]  /*53d0*/  SHF.R.S32.HI R0, RZ, 0x1f, R5 ;  /* 0x0000001fff007819 */ /* 0x000fce0000011405 */
[----:B------:R-:W-:Y:S01]  /*53e0*/  @UP1 ULDC UR10, c[0x0][0x858] ;  /* 0x00021600000a1ab9 */ /* 0x000fe20000000800 */
[----:B------:R-:W-:Y:S01]  /*53f0*/  BAR.SYNC.DEFER_BLOCKING 0x1, 0x100 ;  /* 0x0044000000007b1d */ /* 0x000fe20000010000 */
[----:B---3--:R-:W-:Y:S02]  /*5400*/  @P0 R2UR UR4, R2 ;  /* 0x00000000020402ca */ /* 0x008fe400000e0000 */
        /* <DEDUP_REMOVED lines=9> */
[----:B------:R-:W-:-:S03]  /*54a0*/  @UP0 ULEA.HI UR5, UR5, UR4, URZ, 0x7 ;  /* 0x0000000405050291 */ /* 0x000fc6000f8f383f */
[----:B------:R-:W-:Y:S01]  /*54b0*/  @UP1 ULDC UR4, c[0x0][0x854] ;  /* 0x0002150000041ab9 */ /* 0x000fe20000000800 */
[----:B------:R-:W-:Y:S02]  /*54c0*/  @UP0 USHF.R.S32.HI UR6, URZ, 0x7, UR5 ;  /* 0x000000073f060899 */ /* 0x000fe40008011405 */
[----:B------:R-:W-:Y:S02]  /*54d0*/  UIMAD.WIDE.U32 UR4, UR37, UR4, URZ ;  /* 0x00000004250472a5 */ /* 0x000fe4000f8e003f */
[----:B------:R-:W-:Y:S02]  /*54e0*/  @UP0 UIMAD UR6, UR6, 0x3000, URZ ;  /* 0x00003000060608a4 */ /* 0x000fe4000f8e023f */
[----:B------:R-:W-:Y:S02]  /*54f0*/  @UP1 USHF.R.U32.HI UR37, URZ, UR10, UR5 ;  /* 0x0000000a3f251299 */ /* 0x000fe40008011605 */
[----:B------:R-:W-:Y:S02]  /*5500*/  @UP0 USHF.R.S32.HI UR7, URZ, 0x1f, UR6 ;  /* 0x0000001f3f070899 */ /* 0x000fe40008011406 */
[----:B--2---:R-:W-:Y:S01]  /*5510*/  ULEA UR4, UR9, UR8, 0x18 ;  /* 0x0000000809047291 */ /* 0x004fe2000f8ec03f */
[----:B------:R-:W-:Y:S01]  /*5520*/  @!UP0 UMOV UR6, URZ ;  /* 0x0000003f00068c82 */ /* 0x000fe20008000000 */
[----:B------:R-:W-:-:S02]  /*5530*/  USHF.R.S32.HI UR5, URZ, 0x1f, UR37 ;  /* 0x0000001f3f057899 */ /* 0x000fc40008011425 */
[----:B------:R-:W-:Y:S02]  /*5540*/  UIADD3 UR8, UP1, UR36, UR6, URZ ;  /* 0x0000000624087290 */ /* 0x000fe4000ff3e03f */
[----:B------:R-:W-:Y:S01]  /*5550*/  LEA R0, R0, UR4, 0x2 ;  /* 0x0000000400007c11 */ /* 0x000fe2000f8e10ff */
[----:B------:R-:W-:Y:S01]  /*5560*/  @!UP0 UMOV UR7, URZ ;  /* 0x0000003f00078c82 */ /* 0x000fe20008000000 */
[----:B------:R-:W-:Y:S02]  /*5570*/  UIMAD UR6, UR5, UR12, URZ ;  /* 0x0000000c050672a4 */ /* 0x000fe4000f8e023f */
[----:B------:R-:W-:Y:S01]  /*5580*/  ULEA.HI.X.SX32 UR9, UR36, UR7, 0x1, UP1 ;  /* 0x0000000724097291 */ /* 0x000fe200088f0e3f */
[----:B------:R1:W-:Y:S01]  /*5590*/  STS.128 [R0], R24 ;  /* 0x0000001800007388 */ /* 0x0003e20000000c00 */
[----:B------:R-:W-:Y:S02]  /*55a0*/  UIMAD UR5, UR5, UR14, URZ ;  /* 0x0000000e050572a4 */ /* 0x000fe4000f8e023f */
[----:B------:R-:W-:Y:S01]  /*55b0*/  UIMAD UR10, UR37, UR13, UR6 ;  /* 0x0000000d250a72a4 */ /* 0x000fe2000f8e0206 */
[----:B------:R1:W-:Y:S01]  /*55c0*/  STS.128 [R0+0x800], R28 ;  /* 0x0008001c00007388 */ /* 0x0003e20000000c00 */
[----:B------:R-:W-:-:S02]  /*55d0*/  UIMAD.WIDE.U32 UR6, UR37, UR12, UR8 ;  /* 0x0000000c250672a5 */ /* 0x000fc4000f8e0008 */
[----:B------:R-:W-:Y:S01]  /*55e0*/  UIMAD UR12, UR37, UR15, UR5 ;  /* 0x0000000f250c72a4 */ /* 0x000fe2000f8e0205 */
[----:B------:R1:W-:Y:S01]  /*55f0*/  STS.128 [R0+0x1000], R32 ;  /* 0x0010002000007388 */ /* 0x0003e20000000c00 */
[----:B------:R-:W-:Y:S02]  /*5600*/  USHF.R.S32.HI UR5, URZ, 0x1f, UR39 ;  /* 0x0000001f3f057899 */ /* 0x000fe40008011427 */
[----:B------:R-:W-:Y:S01]  /*5610*/  UIMAD.WIDE.U32 UR8, UR37, UR14, UR8 ;  /* 0x0000000e250872a5 */ /* 0x000fe2000f8e0008 */
[----:B------:R1:W-:Y:S01]  /*5620*/  STS.128 [R0+0x1800], R36 ;  /* 0x0018002400007388 */ /* 0x0003e20000000c00 */
[----:B------:R-:W-:Y:S01]  /*5630*/  USEL UR5, UR5, URZ, !UP0 ;  /* 0x0000003f05057287 */ /* 0x000fe2000c000000 */
[----:B------:R-:W-:Y:S02]  /*5640*/  ULDC.64 UR14, c[0x0][0x820] ;  /* 0x00020800000e7ab9 */ /* 0x000fe40000000a00 */
[----:B------:R1:W-:Y:S01]  /*5650*/  STS.128 [R0+0x2000], R40 ;  /* 0x0020002800007388 */ /* 0x0003e20000000c00 */
[----:B------:R-:W-:-:S02]  /*5660*/  USEL UR39, UR39, URZ, !UP0 ;  /* 0x0000003f27277287 */ /* 0x000fc4000c000000 */
[----:B------:R-:W-:Y:S01]  /*5670*/  UIMAD UR11, UR5, UR14, URZ ;  /* 0x0000000e050b72a4 */ /* 0x000fe2000f8e023f */
[----:B------:R1:W-:Y:S01]  /*5680*/  STS.128 [R0+0x2800], R44 ;  /* 0x0028002c00007388 */ /* 0x0003e20000000c00 */
[----:B------:R-:W-:Y:S02]  /*5690*/  UIADD3 UR7, UR7, UR10, URZ ;  /* 0x0000000a07077290 */ /* 0x000fe4000fffe03f */
[----:B------:R-:W-:Y:S01]  /*56a0*/  UIMAD UR5, UR5, UR16, URZ ;  /* 0x00000010050572a4 */ /* 0x000fe2000f8e023f */
[----:B------:R1:W-:Y:S01]  /*56b0*/  STS.128 [R0+0x3000], R48 ;  /* 0x0030003000007388 */ /* 0x0003e20000000c00 */
[----:B------:R-:W-:Y:S02]  /*56c0*/  UIADD3 UR9, UR9, UR12, URZ ;  /* 0x0000000c09097290 */ /* 0x000fe4000fffe03f */
        /* <DEDUP_REMOVED lines=16> */
[----:B------:R-:W-:Y:S01]  /*57d0*/  @!PT LDS RZ, [RZ] ;  /* 0x00000000fffff984 */ /* 0x000fe20000000800 */
[----:B------:R-:W-:Y:S01]  /*57e0*/  @!PT LDS RZ, [RZ] ;  /* 0x00000000fffff984 */ /* 0x000fe20000000800 */
[----:B------:R-:W-:Y:S01]  /*57f0*/  @!PT LDS RZ, [RZ] ;  /* 0x00000000fffff984 */ /* 0x000fe20000000800 */
[----:B------:R-:W-:Y:S01]  /*5800*/  @!PT LDS RZ, [RZ] ;  /* 0x00000000fffff984 */ /* 0x000fe20000000800 */
[----:B------:R2:W-:Y:S06]  /*5810*/  MEMBAR.ALL.CTA ;  /* 0x0000000000007992 */ /* 0x0005ec0000008000 */
[----:B--2---:R-:W2:Y:S01]  /*5820*/  FENCE.VIEW.ASYNC.S ;  /* 0x00000000000073c6 */ /* 0x004ea20000000000 */
        /* <DEDUP_REMOVED lines=8> */
.L_x_3011:
[----:B------:R-:W-:Y:S01]  /*58b0*/  @P0 ELECT P1, URZ, PT ;  /* 0x00000000003f082f */ /* 0x000fe20003820000 */
[----:B------:R2:W-:-:S12]  /*58c0*/  UBLKRED.G.S.ADD.F32.RN [UR6], [UR4], UR5, desc[UR8] ;  /* 0x00000806040073bb */ /* 0x0005d800080a1405 */
[----:B------:R-:W-:Y:S02]  /*58d0*/  @P1 PLOP3.LUT P0, PT, P1, PT, PT, 0x8, 0x0 ;  /* 0x000000000000181c */ /* 0x000fe40000f0e170 */
[----:B------:R-:W-:-:S11]  /*58e0*/  PLOP3.LUT P1, PT, PT, PT, PT, 0x8, 0x0 ;  /* 0x000000000000781c */ /* 0x000fd60003f2e170 */
[----:B--2---:R-:W-:Y:S05]  /*58f0*/  @P0 BRA.U.ANY `(.L_x_3011) ;  /* 0xfffffffd00ec0947 */ /* 0x004fea000393ffff */
[----:B------:R0:W-:Y:S01]  /*5900*/  UTMACMDFLUSH ;  /* 0x00000000000079b7 */ /* 0x0001e20000000000 */
[----:B------:R-:W-:-:S04]  /*5910*/  DEPBAR.LE SB0, 0x0 ;  /* 0x000080000000791a */ /* 0x000fc80000000000 */
.L_x_3010:
[----:B------:R-:W-:Y:S05]  /*5920*/  BSYNC B0 ;  /* 0x0000000000007941 */ /* 0x000fea0003800000 */
.L_x_3009:
        /* <DEDUP_REMOVED lines=28> */
.L_x_3012:
        /* <DEDUP_REMOVED lines=8> */
.L_x_2977:
        /* <DEDUP_REMOVED lines=29> */
.L_x_3014:
[----:B------:R-:W-:Y:S01]  /*5d40*/  ULDC UR9, c[0x0][0x8cc] ;  /* 0x0002330000097ab9 */ /* 0x000fe20000000800 */
[----:B------:R-:W-:Y:S01]  /*5d50*/  UMOV UR7, UR8 ;  /* 0x0000000800077c82 */ /* 0x000fe20008000000 */
[----:B------:R-:W-:-:S11]  /*5d60*/  UISETP.NE.AND UP0, UPT, UR9, 0x1, UPT ;  /* 0x000000010900788c */ /* 0x000fd6000bf05270 */
[----:B------:R-:W-:Y:S02]  /*5d70*/  @UP0 ULDC.64 UR10, c[0x0][0x8d0] ;  /* 0x00023400000a0ab9 */ /* 0x000fe40000000a00 */
[----:B------:R-:W-:-:S04]  /*5d80*/  UIMAD.WIDE.U32 UR4, UR8, UR10, URZ ;  /* 0x0000000a080472a5 */ /* 0x000fc8000f8e003f */
[----:B------:R-:W-:-:S04]  /*5d90*/  @UP0 USHF.R.U32.HI UR7, URZ, UR11, UR5 ;  /* 0x0000000b3f070299 */ /* 0x000fc80008011605 */
[----:B------:R-:W-:-:S12]  /*5da0*/  UIMAD UR4, UR7, UR9, URZ ;  /* 0x00000009070472a4 */ /* 0x000fd8000f8e023f */
.L_x_3015:
        /* <DEDUP_REMOVED lines=23> */
.L_x_3016:
        /* <DEDUP_REMOVED lines=13> */
.L_x_3018:
[----:B------:R-:W-:-:S05]  /*5ff0*/  ULDC UR4, c[0x0][0x8f4] ;  /* 0x00023d0000047ab9 */ /* 0x000fca0000000800 */
.L_x_3017:
        /* <DEDUP_REMOVED lines=46> */
.L_x_3019:
        /* <DEDUP_REMOVED lines=13> */
.L_x_3020:
        /* <DEDUP_REMOVED lines=12> */
.L_x_3021:
        /* <DEDUP_REMOVED lines=54> */
.L_x_3024:
[----:B------:R-:W-:Y:S05]  /*67d0*/  BSYNC B0 ;  /* 0x0000000000007941 */ /* 0x000fea0003800000 */
.L_x_3023:
        /* <DEDUP_REMOVED lines=19> */
.L_x_3026:
[----:B------:R-:W-:Y:S05]  /*6910*/  BSYNC B0 ;  /* 0x0000000000007941 */ /* 0x000fea0003800000 */
.L_x_3025:
[----:B------:R-:W-:Y:S06]  /*6920*/  BAR.ARV 0xa, 0xa0 ;  /* 0x0282800000007b1d */ /* 0x000fec0000002000 */
[----:B------:R-:W-:Y:S04]  /*6930*/  BSSY B0, `(.L_x_3027) ;  /* 0x0000003000007945 */ /* 0x000fe80003800000 */
[----:B------:R-:W-:Y:S05]  /*6940*/  @!P0 BRA `(.L_x_3028) ;  /* 0x0000000000048947 */ /* 0x000fea0003800000 */
[----:B------:R-:W-:-:S04]  /*6950*/  DEPBAR.LE SB0, 0x0 ;  /* 0x000080000000791a */ /* 0x000fc80000000000 */
.L_x_3028:
[----:B------:R-:W-:Y:S05]  /*6960*/  BSYNC B0 ;  /* 0x0000000000007941 */ /* 0x000fea0003800000 */
.L_x_3027:
[----:B------:R-:W-:Y:S06]  /*6970*/  BAR.ARV 0xb, 0xa0 ;  /* 0x02c2800000007b1d */ /* 0x000fec0000002000 */
[----:B------:R-:W-:Y:S01]  /*6980*/  UIADD3 UR18, UR12, 0x1, URZ ;  /* 0x000000010c127890 */ /* 0x000fe2000fffe03f */
[----:B------:R-:W-:Y:S11]  /*6990*/  BRA `(.L_x_3029) ;  /* 0x0000000000047947 */ /* 0x000ff60003800000 */
.L_x_3022:
[----:B------:R-:W-:-:S05]  /*69a0*/  UMOV UR18, UR12 ;  /* 0x0000000c00127c82 */ /* 0x000fca0008000000 */
.L_x_3029:
        /* <DEDUP_REMOVED lines=22> */
.L_x_3042:
        /* <DEDUP_REMOVED lines=20> */
.L_x_3031:
[----:B------:R-:W-:Y:S05]  /*6c50*/  BSYNC B0 ;  /* 0x0000000000007941 */ /* 0x000fea0003800000 */
.L_x_3030:
        /* <DEDUP_REMOVED lines=13> */
.L_x_3033:
[----:B------:R-:W-:Y:S05]  /*6d30*/  BSYNC B0 ;  /* 0x0000000000007941 */ /* 0x000fea0003800000 */
.L_x_3032:
[----:B------:R-:W-:Y:S06]  /*6d40*/  BAR.ARV 0xa, 0xa0 ;  /* 0x0282800000007b1d */ /* 0x000fec0000002000 */
[----:B------:R-:W-:Y:S04]  /*6d50*/  BSSY B0, `(.L_x_3034) ;  /* 0x0000003000007945 */ /* 0x000fe80003800000 */
[----:B------:R-:W-:Y:S05]  /*6d60*/  @!P0 BRA `(.L_x_3035) ;  /* 0x0000000000048947 */ /* 0x000fea0003800000 */
[----:B------:R-:W-:-:S04]  /*6d70*/  DEPBAR.LE SB0, 0x0 ;  /* 0x000080000000791a */ /* 0x000fc80000000000 */
.L_x_3035:
[----:B------:R-:W-:Y:S05]  /*6d80*/  BSYNC B0 ;  /* 0x0000000000007941 */ /* 0x000fea0003800000 */
.L_x_3034:
        /* <DEDUP_REMOVED lines=13> */
.L_x_3037:
[----:B------:R-:W-:Y:S05]  /*6e60*/  BSYNC B0 ;  /* 0x0000000000007941 */ /* 0x000fea0003800000 */
.L_x_3036:
        /* <DEDUP_REMOVED lines=13> */
.L_x_3039:
[----:B------:R-:W-:Y:S05]  /*6f40*/  BSYNC B0 ;  /* 0x0000000000007941 */ /* 0x000fea0003800000 */
.L_x_3038:
[----:B------:R-:W-:Y:S01]  /*6f50*/  UIADD3 UR18, UR18, 0x2, URZ ;  /* 0x0000000212127890 */ /* 0x000fe2000fffe03f */
[----:B------:R-:W-:Y:S06]  /*6f60*/  BAR.ARV 0xa, 0xa0 ;  /* 0x0282800000007b1d */ /* 0x000fec0000002000 */
[----:B------:R-:W-:Y:S01]  /*6f70*/  UISETP.GE.AND UP0, UPT, UR18, UR7, UPT ;  /* 0x000000071200728c */ /* 0x000fe2000bf06270 */
[----:B------:R-:W-:Y:S04]  /*6f80*/  BSSY B0, `(.L_x_3040) ;  /* 0x0000003000007945 */ /* 0x000fe80003800000 */
[----:B------:R-:W-:Y:S06]  /*6f90*/  @!P0 BRA `(.L_x_3041) ;  /* 0x0000000000048947 */ /* 0x000fec0003800000 */
[----:B------:R-:W-:-:S04]  /*6fa0*/  DEPBAR.LE SB0, 0x0 ;  /* 0x000080000000791a */ /* 0x000fc80000000000 */
.L_x_3041:
[----:B------:R-:W-:Y:S05]  /*6fb0*/  BSYNC B0 ;  /* 0x0000000000007941 */ /* 0x000fea0003800000 */
.L_x_3040:
[----:B------:R-:W-:Y:S06]  /*6fc0*/  BAR.ARV 0xb, 0xa0 ;  /* 0x02c2800000007b1d */ /* 0x000fec0000002000 */
[----:B------:R-:W-:Y:S01]  /*6fd0*/  PLOP3.LUT P1, PT, PT, PT, UP0, 0x80, 0x0 ;  /* 0x000000000000781c */ /* 0x000fe20003f2f008 */
[----:B------:R-:W-:Y:S02]  /*6fe0*/  UIADD3 UR26, UR26, 0x3000, URZ ;  /* 0x000030001a1a7890 */ /* 0x000fe4000fffe03f */
[----:B------:R-:W-:-:S10]  /*6ff0*/  UIADD3 UR6, UR6, 0x3000, URZ ;  /* 0x0000300006067890 */ /* 0x000fd4000fffe03f */
[----:B------:R-:W-:Y:S05]  /*7000*/  @!P1 BRA `(.L_x_3042) ;  /* 0xfffffff800c09947 */ /* 0x000fea000383ffff */
[----:B------:R-:W-:Y:S05]  /*7010*/  BRA `(.L_x_2984) ;  /* 0x0000002c00c87947 */ /* 0x000fea0003800000 */
.L_x_3013:
        /* <DEDUP_REMOVED lines=22> */
.L_x_3043:
[----:B------:R-:W-:Y:S01]  /*7180*/  ULDC UR9, c[0x0][0x8cc] ;  /* 0x0002330000097ab9 */ /* 0x000fe20000000800 */
[----:B------:R-:W-:Y:S01]  /*7190*/  UMOV UR7, UR8 ;  /* 0x0000000800077c82 */ /* 0x000fe20008000000 */
[----:B------:R-:W-:-:S11]  /*71a0*/  UISETP.NE.AND UP0, UPT, UR9, 0x1, UPT ;  /* 0x000000010900788c */ /* 0x000fd6000bf05270 */
[----:B------:R-:W-:Y:S02]  /*71b0*/  @UP0 ULDC.64 UR10, c[0x0][0x8d0] ;  /* 0x00023400000a0ab9 */ /* 0x000fe40000000a00 */
[----:B------:R-:W-:-:S04]  /*71c0*/  UIMAD.WIDE.U32 UR4, UR8, UR10, URZ ;  /* 0x0000000a080472a5 */ /* 0x000fc8000f8e003f */
[----:B------:R-:W-:-:S04]  /*71d0*/  @UP0 USHF.R.U32.HI UR7, URZ, UR11, UR5 ;  /* 0x0000000b3f070299 */ /* 0x000fc80008011605 */
[----:B------:R-:W-:-:S12]  /*71e0*/  UIMAD UR4, UR7, UR9, URZ ;  /* 0x00000009070472a4 */ /* 0x000fd8000f8e023f */
.L_x_3044:
        /* <DEDUP_REMOVED lines=23> */
.L_x_3045:
        /* <DEDUP_REMOVED lines=14> */
.L_x_3047:
[----:B------:R-:W-:-:S05]  /*7440*/  ULDC UR4, c[0x0][0x8f4] ;  /* 0x00023d0000047ab9 */ /* 0x000fca0000000800 */
.L_x_3046:
        /* <DEDUP_REMOVED lines=60> */
.L_x_3049:
        /* <DEDUP_REMOVED lines=12> */
.L_x_3050:
[----:B------:R-:W-:Y:S05]  /*78d0*/  @!P2 BRA `(.L_x_3051) ;  /* 0x000000000014a947 */ /* 0x000fea0003800000 */
[----:B------:R-:W-:Y:S02]  /*78e0*/  IMAD.U32 R2, RZ, RZ, UR14 ;  /* 0x0000000eff027e24 */ /* 0x000fe4000f8e00ff */
[----:B------:R-:W-:-:S05]  /*78f0*/  IMAD.U32 R3, RZ, RZ, UR15 ;  /* 0x0000000fff037e24 */ /* 0x000fca000f8e00ff */
[----:B------:R-:W2:Y:S04]  /*7900*/  LDG.E R5, desc[UR46][R2.64] ;  /* 0x0000002e02057981 */ /* 0x000ea8000c1e1900 */
[----:B------:R-:W2:Y:S02]  /*7910*/  LDG.E R4, desc[UR46][R2.64+0x4] ;  /* 0x0000042e02047981 */ /* 0x000ea4000c1e1900 */
[----:B--2---:R-:W-:-:S07]  /*7920*/  IMAD.IADD R4, R4, 0x1, -R5 ;  /* 0x0000000104047824 */ /* 0x004fce00078e0a05 */
.L_x_3051:
        /* <DEDUP_REMOVED lines=62> */
.L_x_3081:
        /* <DEDUP_REMOVED lines=15> */
.L_x_3054:
        /* <DEDUP_REMOVED lines=122> */
.L_x_3065:
[----:B-123--:R-:W-:-:S04]  /*85a0*/  SHF.L.U32 R18, R10, 0x1f, RZ ;  /* 0x0000001f0a127819 */ /* 0x00efc800000006ff */
[----:B------:R-:W2:Y:S02]  /*85b0*/  SYNCS.PHASECHK.TRANS64.TRYWAIT P1, [R15+URZ+0x26840], R18 ;  /* 0x026840120f0075a7 */ /* 0x000ea4000802017f */
[----:B--2---:R-:W-:Y:S05]  /*85c0*/  @!P1 BRA `(.L_x_3057) ;  /* 0x0000001800dc9947 */ /* 0x004fea0003800000 */
.L_x_3082:
        /* <DEDUP_REMOVED lines=8> */
.L_x_3058:
        /* <DEDUP_REMOVED lines=44> */
.L_x_3083:
        /* <DEDUP_REMOVED lines=8> */
.L_x_3060:
        /* <DEDUP_REMOVED lines=44> */
.L_x_3084:
        /* <DEDUP_REMOVED lines=8> */
.L_x_3062:
        /* <DEDUP_REMOVED lines=38> */
.L_x_3086:
        /* <DEDUP_REMOVED lines=8> */
.L_x_3064:
        /* <DEDUP_REMOVED lines=44> */
.L_x_3056:
[----:B------:R-:W4:Y:S02]  /*9270*/  LDL.LU R4, [R1+0x4] ;  /* 0x0000040001047983 */ /* 0x000f240000300800 */
[----:B----4-:R-:W-:Y:S02]  /*9280*/  ISETP.NE.AND P1, PT, R4, RZ, PT ;  /* 0x000000ff0400720c */ /* 0x010fe40003f25270 */
[----:B------:R4:W5:Y:S11]  /*9290*/  LDL R4, [R1] ;  /* 0x0000000001047983 */ /* 0x0009760000100800 */
[----:B----4-:R-:W-:Y:S05]  /*92a0*/  @!P1 BRA `(.L_x_3055) ;  /* 0x0000000400949947 */ /* 0x010fea0003800000 */
[----:B------:R-:W-:-:S04]  /*92b0*/  SHF.L.U32 R12, R10, 0x1f, RZ ;  /* 0x0000001f0a0c7819 */ /* 0x000fc800000006ff */
[----:B------:R-:W4:Y:S02]  /*92c0*/  SYNCS.PHASECHK.TRANS64.TRYWAIT P1, [R15+URZ+0x26840], R12 ;  /* 0x0268400c0f0075a7 */ /* 0x000f24000802017f */
[----:B----4-:R-:W-:Y:S05]  /*92d0*/  @!P1 BRA `(.L_x_3066) ;  /* 0x0000000c00ec9947 */ /* 0x010fea0003800000 */
.L_x_3087:
        /* <DEDUP_REMOVED lines=8> */
.L_x_3067:
        /* <DEDUP_REMOVED lines=41> */
.L_x_3088:
        /* <DEDUP_REMOVED lines=8> */
.L_x_3069:
        /* <DEDUP_REMOVED lines=41> */
.L_x_3055:
[----:B------:R-:W1:Y:S01]  /*9900*/  S2R R0, SR_TID.X ;  /* 0x0000000000007919 */ /* 0x000e620000002100 */
[----:B------:R-:W-:Y:S01]  /*9910*/  IMAD R3, R16, 0x8, R15 ;  /* 0x0000000810037824 */ /* 0x000fe200078e020f */
[----:B-1----:R-:W-:Y:S02]  /*9920*/  LOP3.LUT R2, R0, 0x7f, RZ, 0xc0, !PT ;  /* 0x0000007f00027812 */ /* 0x002fe400078ec0ff */
[----:B------:R-:W-:Y:S02]  /*9930*/  SHF.L.U32 R0, R10, 0x1f, RZ ;  /* 0x0000001f0a007819 */ /* 0x000fe400000006ff */
[----:B------:R-:W-:Y:S02]  /*9940*/  ISETP.NE.AND P1, PT, R2, RZ, PT ;  /* 0x000000ff0200720c */ /* 0x000fe40003f25270 */
[----:B------:R-:W1:Y:S02]  /*9950*/  SYNCS.PHASECHK.TRANS64.TRYWAIT P0, [R3+URZ+0x26840], R0 ;  /* 0x02684000030075a7 */ /* 0x000e64000800017f */
[----:B-1----:R-:W-:Y:S09]  /*9960*/  @!P0 BRA `(.L_x_3070) ;  /* 0x0000000800708947 */ /* 0x002ff20003800000 */
.L_x_3089:
[----:B------:R-:W-:Y:S05]  /*9970*/  @P1 BRA `(.L_x_3071) ;  /* 0x0000000000181947 */ /* 0x000fea0003800000 */
[----:B------:R-:W1:Y:S01]  /*9980*/  S2R R2, SR_TID.X ;  /* 0x0000000000027919 */ /* 0x000e620000002100 */
[----:B------:R-:W-:-:S04]  /*9990*/  IMAD.MOV.U32 R0, RZ, RZ, 0x3100 ;  /* 0x00003100ff007424 */ /* 0x000fc800078e00ff */
[----:B------:R1:W-:Y:S02]  /*99a0*/  SYNCS.ARRIVE.TRANS64 RZ, [R3+URZ+0x26830], R0 ;  /* 0x0268300003ff79a7 */ /* 0x0003e4000800003f */
[----:B-1----:R-:W-:-:S13]  /*99b0*/  LOP3.LUT P0, RZ, R2, 0x1f, RZ, 0xc0, !PT ;  /* 0x0000001f02ff7812 */ /* 0x002fda000780c0ff */
[----:B------:R-:W-:Y:S05]  /*99c0*/  @!P0 BRA `(.L_x_3071) ;  /* 0x0000000000048947 */ /* 0x000fea0003800000 */
[----:B------:R-:W-:Y:S01]  /*99d0*/  BPT.TRAP 0x1 ;  /* 0x000000040000795c */ /* 0x000fe20000300000 */
.L_x_3071:
        /* <DEDUP_REMOVED lines=48> */
.L_x_3052:
[----:B------:R-:W-:Y:S05]  /*9ce0*/  BSYNC B0 ;  /* 0x0000000000007941 */ /* 0x000fea0003800000 */
.L_x_3048:
[----:B------:R-:W-:-:S03]  /*9cf0*/  UMOV UR7, 0xffffffff ;  /* 0xffffffff00077882 */ /* 0x000fc60000000000 */
[----:B------:R-:W-:Y:S05]  /*9d00*/  BRA.DIV UR7, `(.L_x_3072) ;  /* 0x00000006079c7947 */ /* 0x000fea000b800000 */
[----:B------:R-:W-:-:S13]  /*9d10*/  ELECT P6, URZ, PT ;  /* 0x00000000003f782f */ /* 0x000fda00038c0000 */
.L_x_3092:
[----:B------:R-:W-:Y:S05]  /*9d20*/  @!P6 BRA `(.L_x_2984) ;  /* 0x000000000084e947 */ /* 0x000fea0003800000 */
[----:B------:R-:W-:-:S06]  /*9d30*/  ULOP3.LUT UR7, UR38, 0x2, URZ, 0xfc, !UPT ;  /* 0x0000000226077892 */ /* 0x000fcc000f8efc3f */
[----:B------:R-:W-:-:S05]  /*9d40*/  IMAD.U32 R0, RZ, RZ, UR7 ;  /* 0x00000007ff007e24 */ /* 0x000fca000f8e00ff */
[----:B------:R-:W-:-:S13]  /*9d50*/  ISETP.NE.AND P2, PT, R0, 0x3, PT ;  /* 0x000000030000780c */ /* 0x000fda0003f45270 */
[----:B------:R-:W-:Y:S05]  /*9d60*/  @!P2 BRA `(.L_x_3073) ;  /* 0x000000000004a947 */ /* 0x000fea0003800000 */
[----:B------:R-:W-:Y:S01]  /*9d70*/  BPT.TRAP 0x1 ;  /* 0x000000040000795c */ /* 0x000fe20000300000 */
.L_x_3073:
        /* <DEDUP_REMOVED lines=15> */
.L_x_3093:
[----:B------:R-:W2:Y:S02]  /*9e70*/  SYNCS.PHASECHK.TRANS64.TRYWAIT P0, [R3+URZ], R0 ;  /* 0x00000000030075a7 */ /* 0x000ea4000800017f */
[----:B--2---:R-:W-:Y:S05]  /*9e80*/  @!P0 BRA `(.L_x_3075) ;  /* 0x0000000400708947 */ /* 0x004fea0003800000 */
.L_x_3094:
[----:B------:R-:W-:Y:S05]  /*9e90*/  @!P2 BRA `(.L_x_3076) ;  /* 0x000000000004a947 */ /* 0x000fea0003800000 */
[----:B------:R-:W-:Y:S01]  /*9ea0*/  BPT.TRAP 0x1 ;  /* 0x000000040000795c */ /* 0x000fe20000300000 */
.L_x_3076:
[----:B--2---:R-:W-:-:S04]  /*9eb0*/  VIADD R3, R8, 0x26840 ;  /* 0x0002684008037836 */ /* 0x004fc80000000000 */
[----:B------:R-:W-:-:S04]  /*9ec0*/  IMAD R5, R2, 0x8, R3 ;  /* 0x0000000802057824 */ /* 0x000fc800078e0203 */
[----:B------:R-:W2:Y:S02]  /*9ed0*/  SYNCS.PHASECHK.TRANS64.TRYWAIT P0, [R5+URZ], R4 ;  /* 0x00000004050075a7 */ /* 0x000ea4000800017f */
[----:B--2---:R-:W-:Y:S05]  /*9ee0*/  @!P0 BRA `(.L_x_3077) ;  /* 0x00000004006c8947 */ /* 0x004fea0003800000 */
.L_x_3095:
[----:B------:R-:W-:-:S07]  /*9ef0*/  IMAD R3, R6, 0x8, R3 ;  /* 0x0000000806037824 */ /* 0x000fce00078e0203 */
.L_x_3078:
[----:B---3--:R3:W4:Y:S02]  /*9f00*/  SYNCS.PHASECHK.TRANS64.TRYWAIT P0, [R3+URZ], R0 ;  /* 0x00000000030075a7 */ /* 0x008724000800017f */
[----:B----4-:R-:W-:Y:S05]  /*9f10*/  @!P0 NANOSLEEP.SYNCS 0x989680 ;  /* 0x009896800000895d */ /* 0x010fea0003900000 */
[----:B------:R-:W4:Y:S02]  /*9f20*/  @!P0 SYNCS.PHASECHK.TRANS64 P0, [R3+URZ], R0 ;  /* 0x00000000030085a7 */ /* 0x000f24000800007f */
[----:B----4-:R-:W-:Y:S05]  /*9f30*/  @!P0 BRA `(.L_x_3078) ;  /* 0xfffffffc00f08947 */ /* 0x010fea000383ffff */
.L_x_2984:
[----:B------:R-:W-:Y:S05]  /*9f40*/  BSYNC B6 ;  /* 0x0000000000067941 */ /* 0x000fea0003800000 */
.L_x_2976:
[----:B------:R-:W-:Y:S05]  /*9f50*/  EXIT ;  /* 0x000000000000794d */ /* 0x000fea0003800000 */
.L_x_2994:
[----:B------:R-:W-:Y:S02]  /*9f60*/  IMAD.MOV.U32 R13, RZ, RZ, R17 ;  /* 0x000000ffff0d7224 */ /* 0x000fe400078e0011 */
[----:B------:R-:W-:Y:S02]  /*9f70*/  IMAD.MOV.U32 R12, RZ, RZ, RZ ;  /* 0x000000ffff0c7224 */ /* 0x000fe400078e00ff */
[----:B------:R-:W-:Y:S02]  /*9f80*/  IMAD.MOV.U32 R11, RZ, RZ, 0x1f ;  /* 0x0000001fff0b7424 */ /* 0x000fe400078e00ff */
[----:B------:R-:W-:-:S07]  /*9f90*/  IMAD.MOV.U32 R15, RZ, RZ, -0x1 ;  /* 0xffffffffff0f7424 */ /* 0x000fce00078e00ff */
[----:B------:R-:W-:Y:S05]  /*9fa0*/  WARPSYNC.COLLECTIVE R15, `(.L_x_3079) ;  /* 0x000000000f087348 */ /* 0x000fea0003c00000 */
[----:B------:R1:W2:Y:S02]  /*9fb0*/  SHFL.IDX P6, R14, R13, R12, R11 ;  /* 0x0000000c0d0e7389 */ /* 0x0002a400000c000b */
[----:B-12---:R-:W-:Y:S01]  /*9fc0*/  ENDCOLLECTIVE ;  /* 0x000000000000791b */ /* 0x006fe20003800000 */
.L_x_3079:
[----:B------:R-:W-:Y:S05]  /*9fd0*/  BRA `(.L_x_3080) ;  /* 0xffffff7400cc7947 */ /* 0x000fea000383ffff */
.L_x_2996:
[----:B--2---:R2:W3:Y:S02]  /*9fe0*/  SYNCS.PHASECHK.TRANS64.TRYWAIT P0, [R235+URZ+0x26800], R4 ;  /* 0x02680004eb0075a7 */ /* 0x0044e4000800017f */
[----:B---3--:R-:W-:Y:S05]  /*9ff0*/  @!P0 NANOSLEEP.SYNCS 0x989680 ;  /* 0x009896800000895d */ /* 0x008fea0003900000 */
[----:B------:R-:W3:Y:S02]  /*a000*/  @!P0 SYNCS.PHASECHK.TRANS64 P0, [R235+URZ+0x26800], R4 ;  /* 0x02680004eb0085a7 */ /* 0x000ee4000800007f */
[----:B---3--:R-:W-:Y:S05]  /*a010*/  @!P0 BRA `(.L_x_2996) ;  /* 0xfffffffc00f08947 */ /* 0x008fea000383ffff */
[----:B------:R-:W-:Y:S05]  /*a020*/  BRA `(.L_x_2995) ;  /* 0xffffff7400f47947 */ /* 0x000fea000383ffff */
.L_x_3001:
[----:B--2---:R-:W-:-:S04]  /*a030*/  IMAD.U32 R5, RZ, RZ, UR8 ;  /* 0x00000008ff057e24 */ /* 0x004fc8000f8e00ff */
[----:B------:R2:W3:Y:S03]  /*a040*/  SYNCS.PHASECHK.TRANS64.TRYWAIT P1, [R5+URZ+0x26810], R120 ;  /* 0x02681078050075a7 */ /* 0x0004e6000802017f */
[----:B---3--:R-:W-:Y:S05]  /*a050*/  @!P1 NANOSLEEP.SYNCS 0x989680 ;  /* 0x009896800000995d */ /* 0x008fea0003900000 */
[----:B------:R-:W3:Y:S02]  /*a060*/  @!P1 SYNCS.PHASECHK.TRANS64 P1, [R5+URZ+0x26810], R120 ;  /* 0x02681078050095a7 */ /* 0x000ee4000802007f */
[----:B---3--:R-:W-:Y:S05]  /*a070*/  @!P1 BRA `(.L_x_3001) ;  /* 0xfffffffc00ec9947 */ /* 0x008fea000383ffff */
[----:B------:R-:W-:Y:S05]  /*a080*/  BRA `(.L_x_3000) ;  /* 0xffffff8000487947 */ /* 0x000fea000383ffff */
.L_x_3005:
[----:B------:R-:W-:-:S04]  /*a090*/  IMAD.U32 R121, RZ, RZ, UR8 ;  /* 0x00000008ff797e24 */ /* 0x000fc8000f8e00ff */
[----:B------:R1:W1:Y:S03]  /*a0a0*/  SYNCS.PHASECHK.TRANS64.TRYWAIT P1, [R121+URZ+0x26830], R120 ;  /* 0x02683078790075a7 */ /* 0x000266000802017f */
[----:B-1----:R-:W-:Y:S05]  /*a0b0*/  @!P1 NANOSLEEP.SYNCS 0x989680 ;  /* 0x009896800000995d */ /* 0x002fea0003900000 */
[----:B------:R-:W1:Y:S02]  /*a0c0*/  @!P1 SYNCS.PHASECHK.TRANS64 P1, [R121+URZ+0x26830], R120 ;  /* 0x02683078790095a7 */ /* 0x000e64000802007f */
[----:B-1----:R-:W-:Y:S05]  /*a0d0*/  @!P1 BRA `(.L_x_3005) ;  /* 0xfffffffc00ec9947 */ /* 0x002fea000383ffff */
[----:B------:R-:W-:Y:S05]  /*a0e0*/  BRA `(.L_x_3004) ;  /* 0xffffff88000c7947 */ /* 0x000fea000383ffff */
.L_x_3053:
[----:B-1----:R1:W2:Y:S02]  /*a0f0*/  SYNCS.PHASECHK.TRANS64.TRYWAIT P0, [R15+URZ+0x26820], R2 ;  /* 0x026820020f0075a7 */ /* 0x0022a4000800017f */
[----:B--2---:R-:W-:Y:S05]  /*a100*/  @!P0 NANOSLEEP.SYNCS 0x989680 ;  /* 0x009896800000895d */ /* 0x004fea0003900000 */
[----:B------:R-:W2:Y:S02]  /*a110*/  @!P0 SYNCS.PHASECHK.TRANS64 P0, [R15+URZ+0x26820], R2 ;  /* 0x026820020f0085a7 */ /* 0x000ea4000800007f */
[----:B--2---:R-:W-:Y:S05]  /*a120*/  @!P0 BRA `(.L_x_3053) ;  /* 0xfffffffc00f08947 */ /* 0x004fea000383ffff */
[----:B------:R-:W-:Y:S05]  /*a130*/  BRA `(.L_x_3081) ;  /* 0xffffffd800f47947 */ /* 0x000fea000383ffff */
.L_x_3057:
[----:B--2---:R2:W3:Y:S02]  /*a140*/  SYNCS.PHASECHK.TRANS64.TRYWAIT P1, [R15+URZ+0x26840], R18 ;  /* 0x026840120f0075a7 */ /* 0x0044e4000802017f */
[----:B---3--:R-:W-:Y:S05]  /*a150*/  @!P1 NANOSLEEP.SYNCS 0x989680 ;  /* 0x009896800000995d */ /* 0x008fea0003900000 */
[----:B------:R-:W3:Y:S02]  /*a160*/  @!P1 SYNCS.PHASECHK.TRANS64 P1, [R15+URZ+0x26840], R18 ;  /* 0x026840120f0095a7 */ /* 0x000ee4000802007f */
[----:B---3--:R-:W-:Y:S05]  /*a170*/  @!P1 BRA `(.L_x_3057) ;  /* 0xfffffffc00f09947 */ /* 0x008fea000383ffff */
[----:B------:R-:W-:Y:S05]  /*a180*/  BRA `(.L_x_3082) ;  /* 0xffffffe400107947 */ /* 0x000fea000383ffff */
.L_x_3059:
[----:B-1----:R1:W3:Y:S02]  /*a190*/  SYNCS.PHASECHK.TRANS64.TRYWAIT P1, [R15+URZ+0x26828], R18 ;  /* 0x026828120f0075a7 */ /* 0x0022e4000802017f */
[----:B---3--:R-:W-:Y:S05]  /*a1a0*/  @!P1 NANOSLEEP.SYNCS 0x989680 ;  /* 0x009896800000995d */ /* 0x008fea0003900000 */
[----:B------:R-:W3:Y:S02]  /*a1b0*/  @!P1 SYNCS.PHASECHK.TRANS64 P1, [R15+URZ+0x26828], R18 ;  /* 0x026828120f0095a7 */ /* 0x000ee4000802007f */
[----:B---3--:R-:W-:Y:S05]  /*a1c0*/  @!P1 BRA `(.L_x_3059) ;  /* 0xfffffffc00f09947 */ /* 0x008fea000383ffff */
[----:B------:R-:W-:Y:S05]  /*a1d0*/  BRA `(.L_x_3083) ;  /* 0xffffffe400cc7947 */ /* 0x000fea000383ffff */
.L_x_3061:
[----:B---3--:R3:W4:Y:S02]  /*a1e0*/  SYNCS.PHASECHK.TRANS64.TRYWAIT P1, [R15+URZ+0x26848], R18 ;  /* 0x026848120f0075a7 */ /* 0x008724000802017f */
[----:B----4-:R-:W-:Y:S05]  /*a1f0*/  @!P1 NANOSLEEP.SYNCS 0x989680 ;  /* 0x009896800000995d */ /* 0x010fea0003900000 */
[----:B------:R-:W4:Y:S02]  /*a200*/  @!P1 SYNCS.PHASECHK.TRANS64 P1, [R15+URZ+0x26848], R18 ;  /* 0x026848120f0095a7 */ /* 0x000f24000802007f */
[----:B----4-:R-:W-:Y:S05]  /*a210*/  @!P1 BRA `(.L_x_3061) ;  /* 0xfffffffc00f09947 */ /* 0x010fea000383ffff */
[----:B------:R-:W-:Y:S05]  /*a220*/  BRA `(.L_x_3084) ;  /* 0xffffffe800887947 */ /* 0x000fea000383ffff */
.L_x_3063:
[----:B------:R-:W-:-:S07]  /*a230*/  SHF.L.U32 R4, R10, 0x1f, RZ ;  /* 0x0000001f0a047819 */ /* 0x000fce00000006ff */
.L_x_3085:
[----:B----4-:R4:W1:Y:S02]  /*a240*/  SYNCS.PHASECHK.TRANS64.TRYWAIT P1, [R15+URZ+0x26820], R4 ;  /* 0x026820040f0075a7 */ /* 0x010864000802017f */
[----:B-1----:R-:W-:Y:S05]  /*a250*/  @!P1 NANOSLEEP.SYNCS 0x989680 ;  /* 0x009896800000995d */ /* 0x002fea0003900000 */
[----:B------:R-:W1:Y:S02]  /*a260*/  @!P1 SYNCS.PHASECHK.TRANS64 P1, [R15+URZ+0x26820], R4 ;  /* 0x026820040f0095a7 */ /* 0x000e64000802007f */
[----:B-1----:R-:W-:Y:S05]  /*a270*/  @!P1 BRA `(.L_x_3085) ;  /* 0xfffffffc00f09947 */ /* 0x002fea000383ffff */
[----:B------:R-:W-:Y:S05]  /*a280*/  BRA `(.L_x_3086) ;  /* 0xffffffec00287947 */ /* 0x000fea000383ffff */
.L_x_3066:
[----:B----4-:R4:W1:Y:S02]  /*a290*/  SYNCS.PHASECHK.TRANS64.TRYWAIT P1, [R15+URZ+0x26840], R12 ;  /* 0x0268400c0f0075a7 */ /* 0x010864000802017f */
[----:B-1----:R-:W-:Y:S05]  /*a2a0*/  @!P1 NANOSLEEP.SYNCS 0x989680 ;  /* 0x009896800000995d */ /* 0x002fea0003900000 */
[----:B------:R-:W1:Y:S02]  /*a2b0*/  @!P1 SYNCS.PHASECHK.TRANS64 P1, [R15+URZ+0x26840], R12 ;  /* 0x0268400c0f0095a7 */ /* 0x000e64000802007f */
[----:B-1----:R-:W-:Y:S05]  /*a2c0*/  @!P1 BRA `(.L_x_3066) ;  /* 0xfffffffc00f09947 */ /* 0x002fea000383ffff */
[----:B------:R-:W-:Y:S05]  /*a2d0*/  BRA `(.L_x_3087) ;  /* 0xfffffff000007947 */ /* 0x000fea000383ffff */
.L_x_3068:
[----:B-1----:R1:W2:Y:S02]  /*a2e0*/  SYNCS.PHASECHK.TRANS64.TRYWAIT P1, [R15+URZ+0x26828], R12 ;  /* 0x0268280c0f0075a7 */ /* 0x0022a4000802017f */
[----:B--2---:R-:W-:Y:S05]  /*a2f0*/  @!P1 NANOSLEEP.SYNCS 0x989680 ;  /* 0x009896800000995d */ /* 0x004fea0003900000 */
[----:B------:R-:W2:Y:S02]  /*a300*/  @!P1 SYNCS.PHASECHK.TRANS64 P1, [R15+URZ+0x26828], R12 ;  /* 0x0268280c0f0095a7 */ /* 0x000ea4000802007f */
[----:B--2---:R-:W-:Y:S05]  /*a310*/  @!P1 BRA `(.L_x_3068) ;  /* 0xfffffffc00f09947 */ /* 0x004fea000383ffff */
[----:B------:R-:W-:Y:S05]  /*a320*/  BRA `(.L_x_3088) ;  /* 0xfffffff000b07947 */ /* 0x000fea000383ffff */
.L_x_3070:
[----:B------:R1:W1:Y:S02]  /*a330*/  SYNCS.PHASECHK.TRANS64.TRYWAIT P0, [R3+URZ+0x26840], R0 ;  /* 0x02684000030075a7 */ /* 0x000264000800017f */
[----:B-1----:R-:W-:Y:S05]  /*a340*/  @!P0 NANOSLEEP.SYNCS 0x989680 ;  /* 0x009896800000895d */ /* 0x002fea0003900000 */
[----:B------:R-:W1:Y:S02]  /*a350*/  @!P0 SYNCS.PHASECHK.TRANS64 P0, [R3+URZ+0x26840], R0 ;  /* 0x02684000030085a7 */ /* 0x000e64000800007f */
[----:B-1----:R-:W-:Y:S05]  /*a360*/  @!P0 BRA `(.L_x_3070) ;  /* 0xfffffffc00f08947 */ /* 0x002fea000383ffff */
[----:B------:R-:W-:Y:S05]  /*a370*/  BRA `(.L_x_3089) ;  /* 0xfffffff4007c7947 */ /* 0x000fea000383ffff */
.L_x_3072:
[----:B------:R-:W-:Y:S01]  /*a380*/  BSSY B0, `(.L_x_3090) ;  /* 0x0000006000007945 */ /* 0x000fe20003800000 */
[----:B------:R-:W-:-:S07]  /*a390*/  IMAD.MOV.U32 R15, RZ, RZ, -0x1 ;  /* 0xffffffffff0f7424 */ /* 0x000fce00078e00ff */
[----:B------:R-:W-:Y:S05]  /*a3a0*/  WARPSYNC.COLLECTIVE R15, `(.L_x_3091) ;  /* 0x000000000f0c7348 */ /* 0x000fea0003c00000 */
[----:B------:R-:W-:Y:S02]  /*a3b0*/  ELECT P6, UR62, PT ;  /* 0x00000000003e782f */ /* 0x000fe400038c0000 */
[----:B------:R-:W-:Y:S01]  /*a3c0*/  MOV R14, UR62 ;  /* 0x0000003e000e7c02 */ /* 0x000fe20008000f00 */
[----:B------:R-:W-:Y:S10]  /*a3d0*/  ENDCOLLECTIVE ;  /* 0x000000000000791b */ /* 0x000ff40003800000 */
.L_x_3091:
[----:B------:R-:W-:Y:S05]  /*a3e0*/  BSYNC B0 ;  /* 0x0000000000007941 */ /* 0x000fea0003800000 */
.L_x_3090:
[----:B------:R-:W-:Y:S05]  /*a3f0*/  BRA `(.L_x_3092) ;  /* 0xfffffff800487947 */ /* 0x000fea000383ffff */
.L_x_3074:
[----:B-1----:R1:W2:Y:S02]  /*a400*/  SYNCS.PHASECHK.TRANS64.TRYWAIT P0, [R7+URZ], R4 ;  /* 0x00000004070075a7 */ /* 0x0022a4000800017f */
[----:B--2---:R-:W-:Y:S05]  /*a410*/  @!P0 NANOSLEEP.SYNCS 0x989680 ;  /* 0x009896800000895d */ /* 0x004fea0003900000 */
[----:B------:R-:W2:Y:S02]  /*a420*/  @!P0 SYNCS.PHASECHK.TRANS64 P0, [R7+URZ], R4 ;  /* 0x00000004070085a7 */ /* 0x000ea4000800007f */
[----:B--2---:R-:W-:Y:S05]  /*a430*/  @!P0 BRA `(.L_x_3074) ;  /* 0xfffffffc00f08947 */ /* 0x004fea000383ffff */
[----:B------:R-:W-:Y:S05]  /*a440*/  BRA `(.L_x_3093) ;  /* 0xfffffff800887947 */ /* 0x000fea000383ffff */
.L_x_3075:
[----:B--2---:R2:W3:Y:S02]  /*a450*/  SYNCS.PHASECHK.TRANS64.TRYWAIT P0, [R3+URZ], R0 ;  /* 0x00000000030075a7 */ /* 0x0044e4000800017f */
[----:B---3--:R-:W-:Y:S05]  /*a460*/  @!P0 NANOSLEEP.SYNCS 0x989680 ;  /* 0x009896800000895d */ /* 0x008fea0003900000 */
[----:B------:R-:W3:Y:S02]  /*a470*/  @!P0 SYNCS.PHASECHK.TRANS64 P0, [R3+URZ], R0 ;  /* 0x00000000030085a7 */ /* 0x000ee4000800007f */
[----:B---3--:R-:W-:Y:S05]  /*a480*/  @!P0 BRA `(.L_x_3075) ;  /* 0xfffffffc00f08947 */ /* 0x008fea000383ffff */
[----:B------:R-:W-:Y:S05]  /*a490*/  BRA `(.L_x_3094) ;  /* 0xfffffff8007c7947 */ /* 0x000fea000383ffff */
.L_x_3077:
[----:B--2---:R2:W3:Y:S02]  /*a4a0*/  SYNCS.PHASECHK.TRANS64.TRYWAIT P0, [R5+URZ], R4 ;  /* 0x00000004050075a7 */ /* 0x0044e4000800017f */
[----:B---3--:R-:W-:Y:S05]  /*a4b0*/  @!P0 NANOSLEEP.SYNCS 0x989680 ;  /* 0x009896800000895d */ /* 0x008fea0003900000 */
[----:B------:R-:W3:Y:S02]  /*a4c0*/  @!P0 SYNCS.PHASECHK.TRANS64 P0, [R5+URZ], R4 ;  /* 0x00000004050085a7 */ /* 0x000ee4000800007f */
[----:B---3--:R-:W-:Y:S05]  /*a4d0*/  @!P0 BRA `(.L_x_3077) ;  /* 0xfffffffc00f08947 */ /* 0x008fea000383ffff */
[----:B------:R-:W-:Y:S05]  /*a4e0*/  BRA `(.L_x_3095) ;  /* 0xfffffff800807947 */ /* 0x000fea000383ffff */
.L_x_3096:
        /* <DEDUP_REMOVED lines=9> */
.L_x_3316:


//--------------------- .text._ZN7cutlass13device_kernelIN5flash32FlashAttnBwdPostprocessConvertdQIN4cute5tupleIJNS3_1CILi128EEENS5_ILi96EEEEEENS_10bfloat16_tEfNS_4arch4Sm90ELi256ENS3_8TiledMMAINS3_8MMA_AtomIJNS3_4SM904GMMA27MMA_64x96x16_F32BF16BF16_RSILNSF_5MajorE0ELSH_1ELNSF_7ScaleInE1ELSI_1EEEEEENS3_6LayoutINS4_IJNS5_ILi2EEENS5_ILi1EEESN_EEENS4_IJSN_NS5_ILi0EEESP_EEEEENS4_IJNS3_10UnderscoreESS_SS_EEEEELb0EEEEEvNT_6ParamsE --------------------------
	.section	.text._ZN7cutlass13device_kernelIN5flash32FlashAttnBwdPostprocessConvertdQIN4cute5tupleIJNS3_1CILi128EEENS5_ILi96EEEEEENS_10bfloat16_tEfNS_4arch4Sm90ELi256ENS3_8TiledMMAINS3_8MMA_AtomIJNS3_4SM904GMMA27MMA_64x96x16_F32BF16BF16_RSILNSF_5MajorE0ELSH_1ELNSF_7ScaleInE1ELSI_1EEEEEENS3_6LayoutINS4_IJNS5_ILi2EEENS5_ILi1EEESN_EEENS4_IJSN_NS5_ILi0EEESP_EEEEENS4_IJNS3_10UnderscoreESS_SS_EEEEELb0EEEEEvNT_6ParamsE,"ax",@progbits
	.align	128
.text._ZN7cutlass13device_kernelIN5flash32FlashAttnBwdPostprocessConvertdQIN4cute5tupleIJNS3_1CILi128EEENS5_ILi96EEEEEENS_10bfloat16_tEfNS_4arch4Sm90ELi256ENS3_8TiledMMAINS3_8MMA_AtomIJNS3_4SM904GMMA27MMA_64x96x16_F32BF16BF16_RSILNSF_5MajorE0ELSH_1ELNSF_7ScaleInE1ELSI_1EEEEEENS3_6LayoutINS4_IJNS5_ILi2EEENS5_ILi1EEESN_EEENS4_IJSN_NS5_ILi0EEESP_EEEEENS4_IJNS3_10UnderscoreESS_SS_EEEEELb0EEEEEvNT_6ParamsE:
        .type           _ZN7cutlass13device_kernelIN5flash32FlashAttnBwdPostprocessConvertdQIN4cute5tupleIJNS3_1CILi128EEENS5_ILi96EEEEEENS_10bfloat16_tEfNS_4arch4Sm90ELi256ENS3_8TiledMMAINS3_8MMA_AtomIJNS3_4SM904GMMA27MMA_64x96x16_F32BF16BF16_RSILNSF_5MajorE0ELSH_1ELNSF_7ScaleInE1ELSI_1EEEEEENS3_6LayoutINS4_IJNS5_ILi2EEENS5_ILi1EEESN_EEENS4_IJSN_NS5_ILi0EEESP_EEEEENS4_IJNS3_10UnderscoreESS_SS_EEEEELb0EEEEEvNT_6ParamsE,@function
        .size           _ZN7cutlass13device_kernelIN5flash32FlashAttnBwdPostprocessConvertdQIN4cute5tupleIJNS3_1CILi128EEENS5_ILi96EEEEEENS_10bfloat16_tEfNS_4arch4Sm90ELi256ENS3_8TiledMMAINS3_8MMA_AtomIJNS3_4SM904GMMA27MMA_64x96x16_F32BF16BF16_RSILNSF_5MajorE0ELSH_1ELNSF_7ScaleInE1ELSI_1EEEEEENS3_6LayoutINS4_IJNS5_ILi2EEENS5_ILi1EEESN_EEENS4_IJSN_NS5_ILi0EEESP_EEEEENS4_IJNS3_10UnderscoreESS_SS_EEEEELb0EEEEEvNT_6ParamsE,(.L_x_3317 - _ZN7cutlass13device_kernelIN5flash32FlashAttnBwdPostprocessConvertdQIN4cute5tupleIJNS3_1CILi128EEENS5_ILi96EEEEEENS_10bfloat16_tEfNS_4arch4Sm90ELi256ENS3_8TiledMMAINS3_8MMA_AtomIJNS3_4SM904GMMA27MMA_64x96x16_F32BF16BF16_RSILNSF_5MajorE0ELSH_1ELNSF_7ScaleInE1ELSI_1EEEEEENS3_6LayoutINS4_IJNS5_ILi2EEENS5_ILi1EEESN_EEENS4_IJSN_NS5_ILi0EEESP_EEEEENS4_IJNS3_10UnderscoreESS_SS_EEEEELb0EEEEEvNT_6ParamsE)
        .other          _ZN7cutlass13device_kernelIN5flash32FlashAttnBwdPostprocessConvertdQIN4cute5tupleIJNS3_1CILi128EEENS5_ILi96EEEEEENS_10bfloat16_tEfNS_4arch4Sm90ELi256ENS3_8TiledMMAINS3_8MMA_AtomIJNS3_4SM904GMMA27MMA_64x96x16_F32BF16BF16_RSILNSF_5MajorE0ELSH_1ELNSF_7ScaleInE1ELSI_1EEEEEENS3_6LayoutINS4_IJNS5_ILi2EEENS5_ILi1EEESN_EEENS4_IJSN_NS5_ILi0EEESP_EEEEENS4_IJNS3_10UnderscoreESS_SS_EEEEELb0EEEEEvNT_6ParamsE,@"STO_CUDA_ENTRY STV_DEFAULT"
_ZN7cutlass13device_kernelIN5flash32FlashAttnBwdPostprocessConvertdQIN4cute5tupleIJNS3_1CILi128EEENS5_ILi96EEEEEENS_10bfloat16_tEfNS_4arch4Sm90ELi256ENS3_8TiledMMAINS3_8MMA_AtomIJNS3_4SM904GMMA27MMA_64x96x16_F32BF16BF16_RSILNSF_5MajorE0ELSH_1ELNSF_7ScaleInE1ELSI_1EEEEEENS3_6LayoutINS4_IJNS5_ILi2EEENS5_ILi1EEESN_EEENS4_IJSN_NS5_ILi0EEESP_EEEEENS4_IJNS3_10UnderscoreESS_SS_EEEEELb0EEEEEvNT_6ParamsE:
[----:B------:R-:W-:Y:S08]  /*0000*/  LDC R1, c[0x0][0x28] ;  /* 0x00000a00ff017b82 */ /* 0x000ff00000000800 */
[----:B------:R-:W0:Y:S01]  /*0010*/  LDC.64 R4, c[0x0][0x278] ;  /* 0x00009e00ff047b82 */ /* 0x000e220000000a00 */
[----:B------:R-:W1:Y:S01]  /*0020*/  S2R R13, SR_CTAID.Z ;  /* 0x00000000000d7919 */ /* 0x000e620000002700 */
[----:B------:R-:W-:-:S06]  /*0030*/  ULDC.64 UR8, c[0x0][0x208] ;  /* 0x0000820000087ab9 */ /* 0x000fcc0000000a00 */
[----:B------:R-:W2:Y:S08]  /*0040*/  LDC.64 R6, c[0x0][0x270] ;  /* 0x00009c00ff067b82 */ /* 0x000eb00000000a00 */
[----:B------:R-:W1:Y:S01]  /*0050*/  LDC.64 R2, c[0x0][0x270] ;  /* 0x00009c00ff027b82 */ /* 0x000e620000000a00 */
[----:B0-----:R-:W-:-:S04]  /*0060*/  ISETP.NE.U32.AND P2, PT, R4, RZ, PT ;  /* 0x000000ff0400720c */ /* 0x001fc80003f45070 */
[----:B------:R-:W-:Y:S02]  /*0070*/  ISETP.NE.AND.EX P2, PT, R5, RZ, PT, P2 ;  /* 0x000000ff0500720c */ /* 0x000fe40003f45320 */
[----:B--2---:R-:W-:-:S04]  /*0080*/  ISETP.NE.U32.AND P1, PT, R6, RZ, PT ;  /* 0x000000ff0600720c */ /* 0x004fc80003f25070 */
[----:B------:R-:W-:Y:S01]  /*0090*/  ISETP.NE.AND.EX P1, PT, R7, RZ, PT, P1 ;  /* 0x000000ff0700720c */ /* 0x000fe20003f25310 */
[----:B------:R-:W-:Y:S01]  /*00a0*/  ULDC UR4, c[0x0][0x240] ;  /* 0x0000900000047ab9 */ /* 0x000fe20000000800 */
[----:B-1----:R-:W-:-:S05]  /*00b0*/  IMAD.WIDE R2, R13, 0x4, R2 ;  /* 0x000000040d027825 */ /* 0x002fca00078e0202 */
[----:B------:R-:W0:Y:S01]  /*00c0*/  @P2 LDC.64 R4, c[0x0][0x278] ;  /* 0x00009e00ff042b82 */ /* 0x000e220000000a00 */
[----:B------:R-:W-:-:S05]  /*00d0*/  IMAD.U32 R8, RZ, RZ, UR4 ;  /* 0x00000004ff087e24 */ /* 0x000fca000f8e00ff */
[----:B------:R1:W5:Y:S01]  /*00e0*/  @P1 LDG.E R9, desc[UR8][R2.64] ;  /* 0x0000000802091981 */ /* 0x000362000c1e1900 */
[----:B0-----:R-:W-:-:S05]  /*00f0*/  @P2 IMAD.WIDE R4, R13, 0x4, R4 ;  /* 0x000000040d042825 */ /* 0x001fca00078e0204 */
[----:B------:R1:W5:Y:S01]  /*0100*/  @P2 LDG.E R8, desc[UR8][R4.64] ;  /* 0x0000000804082981 */ /* 0x000362000c1e1900 */
[----:B------:R-:W-:Y:S01]  /*0110*/  ISETP.NE.U32.AND P0, PT, R6, RZ, PT ;  /* 0x000000ff0600720c */ /* 0x000fe20003f05070 */
[----:B------:R-:W0:Y:S03]  /*0120*/  S2R R66, SR_CTAID.X ;  /* 0x0000000000427919 */ /* 0x000e260000002500 */
[----:B------:R-:W-:Y:S01]  /*0130*/  ISETP.NE.AND.EX P0, PT, R7, RZ, PT, P0 ;  /* 0x000000ff0700720c */ /* 0x000fe20003f05300 */
[----:B0-----:R-:W-:Y:S01]  /*0140*/  IMAD.SHL.U32 R11, R66, 0x80, RZ ;  /* 0x00000080420b7824 */ /* 0x001fe200078e00ff */
[----:B-1----:R-:W-:Y:S11]  /*0150*/  @P2 BRA `(.L_x_3097) ;  /* 0x0000000000102947 */ /* 0x002ff60003800000 */
[----:B------:R-:W-:Y:S05]  /*0160*/  @!P1 BRA `(.L_x_3097) ;  /* 0x00000000000c9947 */ /* 0x000fea0003800000 */
[----:B------:R-:W2:Y:S04]  /*0170*/  LDG.E R5, desc[UR8][R2.64] ;  /* 0x0000000802057981 */ /* 0x000ea8000c1e1900 */
[----:B-----5:R-:W2:Y:S02]  /*0180*/  LDG.E R8, desc[UR8][R2.64+0x4] ;  /* 0x0000040802087981 */ /* 0x020ea4000c1e1900 */
[----:B--2---:R-:W-:-:S07]  /*0190*/  IMAD.IADD R8, R8, 0x1, -R5 ;  /* 0x0000000108087824 */ /* 0x004fce00078e0a05 */
.L_x_3097:
[----:B-----5:R-:W-:-:S13]  /*01a0*/  ISETP.LE.AND P2, PT, R8, R11, PT ;  /* 0x0000000b0800720c */ /* 0x020fda0003f43270 */
[----:B------:R-:W-:Y:S05]  /*01b0*/  @P0 EXIT P2 ;  /* 0x000000000000094d */ /* 0x000fea0001000000 */
[----:B------:R-:W0:Y:S01]  /*01c0*/  S2R R0, SR_CTAID.Y ;  /* 0x0000000000007919 */ /* 0x000e220000002600 */
[----:B------:R-:W-:Y:S01]  /*01d0*/  @P1 IMAD R2, R13, 0x80, R9 ;  /* 0x000000800d021824 */ /* 0x000fe200078e0209 */
[----:B------:R-:W1:Y:S01]  /*01e0*/  LDC.64 R14, c[0x0][0x228] ;  /* 0x00008a00ff0e7b82 */ /* 0x000e620000000a00 */
[----:B------:R-:W-:Y:S01]  /*01f0*/  CS2R R4, SRZ ;  /* 0x0000000000047805 */ /* 0x000fe2000001ff00 */
[----:B------:R-:W2:Y:S01]  /*0200*/  S2R R68, SR_TID.X ;  /* 0x0000000000447919 */ /* 0x000ea20000002100 */
[----:B------:R-:W-:Y:S01]  /*0210*/  IMAD R7, R66, 0x3000, RZ ;  /* 0x0000300042077824 */ /* 0x000fe200078e02ff */
[----:B------:R-:W-:Y:S01]  /*0220*/  @P1 SHF.R.S32.HI R3, RZ, 0x1f, R2 ;  /* 0x0000001fff031819 */ /* 0x000fe20000011402 */
[----:B------:R-:W-:Y:S01]  /*0230*/  BSSY B0, `(.L_x_3098) ;  /* 0x0000030000007945 */ /* 0x000fe20003800000 */
[----:B------:R-:W3:Y:S02]  /*0240*/  S2R R21, SR_CgaCtaId ;  /* 0x0000000000157919 */ /* 0x000ee40000008800 */
[----:B------:R-:W-:Y:S01]  /*0250*/  @P1 LEA.HI R3, R3, R2, RZ, 0x7 ;  /* 0x0000000203031211 */ /* 0x000fe200078f38ff */
[----:B------:R-:W4:Y:S03]  /*0260*/  LDC.64 R16, c[0x0][0x230] ;  /* 0x00008c00ff107b82 */ /* 0x000f260000000a00 */
[----:B------:R-:W-:-:S05]  /*0270*/  @P1 SHF.R.S32.HI R3, RZ, 0x7, R3 ;  /* 0x00000007ff031819 */ /* 0x000fca0000011403 */
[----:B------:R-:W-:Y:S01]  /*0280*/  @P1 IMAD R3, R3, 0x3000, RZ ;  /* 0x0000300003031824 */ /* 0x000fe200078e02ff */
[----:B------:R-:W5:Y:S03]  /*0290*/  LDC.64 R18, c[0x0][0x210] ;  /* 0x00008400ff127b82 */ /* 0x000f660000000a00 */
[--C-:B------:R-:W-:Y:S01]  /*02a0*/  @P1 IMAD.MOV.U32 R4, RZ, RZ, R3.reuse ;  /* 0x000000ffff041224 */ /* 0x100fe200078e0003 */
[----:B------:R-:W-:-:S04]  /*02b0*/  @P1 SHF.R.S32.HI R5, RZ, 0x1f, R3 ;  /* 0x0000001fff051819 */ /* 0x000fc80000011403 */
[C---:B------:R-:W-:Y:S02]  /*02c0*/  IADD3 R6, P2, R7.reuse, R4, RZ ;  /* 0x0000000407067210 */ /* 0x040fe40007f5e0ff */
[----:B0-----:R-:W-:Y:S02]  /*02d0*/  SHF.R.S32.HI R3, RZ, 0x1f, R0 ;  /* 0x0000001fff037819 */ /* 0x001fe40000011400 */
[----:B------:R-:W-:Y:S02]  /*02e0*/  LEA.HI.X.SX32 R7, R7, R5, 0x1, P2 ;  /* 0x0000000507077211 */ /* 0x000fe400010f0eff */
[----:B------:R-:W-:Y:S01]  /*02f0*/  SHF.R.S32.HI R5, RZ, 0x1f, R13 ;  /* 0x0000001fff057819 */ /* 0x000fe2000001140d */
[-C--:B-1----:R-:W-:Y:S02]  /*0300*/  IMAD R2, R3, R14.reuse, RZ ;  /* 0x0000000e03027224 */ /* 0x082fe400078e02ff */
[----:B------:R-:W-:Y:S01]  /*0310*/  IMAD.WIDE.U32 R6, R0, R14, R6 ;  /* 0x0000000e00067225 */ /* 0x000fe200078e0006 */
[----:B------:R-:W-:-:S03]  /*0320*/  SEL R5, R5, RZ, !P0 ;  /* 0x000000ff05057207 */ /* 0x000fc60004000000 */
[----:B------:R-:W-:Y:S01]  /*0330*/  IMAD R15, R0, R15, R2 ;  /* 0x0000000f000f7224 */ /* 0x000fe200078e0202 */
[----:B------:R-:W-:Y:S01]  /*0340*/  SEL R2, R13, RZ, !P0 ;  /* 0x000000ff0d027207 */ /* 0x000fe20004000000 */
[-C--:B----4-:R-:W-:Y:S01]  /*0350*/  IMAD R4, R5, R16.reuse, RZ ;  /* 0x0000001005047224 */ /* 0x090fe200078e02ff */
[----:B--2---:R-:W-:Y:S02]  /*0360*/  ISETP.NE.AND P0, PT, R68, RZ, PT ;  /* 0x000000ff4400720c */ /* 0x004fe40003f05270 */
[----:B------:R-:W-:Y:S01]  /*0370*/  IADD3 R7, R7, R15, RZ ;  /* 0x0000000f07077210 */ /* 0x000fe20007ffe0ff */
[C---:B------:R-:W-:Y:S02]  /*0380*/  IMAD R13, R2.reuse, R17, R4 ;  /* 0x00000011020d7224 */ /* 0x040fe400078e0204 */
[----:B------:R-:W-:-:S04]  /*0390*/  IMAD.WIDE.U32 R6, R2, R16, R6 ;  /* 0x0000001002067225 */ /* 0x000fc800078e0006 */
[----:B------:R-:W-:Y:S01]  /*03a0*/  IMAD.IADD R4, R7, 0x1, R13 ;  /* 0x0000000107047824 */ /* 0x000fe200078e020d */
[----:B-----5:R-:W-:-:S04]  /*03b0*/  LEA R18, P2, R6, R18, 0x2 ;  /* 0x0000001206127211 */ /* 0x020fc800078410ff */
[----:B------:R-:W-:Y:S01]  /*03c0*/  LEA.HI.X R4, R6, R19, R4, 0x2, P2 ;  /* 0x0000001306047211 */ /* 0x000fe200010f1404 */
[----:B---3--:R-:W-:Y:S08]  /*03d0*/  @P0 BRA `(.L_x_3099) ;  /* 0x0000000000540947 */ /* 0x008ff00003800000 */
[----:B------:R-:W0:Y:S01]  /*03e0*/  S2UR UR7, SR_CgaCtaId ;  /* 0x00000000000779c3 */ /* 0x000e220000008800 */
[----:B------:R-:W-:Y:S01]  /*03f0*/  UMOV UR6, 0x400 ;  /* 0x0000040000067882 */ /* 0x000fe20000000000 */
[----:B------:R-:W-:Y:S01]  /*0400*/  UMOV UR4, 0x1 ;  /* 0x0000000100047882 */ /* 0x000fe20000000000 */
[----:B------:R-:W-:Y:S01]  /*0410*/  IMAD.MOV.U32 R6, RZ, RZ, 0xc000 ;  /* 0x0000c000ff067424 */ /* 0x000fe200078e00ff */
[----:B------:R-:W-:-:S04]  /*0420*/  UIADD3 UR4, -UR4, 0x100000, URZ ;  /* 0x0010000004047890 */ /* 0x000fc8000fffe13f */
[----:B------:R-:W-:Y:S02]  /*0430*/  USHF.L.U32 UR5, UR4, 0xb, URZ ;  /* 0x0000000b04057899 */ /* 0x000fe4000800063f */
[----:B------:R-:W-:Y:S01]  /*0440*/  USHF.L.U32 UR4, UR4, 0x1, URZ ;  /* 0x0000000104047899 */ /* 0x000fe2000800063f */
[----:B------:R-:W-:Y:S01]  /*0450*/  PLOP3.LUT P0, PT, PT, PT, PT, 0x80, 0x0 ;  /* 0x000000000000781c */ /* 0x000fe20003f0f070 */
[----:B------:R-:W-:Y:S01]  /*0460*/  UMOV UR10, 0xc00 ;  /* 0x00000c00000a7882 */ /* 0x000fe20000000000 */
[----:B0-----:R-:W-:-:S04]  /*0470*/  ULEA UR6, UR7, UR6, 0x18 ;  /* 0x0000000607067291 */ /* 0x001fc8000f8ec03f */
[----:B------:R-:W-:Y:S01]  /*0480*/  UIADD3 UR7, UR6, 0x12000, URZ ;  /* 0x0001200006077890 */ /* 0x000fe2000fffe03f */
[----:B------:R-:W0:Y:S07]  /*0490*/  FENCE.VIEW.ASYNC.S ;  /* 0x00000000000073c6 */ /* 0x000e2e0000000000 */
[----:B0-----:R0:W1:Y:S02]  /*04a0*/  SYNCS.EXCH.64 URZ, [UR6+0x12000], UR4 ;  /* 0x01200004063f75b2 */ /* 0x0010640008000100 */
[----:B0-----:R-:W-:-:S02]  /*04b0*/  R2UR UR4, R18 ;  /* 0x00000000120472ca */ /* 0x001fc400000e0000 */
[----:B------:R-:W-:Y:S01]  /*04c0*/  R2UR UR5, R4 ;  /* 0x00000000040572ca */ /* 0x000fe200000e0000 */
[----:B-1----:R0:W-:-:S14]  /*04d0*/  SYNCS.ARRIVE.TRANS64 RZ, [UR6+0x12000], R6 ;  /* 0x01200006ffff79a7 */ /* 0x0021dc0008000006 */
.L_x_3100:
[----:B------:R-:W-:Y:S01]  /*04e0*/  @P0 ELECT P2, URZ, PT ;  /* 0x00000000003f082f */ /* 0x000fe20003840000 */
[----:B------:R1:W-:-:S12]  /*04f0*/  UBLKCP.S.G [UR6], [UR4], UR10 ;  /* 0x00000006040073ba */ /* 0x0003d8000800020a */
[----:B------:R-:W-:Y:S02]  /*0500*/  @P2 PLOP3.LUT P0, PT, P2, PT, PT, 0x8, 0x0 ;  /* 0x000000000000281c */ /* 0x000fe4000170e170 */
[----:B------:R-:W-:-:S11]  /*0510*/  PLOP3.LUT P2, PT, PT, PT, PT, 0x8, 0x0 ;  /* 0x000000000000781c */ /* 0x000fd60003f4e170 */
[----:B-1----:R-:W-:Y:S05]  /*0520*/  @P0 BRA.U.ANY `(.L_x_3100) ;  /* 0xfffffffd00ec0947 */ /* 0x002fea000393ffff */
.L_x_3099:
[----:B------:R-:W-:Y:S05]  /*0530*/  BSYNC B0 ;  /* 0x0000000000007941 */ /* 0x000fea0003800000 */
.L_x_3098:
[----:B------:R-:W-:Y:S01]  /*0540*/  BAR.SYNC.DEFER_BLOCKING 0x0 ;  /* 0x0000000000007b1d */ /* 0x000fe20000010000 */
[----:B------:R-:W-:Y:S02]  /*0550*/  MOV R4, 0x400 ;  /* 0x0000040000047802 */ /* 0x000fe40000000f00 */
[----:B0-----:R-:W-:Y:S02]  /*0560*/  CS2R R6, SRZ ;  /* 0x0000000000067805 */ /* 0x001fe4000001ff00 */
[----:B------:R-:W-:Y:S01]  /*0570*/  SHF.L.U32 R13, RZ, 0x1f, RZ ;  /* 0x0000001fff0d7819 */ /* 0x000fe200000006ff */
[--C-:B------:R-:W-:Y:S01]  /*0580*/  @P1 IMAD.MOV.U32 R6, RZ, RZ, R9.reuse ;  /* 0x000000ffff061224 */ /* 0x100fe200078e0009 */
[----:B------:R-:W-:Y:S02]  /*0590*/  LEA R4, R21, R4, 0x18 ;  /* 0x0000000415047211 */ /* 0x000fe400078ec0ff */
[----:B------:R-:W-:-:S07]  /*05a0*/  @P1 SHF.R.S32.HI R7, RZ, 0x1f, R9 ;  /* 0x0000001fff071819 */ /* 0x000fce0000011409 */
.L_x_3101:
[----:B0-----:R0:W1:Y:S02]  /*05b0*/  SYNCS.PHASECHK.TRANS64.TRYWAIT P0, [R4+URZ+0x12000], R13 ;  /* 0x0120000d040075a7 */ /* 0x001064000800017f */
[----:B-1----:R-:W-:Y:S05]  /*05c0*/  @!P0 NANOSLEEP.SYNCS 0x989680 ;  /* 0x009896800000895d */ /* 0x002fea0003900000 */
[----:B------:R-:W1:Y:S02]  /*05d0*/  @!P0 SYNCS.PHASECHK.TRANS64 P0, [R4+URZ+0x12000], R13 ;  /* 0x0120000d040085a7 */ /* 0x000e64000800007f */
[----:B-1----:R-:W-:Y:S05]  /*05e0*/  @!P0 BRA `(.L_x_3101) ;  /* 0xfffffffc00f08947 */ /* 0x002fea000383ffff */
[----:B------:R-:W-:Y:S01]  /*05f0*/  SHF.R.S32.HI R9, RZ, 0x1f, R68 ;  /* 0x0000001fff097819 */ /* 0x000fe20000011444 */
[----:B------:R-:W-:Y:S01]  /*0600*/  IMAD.MOV.U32 R49, RZ, RZ, 0x20 ;  /* 0x00000020ff317424 */ /* 0x000fe200078e00ff */
[----:B------:R-:W-:Y:S01]  /*0610*/  VIADDMNMX R18, R8, -R11, 0x80, PT ;  /* 0x0000008008127446 */ /* 0x000fe2000380090b */
[----:B------:R-:W-:Y:S01]  /*0620*/  ULDC UR4, c[0x0][0x268] ;  /* 0x00009a0000047ab9 */ /* 0x000fe20000000800 */
[CC--:B------:R-:W-:Y:S01]  /*0630*/  LEA.HI R12, R9.reuse, R68.reuse, RZ, 0x4 ;  /* 0x00000044090c7211 */ /* 0x0c0fe200078f20ff */
[----:B------:R-:W-:Y:S01]  /*0640*/  BSSY B0, `(.L_x_3102) ;  /* 0x00000b9000007945 */ /* 0x000fe20003800000 */
[CC--:B------:R-:W-:Y:S02]  /*0650*/  LEA.HI R8, R9.reuse, R68.reuse, RZ, 0x7 ;  /* 0x0000004409087211 */ /* 0x0c0fe400078f38ff */
[----:B------:R-:W-:Y:S02]  /*0660*/  LOP3.LUT R10, R12, 0xfffffff0, RZ, 0xc0, !PT ;  /* 0xfffffff00c0a7812 */ /* 0x000fe400078ec0ff */
[----:B0-----:R-:W-:-:S02]  /*0670*/  LEA.HI R13, R9, R68, RZ, 0x5 ;  /* 0x00000044090d7211 */ /* 0x001fc400078f28ff */
[CC--:B------:R-:W-:Y:S01]  /*0680*/  LEA.HI R11, R9.reuse, R68.reuse, RZ, 0x2 ;  /* 0x00000044090b7211 */ /* 0x0c0fe200078f10ff */
[----:B------:R-:W-:Y:S01]  /*0690*/  IMAD.IADD R10, R68, 0x1, -R10 ;  /* 0x00000001440a7824 */ /* 0x000fe200078e0a0a */
[-C--:B------:R-:W-:Y:S02]  /*06a0*/  LEA.HI R15, R9, R68.reuse, RZ, 0x3 ;  /* 0x00000044090f7211 */ /* 0x080fe400078f18ff */
[----:B------:R-:W-:Y:S02]  /*06b0*/  LOP3.LUT R9, R8, 0x3fffff80, RZ, 0xc0, !PT ;  /* 0x3fffff8008097812 */ /* 0x000fe400078ec0ff */
[----:B------:R-:W-:Y:S02]  /*06c0*/  SHF.R.S32.HI R17, RZ, 0x2, R11 ;  /* 0x00000002ff117819 */ /* 0x000fe4000001140b */
[----:B------:R-:W-:Y:S02]  /*06d0*/  IADD3 R9, -R9, R68, RZ ;  /* 0x0000004409097210 */ /* 0x000fe40007ffe1ff */
[----:B------:R-:W-:Y:S01]  /*06e0*/  SHF.R.S32.HI R8, RZ, 0x7, R8 ;  /* 0x00000007ff087819 */ /* 0x000fe20000011408 */
[C---:B------:R-:W-:Y:S01]  /*06f0*/  VIADD R16, R17.reuse, 0x40 ;  /* 0x0000004011107836 */ /* 0x040fe20000000000 */
[----:B------:R-:W-:-:S02]  /*0700*/  IADD3 R40, P1, R17, R6, RZ ;  /* 0x0000000611287210 */ /* 0x000fc40007f3e0ff */
[----:B------:R-:W-:Y:S01]  /*0710*/  LEA.HI R6, R10, R10, RZ, 0x1 ;  /* 0x0000000a0a067211 */ /* 0x000fe200078f08ff */
[----:B------:R-:W-:Y:S01]  /*0720*/  IMAD R9, R8, 0x600, R9 ;  /* 0x0000060008097824 */ /* 0x000fe200078e0209 */
[C---:B------:R-:W-:Y:S02]  /*0730*/  LOP3.LUT R14, R11.reuse, 0x1ffffffc, RZ, 0xc0, !PT ;  /* 0x1ffffffc0b0e7812 */ /* 0x040fe400078ec0ff */
[----:B------:R-:W-:Y:S01]  /*0740*/  LEA.HI R11, R11, R17, RZ, 0x1 ;  /* 0x000000110b0b7211 */ /* 0x000fe200078f08ff */
[----:B------:R-:W-:Y:S01]  /*0750*/  IMAD.SHL.U32 R63, R9, 0x4, RZ ;  /* 0x00000004093f7824 */ /* 0x000fe200078e00ff */
[----:B------:R-:W-:Y:S01]  /*0760*/  LEA.HI.X.SX32 R41, R17, R7, 0x1, P1 ;  /* 0x0000000711297211 */ /* 0x000fe200008f0eff */
[----:B------:R-:W-:Y:S01]  /*0770*/  IMAD.IADD R68, R68, 0x1, -R14 ;  /* 0x0000000144447824 */ /* 0x000fe200078e0a0e */
[----:B------:R-:W-:Y:S01]  /*0780*/  SHF.R.S32.HI R7, RZ, 0x1, R6 ;  /* 0x00000001ff077819 */ /* 0x000fe20000011406 */
[----:B------:R-:W-:Y:S01]  /*0790*/  IMAD R63, R63, 0x4, R4 ;  /* 0x000000043f3f7824 */ /* 0x000fe200078e0204 */
[----:B------:R-:W-:Y:S01]  /*07a0*/  SHF.R.S32.HI R8, RZ, 0x1f, R6 ;  /* 0x0000001fff087819 */ /* 0x000fe20000011406 */
[----:B------:R-:W-:Y:S01]  /*07b0*/  IMAD.SHL.U32 R68, R68, 0x8, RZ ;  /* 0x0000000844447824 */ /* 0x000fe200078e00ff */
[----:B------:R-:W-:Y:S01]  /*07c0*/  LOP3.LUT R14, R11, 0x3fffffe, RZ, 0xc0, !PT ;  /* 0x03fffffe0b0e7812 */ /* 0x000fe200078ec0ff */
[----:B------:R-:W-:Y:S01]  /*07d0*/  IMAD.WIDE R66, R66, 0x80, R40 ;  /* 0x0000008042427825 */ /* 0x000fe200078e0228 */
[----:B------:R-:W-:Y:S01]  /*07e0*/  SHF.R.S32.HI R11, RZ, 0x1f, R10 ;  /* 0x0000001fff0b7819 */ /* 0x000fe2000001140a */
[----:B------:R-:W0:Y:S01]  /*07f0*/  LDS.128 R40, [R63+0x4000] ;  /* 0x004000003f287984 */ /* 0x000e220000000c00 */
[----:B------:R-:W-:-:S02]  /*0800*/  LEA.HI R8, R8, R7, RZ, 0x2 ;  /* 0x0000000708087211 */ /* 0x000fc400078f10ff */
[----:B------:R-:W-:Y:S02]  /*0810*/  LOP3.LUT R9, R6, 0x3fffffe, RZ, 0xc0, !PT ;  /* 0x03fffffe06097812 */ /* 0x000fe400078ec0ff */
[----:B------:R-:W-:Y:S02]  /*0820*/  ISETP.GE.AND P0, PT, R16, R18, PT ;  /* 0x000000121000720c */ /* 0x000fe40003f06270 */
[----:B------:R-:W-:Y:S01]  /*0830*/  IADD3 R6, R17, -R14, RZ ;  /* 0x8000000e11067210 */ /* 0x000fe20007ffe0ff */
[----:B------:R-:W-:Y:S01]  /*0840*/  IMAD.IADD R29, R10, 0x1, -R9 ;  /* 0x000000010a1d7824 */ /* 0x000fe200078e0a09 */
[----:B------:R-:W-:Y:S02]  /*0850*/  LOP3.LUT R14, R8, 0xfffffffc, RZ, 0xc0, !PT ;  /* 0xfffffffc080e7812 */ /* 0x000fe400078ec0ff */
[----:B------:R-:W-:Y:S02]  /*0860*/  LEA.HI R16, R11, R10, RZ, 0x3 ;  /* 0x0000000a0b107211 */ /* 0x000fe400078f18ff */
[----:B------:R-:W1:Y:S01]  /*0870*/  LDS.128 R8, [R63] ;  /* 0x000000003f087984 */ /* 0x000e620000000c00 */
[----:B------:R-:W-:Y:S01]  /*0880*/  IMAD.IADD R32, R7, 0x1, -R14 ;  /* 0x0000000107207824 */ /* 0x000fe200078e0a0e */
[----:B------:R-:W-:Y:S01]  /*0890*/  SHF.L.U32 R20, R16, 0x5, RZ ;  /* 0x0000000510147819 */ /* 0x000fe200000006ff */
[----:B------:R-:W-:Y:S01]  /*08a0*/  IMAD.SHL.U32 R7, R15, 0x8, RZ ;  /* 0x000000080f077824 */ /* 0x000fe200078e00ff */
[----:B------:R-:W-:-:S02]  /*08b0*/  SHF.R.S32.HI R35, RZ, 0x5, R13 ;  /* 0x00000005ff237819 */ /* 0x000fc4000001140d */
[----:B------:R-:W-:Y:S02]  /*08c0*/  LOP3.LUT R30, R20, 0x7fffff00, RZ, 0xc0, !PT ;  /* 0x7fffff00141e7812 */ /* 0x000fe400078ec0ff */
[----:B------:R-:W-:Y:S01]  /*08d0*/  LOP3.LUT R25, R7, 0xc0, RZ, 0xc0, !PT ;  /* 0x000000c007197812 */ /* 0x000fe200078ec0ff */
[----:B------:R-:W-:Y:S01]  /*08e0*/  IMAD.SHL.U32 R7, R32, 0x40, RZ ;  /* 0x0000004020077824 */ /* 0x000fe200078e00ff */
[----:B------:R-:W-:Y:S01]  /*08f0*/  SHF.R.U32.HI R28, RZ, 0x1, R12 ;  /* 0x00000001ff1c7819 */ /* 0x000fe2000001160c */
[C---:B------:R-:W-:Y:S01]  /*0900*/  IMAD R30, R35.reuse, 0x200, R30 ;  /* 0x00000200231e7824 */ /* 0x040fe200078e021e */
[----:B------:R-:W-:Y:S01]  /*0910*/  SHF.R.U32.HI R36, RZ, 0x3, R25 ;  /* 0x00000003ff247819 */ /* 0x000fe20000011619 */
[----:B------:R-:W-:Y:S01]  /*0920*/  IMAD R44, R35, 0x8, R6 ;  /* 0x00000008232c7824 */ /* 0x000fe200078e0206 */
[----:B------:R-:W-:Y:S01]  /*0930*/  LOP3.LUT R7, R7, 0xc0, RZ, 0xc0, !PT ;  /* 0x000000c007077812 */ /* 0x000fe200078ec0ff */
[----:B------:R-:W-:Y:S01]  /*0940*/  VIADD R6, R4, 0xc000 ;  /* 0x0000c00004067836 */ /* 0x000fe20000000000 */
[----:B------:R-:W-:Y:S01]  /*0950*/  LOP3.LUT R31, R25, 0x18, R68, 0xf8, !PT ;  /* 0x00000018191f7812 */ /* 0x000fe200078ef844 */
[----:B------:R-:W2:Y:S01]  /*0960*/  LDS.128 R20, [R63+0x1800] ;  /* 0x001800003f147984 */ /* 0x000ea20000000c00 */
[----:B------:R-:W-:-:S02]  /*0970*/  LOP3.LUT R33, R7, 0x8, R28, 0xf8, !PT ;  /* 0x0000000807217812 */ /* 0x000fc400078ef81c */
[----:B------:R-:W-:Y:S01]  /*0980*/  SHF.R.U32.HI R34, RZ, 0x3, R7 ;  /* 0x00000003ff227819 */ /* 0x000fe20000011607 */
[----:B------:R-:W3:Y:S01]  /*0990*/  LDS.128 R24, [R63+0x2000] ;  /* 0x002000003f187984 */ /* 0x000ee20000000c00 */
[----:B------:R-:W-:Y:S01]  /*09a0*/  LOP3.LUT R7, R31, R36, RZ, 0x3c, !PT ;  /* 0x000000241f077212 */ /* 0x000fe200078e3cff */
[----:B------:R-:W-:Y:S01]  /*09b0*/  IMAD R36, R29, 0x20, R30 ;  /* 0x000000201d247824 */ /* 0x000fe200078e021e */
[----:B------:R-:W-:Y:S01]  /*09c0*/  LOP3.LUT R53, R33, R34, RZ, 0x3c, !PT ;  /* 0x0000002221357212 */ /* 0x000fe200078e3cff */
[----:B------:R-:W4:Y:S01]  /*09d0*/  LDS.128 R12, [R63+0x800] ;  /* 0x000800003f0c7984 */ /* 0x000f220000000c00 */
[----:B------:R-:W-:Y:S01]  /*09e0*/  LOP3.LUT P1, RZ, R32, 0x2, RZ, 0xc0, !PT ;  /* 0x0000000220ff7812 */ /* 0x000fe2000782c0ff */
[----:B------:R-:W-:Y:S01]  /*09f0*/  IMAD.U32 R7, R44, 0x20, R7 ;  /* 0x000000202c077824 */ /* 0x000fe200078e0007 */
[----:B------:R-:W-:Y:S01]  /*0a00*/  IADD3 R53, R53, R36, RZ ;  /* 0x0000002435357210 */ /* 0x000fe20007ffe0ff */
[----:B------:R-:W5:Y:S01]  /*0a10*/  LDS.128 R28, [R63+0x2800] ;  /* 0x002800003f1c7984 */ /* 0x000f620000000c00 */
[----:B------:R-:W-:Y:S01]  /*0a20*/  SEL R49, R49, 0xffffffe0, !P1 ;  /* 0xffffffe031317807 */ /* 0x000fe20004800000 */
[----:B0-----:R-:W-:Y:S01]  /*0a30*/  FMUL.FTZ R41, R41, UR4 ;  /* 0x0000000429297c20 */ /* 0x001fe20008410000 */
[----:B------:R-:W-:Y:S01]  /*0a40*/  ISETP.GE.AND P2, PT, R17, R18, PT ;  /* 0x000000121100720c */ /* 0x000fe20003f46270 */
[C---:B------:R-:W-:Y:S01]  /*0a50*/  IMAD R52, R53.reuse, 0x2, R6 ;  /* 0x0000000235347824 */ /* 0x040fe200078e0206 */
[----:B------:R-:W0:Y:S01]  /*0a60*/  LDS.128 R32, [R63+0x3000] ;  /* 0x003000003f207984 */ /* 0x000e220000000c00 */
[----:B------:R-:W-:-:S02]  /*0a70*/  IMAD R53, R53, 0x2, R4 ;  /* 0x0000000235357824 */ /* 0x000fc400078e0204 */
[----:B------:R-:W-:Y:S01]  /*0a80*/  FMUL.FTZ R43, R43, UR4 ;  /* 0x000000042b2b7c20 */ /* 0x000fe20008410000 */
[----:B------:R-:W-:Y:S01]  /*0a90*/  IMAD R6, R7, 0x2, R6 ;  /* 0x0000000207067824 */ /* 0x000fe200078e0206 */
[----:B------:R-:W0:Y:S01]  /*0aa0*/  LDS.128 R16, [R63+0x1000] ;  /* 0x001000003f107984 */ /* 0x000e220000000c00 */
[----:B------:R-:W-:Y:S01]  /*0ab0*/  IADD3 R52, R52, R49, RZ ;  /* 0x0000003134347210 */ /* 0x000fe20007ffe0ff */
[----:B-1----:R-:W-:Y:S01]  /*0ac0*/  FMUL.FTZ R54, R8, UR4 ;  /* 0x0000000408367c20 */ /* 0x002fe20008410000 */
[----:B------:R-:W-:Y:S01]  /*0ad0*/  FMUL.FTZ R57, R9, UR4 ;  /* 0x0000000409397c20 */ /* 0x000fe20008410000 */
[----:B------:R-:W1:Y:S01]  /*0ae0*/  LDS.128 R36, [R63+0x3800] ;  /* 0x003800003f247984 */ /* 0x000e620000000c00 */
[----:B------:R-:W-:Y:S01]  /*0af0*/  FMUL.FTZ R55, R10, UR4 ;  /* 0x000000040a377c20 */ /* 0x000fe20008410000 */
[----:B------:R-:W-:Y:S02]  /*0b00*/  FMUL.FTZ R56, R11, UR4 ;  /* 0x000000040b387c20 */ /* 0x000fe40008410000 */
[----:B------:R-:W1:Y:S04]  /*0b10*/  LDS.128 R44, [R63+0x4800] ;  /* 0x004800003f2c7984 */ /* 0x000e680000000c00 */
[----:B------:R-:W1:Y:S04]  /*0b20*/  LDS.128 R48, [R63+0x5000] ;  /* 0x005000003f307984 */ /* 0x000e680000000c00 */
[----:B------:R-:W1:Y:S01]  /*0b30*/  LDS.128 R8, [R63+0x5800] ;  /* 0x005800003f087984 */ /* 0x000e620000000c00 */
[----:B--2---:R-:W-:Y:S01]  /*0b40*/  FMUL.FTZ R62, R21, UR4 ;  /* 0x00000004153e7c20 */ /* 0x004fe20008410000 */
[----:B------:R-:W-:Y:S01]  /*0b50*/  FMUL.FTZ R64, R23, UR4 ;  /* 0x0000000417407c20 */ /* 0x000fe20008410000 */
[----:B------:R-:W-:Y:S01]  /*0b60*/  FMUL.FTZ R21, R22, UR4 ;  /* 0x0000000416157c20 */ /* 0x000fe20008410000 */
[----:B------:R-:W-:Y:S01]  /*0b70*/  FMUL.FTZ R20, R20, UR4 ;  /* 0x0000000414147c20 */ /* 0x000fe20008410000 */
[----:B---3--:R-:W-:Y:S01]  /*0b80*/  FMUL.FTZ R23, R26, UR4 ;  /* 0x000000041a177c20 */ /* 0x008fe20008410000 */
[----:B------:R-:W-:Y:S01]  /*0b90*/  FMUL.FTZ R22, R24, UR4 ;  /* 0x0000000418167c20 */ /* 0x000fe20008410000 */
[----:B------:R-:W-:Y:S01]  /*0ba0*/  FMUL.FTZ R26, R27, UR4 ;  /* 0x000000041b1a7c20 */ /* 0x000fe20008410000 */
[----:B------:R-:W-:Y:S01]  /*0bb0*/  FMUL.FTZ R25, R25, UR4 ;  /* 0x0000000419197c20 */ /* 0x000fe20008410000 */
[----:B----4-:R-:W-:Y:S01]  /*0bc0*/  FMUL.FTZ R59, R13, UR4 ;  /* 0x000000040d3b7c20 */ /* 0x010fe20008410000 */
[----:B------:R-:W-:Y:S01]  /*0bd0*/  FMUL.FTZ R12, R12, UR4 ;  /* 0x000000040c0c7c20 */ /* 0x000fe20008410000 */
[----:B------:R-:W-:Y:S01]  /*0be0*/  FMUL.FTZ R13, R14, UR4 ;  /* 0x000000040e0d7c20 */ /* 0x000fe20008410000 */
[----:B------:R-:W-:Y:S01]  /*0bf0*/  FMUL.FTZ R58, R15, UR4 ;  /* 0x000000040f3a7c20 */ /* 0x000fe20008410000 */
[----:B-----5:R-:W-:Y:S01]  /*0c00*/  FMUL.FTZ R24, R28, UR4 ;  /* 0x000000041c187c20 */ /* 0x020fe20008410000 */
[----:B------:R-:W-:Y:S01]  /*0c10*/  FMUL.FTZ R27, R30, UR4 ;  /* 0x000000041e1b7c20 */ /* 0x000fe20008410000 */
[----:B------:R-:W-:Y:S01]  /*0c20*/  FMUL.FTZ R30, R31, UR4 ;  /* 0x000000041f1e7c20 */ /* 0x000fe20008410000 */
[----:B------:R-:W-:Y:S01]  /*0c30*/  FMUL.FTZ R29, R29, UR4 ;  /* 0x000000041d1d7c20 */ /* 0x000fe20008410000 */
[----:B0-----:R-:W-:Y:S01]  /*0c40*/  FMUL.FTZ R28, R32, UR4 ;  /* 0x00000004201c7c20 */ /* 0x001fe20008410000 */
[----:B------:R-:W-:Y:S01]  /*0c50*/  FMUL.FTZ R31, R34, UR4 ;  /* 0x00000004221f7c20 */ /* 0x000fe20008410000 */
[----:B------:R-:W-:Y:S01]  /*0c60*/  FMUL.FTZ R35, R35, UR4 ;  /* 0x0000000423237c20 */ /* 0x000fe20008410000 */
[----:B------:R-:W-:Y:S01]  /*0c70*/  FMUL.FTZ R33, R33, UR4 ;  /* 0x0000000421217c20 */ /* 0x000fe20008410000 */
[----:B------:R-:W-:Y:S01]  /*0c80*/  FMUL.FTZ R14, R16, UR4 ;  /* 0x00000004100e7c20 */ /* 0x000fe20008410000 */
[----:B------:R-:W-:Y:S01]  /*0c90*/  FMUL.FTZ R61, R17, UR4 ;  /* 0x00000004113d7c20 */ /* 0x000fe20008410000 */
[----:B------:R-:W-:Y:S01]  /*0ca0*/  FMUL.FTZ R15, R18, UR4 ;  /* 0x00000004120f7c20 */ /* 0x000fe20008410000 */
[----:B------:R-:W-:Y:S01]  /*0cb0*/  FMUL.FTZ R60, R19, UR4 ;  /* 0x00000004133c7c20 */ /* 0x000fe20008410000 */
        /* <DEDUP_REMOVED lines=9> */
[----:B------:R-:W-:Y:S01]  /*0d50*/  F2FP.BF16.F32.PACK_AB R16, R57, R54 ;  /* 0x000000363910723e */ /* 0x000fe200000010ff */
[----:B------:R-:W-:Y:S01]  /*0d60*/  FMUL.FTZ R45, R45, UR4 ;  /* 0x000000042d2d7c20 */ /* 0x000fe20008410000 */
[----:B------:R-:W-:Y:S01]  /*0d70*/  F2FP.BF16.F32.PACK_AB R17, R56, R55 ;  /* 0x000000373811723e */ /* 0x000fe200000010ff */
[----:B------:R-:W-:Y:S01]  /*0d80*/  FMUL.FTZ R47, R47, UR4 ;  /* 0x000000042f2f7c20 */ /* 0x000fe20008410000 */
[----:B------:R-:W-:Y:S01]  /*0d90*/  F2FP.BF16.F32.PACK_AB R18, R59, R12 ;  /* 0x0000000c3b12723e */ /* 0x000fe200000010ff */
[----:B------:R-:W-:Y:S01]  /*0da0*/  FMUL.FTZ R46, R50, UR4 ;  /* 0x00000004322e7c20 */ /* 0x000fe20008410000 */
[----:B------:R-:W-:Y:S01]  /*0db0*/  F2FP.BF16.F32.PACK_AB R19, R58, R13 ;  /* 0x0000000d3a13723e */ /* 0x000fe200000010ff */
[----:B------:R-:W-:Y:S01]  /*0dc0*/  FMUL.FTZ R48, R8, UR4 ;  /* 0x0000000408307c20 */ /* 0x000fe20008410000 */
[----:B------:R-:W-:Y:S01]  /*0dd0*/  FMUL.FTZ R49, R49, UR4 ;  /* 0x0000000431317c20 */ /* 0x000fe20008410000 */
[----:B------:R-:W-:Y:S01]  /*0de0*/  FMUL.FTZ R51, R51, UR4 ;  /* 0x0000000433337c20 */ /* 0x000fe20008410000 */
[----:B------:R-:W-:Y:S01]  /*0df0*/  FMUL.FTZ R55, R9, UR4 ;  /* 0x0000000409377c20 */ /* 0x000fe20008410000 */
[----:B------:R-:W-:Y:S01]  /*0e00*/  FMUL.FTZ R50, R10, UR4 ;  /* 0x000000040a327c20 */ /* 0x000fe20008410000 */
[----:B------:R-:W-:Y:S01]  /*0e10*/  FMUL.FTZ R57, R11, UR4 ;  /* 0x000000040b397c20 */ /* 0x000fe20008410000 */
[----:B------:R-:W-:Y:S01]  /*0e20*/  F2FP.BF16.F32.PACK_AB R8, R61, R14 ;  /* 0x0000000e3d08723e */ /* 0x000fe200000010ff */
[----:B------:R0:W-:Y:S01]  /*0e30*/  STSM.16.M88.4 [R53+0xc000], R16 ;  /* 0x00c0001035007844 */ /* 0x0001e20000000200 */
[----:B------:R-:W-:-:S02]  /*0e40*/  F2FP.BF16.F32.PACK_AB R9, R60, R15 ;  /* 0x0000000f3c09723e */ /* 0x000fc400000010ff */
[----:B------:R-:W-:Y:S02]  /*0e50*/  F2FP.BF16.F32.PACK_AB R10, R62, R20 ;  /* 0x000000143e0a723e */ /* 0x000fe400000010ff */
[----:B------:R-:W-:Y:S02]  /*0e60*/  F2FP.BF16.F32.PACK_AB R11, R64, R21 ;  /* 0x00000015400b723e */ /* 0x000fe400000010ff */
[----:B------:R-:W-:Y:S01]  /*0e70*/  F2FP.BF16.F32.PACK_AB R14, R29, R24 ;  /* 0x000000181d0e723e */ /* 0x000fe200000010ff */
[----:B------:R-:W-:Y:S01]  /*0e80*/  VIADD R24, R68, 0x40 ;  /* 0x0000004044187836 */ /* 0x000fe20000000000 */
[----:B------:R-:W-:Y:S01]  /*0e90*/  F2FP.BF16.F32.PACK_AB R12, R25, R22 ;  /* 0x00000016190c723e */ /* 0x000fe200000010ff */
[----:B------:R1:W-:Y:S01]  /*0ea0*/  STSM.16.M88.4 [R52], R8 ;  /* 0x0000000834007844 */ /* 0x0003e20000000200 */
[----:B------:R-:W-:Y:S01]  /*0eb0*/  F2FP.BF16.F32.PACK_AB R13, R26, R23 ;  /* 0x000000171a0d723e */ /* 0x000fe200000010ff */
[----:B------:R-:W-:Y:S01]  /*0ec0*/  VIADD R25, R68, 0x20 ;  /* 0x0000002044197836 */ /* 0x000fe20000000000 */
[----:B------:R-:W-:-:S02]  /*0ed0*/  F2FP.BF16.F32.PACK_AB R15, R30, R27 ;  /* 0x0000001b1e0f723e */ /* 0x000fc400000010ff */
[----:B------:R-:W-:Y:S02]  /*0ee0*/  F2FP.BF16.F32.PACK_AB R29, R35, R31 ;  /* 0x0000001f231d723e */ /* 0x000fe400000010ff */
[----:B------:R-:W-:Y:S01]  /*0ef0*/  F2FP.BF16.F32.PACK_AB R28, R33, R28 ;  /* 0x0000001c211c723e */ /* 0x000fe200000010ff */
[----:B------:R1:W-:Y:S01]  /*0f00*/  STSM.16.M88.4 [R53+0xe000], R12 ;  /* 0x00e0000c35007844 */ /* 0x0003e20000000200 */
[----:B------:R-:W-:Y:S02]  /*0f10*/  F2FP.BF16.F32.PACK_AB R30, R37, R32 ;  /* 0x00000020251e723e */ /* 0x000fe400000010ff */
[----:B------:R-:W-:Y:S02]  /*0f20*/  F2FP.BF16.F32.PACK_AB R31, R39, R34 ;  /* 0x00000022271f723e */ /* 0x000fe400000010ff */
[----:B0-----:R-:W-:Y:S02]  /*0f30*/  F2FP.BF16.F32.PACK_AB R16, R41, R36 ;  /* 0x000000242910723e */ /* 0x001fe400000010ff */
        /* <DEDUP_REMOVED lines=8> */
[----:B------:R-:W-:-:S05]  /*0fc0*/  F2FP.BF16.F32.PACK_AB R23, R57, R50 ;  /* 0x000000323917723e */ /* 0x000fca00000010ff */
[----:B------:R1:W-:Y:S01]  /*0fd0*/  STSM.16.M88.4 [R52+0x4000], R20 ;  /* 0x0040001434007844 */ /* 0x0003e20000000200 */
[----:B------:R-:W-:Y:S06]  /*0fe0*/  BAR.SYNC.DEFER_BLOCKING 0x0 ;  /* 0x0000000000007b1d */ /* 0x000fec0000010000 */
[----:B------:R-:W-:Y:S05]  /*0ff0*/  @P2 BRA `(.L_x_3103) ;  /* 0x0000000000742947 */ /* 0x000fea0003800000 */
[----:B------:R-:W-:Y:S01]  /*1000*/  ULDC UR4, c[0x0][0x244] ;  /* 0x0000910000047ab9 */ /* 0x000fe20000000800 */
[----:B------:R-:W-:Y:S01]  /*1010*/  ULDC.64 UR6, c[0x0][0x258] ;  /* 0x0000960000067ab9 */ /* 0x000fe20000000a00 */
[----:B------:R-:W-:Y:S01]  /*1020*/  ISETP.GE.AND P1, PT, R68, UR4, PT ;  /* 0x0000000444007c0c */ /* 0x000fe2000bf26270 */
[----:B-1----:R-:W-:Y:S01]  /*1030*/  IMAD R9, R3, UR6, RZ ;  /* 0x0000000603097c24 */ /* 0x002fe2000f8e02ff */
[----:B------:R-:W0:Y:S01]  /*1040*/  LDS.128 R16, [R6+0x2000] ;  /* 0x0020000006107984 */ /* 0x000e220000000c00 */
[--C-:B------:R-:W-:Y:S02]  /*1050*/  SHF.R.S32.HI R69, RZ, 0x1f, R68.reuse ;  /* 0x0000001fff457819 */ /* 0x100fe40000011444 */
[C---:B------:R-:W-:Y:S01]  /*1060*/  IMAD R23, R0.reuse, UR7, R9 ;  /* 0x0000000700177c24 */ /* 0x040fe2000f8e0209 */
[----:B------:R-:W-:Y:S01]  /*1070*/  ISETP.GE.AND P2, PT, R25, UR4, PT ;  /* 0x0000000419007c0c */ /* 0x000fe2000bf46270 */
[----:B------:R-:W1:Y:S01]  /*1080*/  LDS.128 R8, [R6+0x4000] ;  /* 0x0040000006087984 */ /* 0x000e620000000c00 */
[----:B------:R-:W-:Y:S01]  /*1090*/  IMAD.WIDE.U32 R20, R0, UR6, R68 ;  /* 0x0000000600147c25 */ /* 0x000fe2000f8e0044 */
[----:B------:R-:W-:Y:S01]  /*10a0*/  ULDC.64 UR6, c[0x0][0x260] ;  /* 0x0000980000067ab9 */ /* 0x000fe20000000a00 */
[----:B------:R-:W-:-:S03]  /*10b0*/  ISETP.GE.AND P3, PT, R24, UR4, PT ;  /* 0x0000000418007c0c */ /* 0x000fc6000bf66270 */
[----:B------:R-:W2:Y:S01]  /*10c0*/  @!P1 LDS.128 R12, [R6] ;  /* 0x00000000060c9984 */ /* 0x000ea20000000c00 */
[----:B------:R-:W-:Y:S01]  /*10d0*/  IADD3 R21, R21, R23, RZ ;  /* 0x0000001715157210 */ /* 0x000fe20007ffe0ff */
[----:B------:R-:W-:-:S04]  /*10e0*/  IMAD R23, R5, UR6, RZ ;  /* 0x0000000605177c24 */ /* 0x000fc8000f8e02ff */
[C---:B------:R-:W-:Y:S02]  /*10f0*/  IMAD R23, R2.reuse, UR7, R23 ;  /* 0x0000000702177c24 */ /* 0x040fe4000f8e0217 */
[----:B------:R-:W-:Y:S01]  /*1100*/  IMAD.WIDE.U32 R20, R2, UR6, R20 ;  /* 0x0000000602147c25 */ /* 0x000fe2000f8e0014 */
[----:B------:R-:W-:-:S03]  /*1110*/  ULDC.64 UR6, c[0x0][0x250] ;  /* 0x0000940000067ab9 */ /* 0x000fc60000000a00 */
[----:B------:R-:W-:Y:S02]  /*1120*/  IMAD.IADD R21, R21, 0x1, R23 ;  /* 0x0000000115157824 */ /* 0x000fe400078e0217 */
[----:B------:R-:W-:Y:S02]  /*1130*/  IMAD R23, R67, UR6, RZ ;  /* 0x0000000643177c24 */ /* 0x000fe4000f8e02ff */
[----:B------:R-:W-:-:S04]  /*1140*/  IMAD.WIDE.U32 R20, R66, UR6, R20 ;  /* 0x0000000642147c25 */ /* 0x000fc8000f8e0014 */
[----:B------:R-:W-:Y:S01]  /*1150*/  IMAD R23, R66, UR7, R23 ;  /* 0x0000000742177c24 */ /* 0x000fe2000f8e0217 */
[----:B------:R-:W-:Y:S02]  /*1160*/  ULDC.64 UR6, c[0x0][0x238] ;  /* 0x00008e0000067ab9 */ /* 0x000fe40000000a00 */
[----:B------:R-:W-:Y:S01]  /*1170*/  LEA R22, P4, R20, UR6, 0x1 ;  /* 0x0000000614167c11 */ /* 0x000fe2000f8808ff */
[----:B------:R-:W-:-:S05]  /*1180*/  IMAD.IADD R21, R21, 0x1, R23 ;  /* 0x0000000115157824 */ /* 0x000fca00078e0217 */
[----:B------:R-:W-:-:S05]  /*1190*/  LEA.HI.X R23, R20, UR7, R21, 0x1, P4 ;  /* 0x0000000714177c11 */ /* 0x000fca000a0f0c15 */
[----:B0-----:R0:W-:Y:S04]  /*11a0*/  @!P2 STG.E.128 desc[UR8][R22.64+0x40], R16 ;  /* 0x000040101600a986 */ /* 0x0011e8000c101d08 */
[----:B-1----:R0:W-:Y:S04]  /*11b0*/  @!P3 STG.E.128 desc[UR8][R22.64+0x80], R8 ;  /* 0x000080081600b986 */ /* 0x0021e8000c101d08 */
[----:B--2---:R0:W-:Y:S02]  /*11c0*/  @!P1 STG.E.128 desc[UR8][R22.64], R12 ;  /* 0x0000000c16009986 */ /* 0x0041e4000c101d08 */
.L_x_3103:
[----:B------:R-:W-:Y:S05]  /*11d0*/  BSYNC B0 ;  /* 0x0000000000007941 */ /* 0x000fea0003800000 */
.L_x_3102:
[----:B------:R-:W-:Y:S05]  /*11e0*/  @P0 EXIT ;  /* 0x000000000000094d */ /* 0x000fea0003800000 */
[----:B------:R-:W-:Y:S01]  /*11f0*/  ULDC.64 UR4, c[0x0][0x258] ;  /* 0x0000960000047ab9 */ /* 0x000fe20000000a00 */
[----:B01----:R-:W-:Y:S01]  /*1200*/  IMAD R18, R7, 0x2, R4 ;  /* 0x0000000207127824 */ /* 0x003fe200078e0204 */
[--C-:B------:R-:W-:Y:S01]  /*1210*/  SHF.R.S32.HI R69, RZ, 0x1f, R68.reuse ;  /* 0x0000001fff457819 */ /* 0x100fe20000011444 */
[----:B------:R-:W-:Y:S01]  /*1220*/  IMAD R3, R3, UR4, RZ ;  /* 0x0000000403037c24 */ /* 0x000fe2000f8e02ff */
[----:B------:R-:W-:Y:S01]  /*1230*/  IADD3 R19, P0, R66, 0x40, RZ ;  /* 0x0000004042137810 */ /* 0x000fe20007f1e0ff */
[----:B------:R-:W-:Y:S01]  /*1240*/  ULDC.64 UR6, c[0x0][0x238] ;  /* 0x00008e0000067ab9 */ /* 0x000fe20000000a00 */
[----:B------:R-:W0:Y:S01]  /*1250*/  LDS.128 R12, [R18+0xd000] ;  /* 0x00d00000120c7984 */ /* 0x000e220000000c00 */
[----:B------:R-:W-:-:S03]  /*1260*/  IMAD.WIDE.U32 R6, R0, UR4, R68 ;  /* 0x0000000400067c25 */ /* 0x000fc6000f8e0044 */
[----:B------:R-:W1:Y:S01]  /*1270*/  LDS.128 R8, [R18+0xf000] ;  /* 0x00f0000012087984 */ /* 0x000e620000000c00 */
[----:B------:R-:W-:Y:S01]  /*1280*/  IMAD R3, R0, UR5, R3 ;  /* 0x0000000500037c24 */ /* 0x000fe2000f8e0203 */
[----:B------:R-:W-:Y:S01]  /*1290*/  ULDC.64 UR4, c[0x0][0x260] ;  /* 0x0000980000047ab9 */ /* 0x000fe20000000a00 */
[----:B------:R-:W-:Y:S01]  /*12a0*/  MOV R16, R6 ;  /* 0x0000000600107202 */ /* 0x000fe20000000f00 */
[----:B------:R-:W-:Y:S02]  /*12b0*/  IMAD.X R66, RZ, RZ, R67, P0 ;  /* 0x000000ffff427224 */ /* 0x000fe400000e0643 */
[----:B------:R-:W-:Y:S02]  /*12c0*/  IMAD.IADD R17, R7, 0x1, R3 ;  /* 0x0000000107117824 */ /* 0x000fe400078e0203 */
[----:B------:R-:W-:Y:S02]  /*12d0*/  IMAD R3, R5, UR4, RZ ;  /* 0x0000000405037c24 */ /* 0x000fe4000f8e02ff */
[----:B------:R2:W3:Y:S02]  /*12e0*/  LDS.128 R4, [R18+0x11000] ;  /* 0x0110000012047984 */ /* 0x0004e40000000c00 */
[----:B------:R-:W-:-:S02]  /*12f0*/  IMAD R21, R2, UR5, R3 ;  /* 0x0000000502157c24 */ /* 0x000fc4000f8e0203 */
[----:B------:R-:W-:Y:S01]  /*1300*/  IMAD.WIDE.U32 R2, R2, UR4, R16 ;  /* 0x0000000402027c25 */ /* 0x000fe2000f8e0010 */
[----:B------:R-:W-:-:S03]  /*1310*/  ULDC.64 UR4, c[0x0][0x250] ;  /* 0x0000940000047ab9 */ /* 0x000fc60000000a00 */
[----:B------:R-:W-:Y:S02]  /*1320*/  IMAD.IADD R3, R3, 0x1, R21 ;  /* 0x0000000103037824 */ /* 0x000fe400078e0215 */
[----:B------:R-:W-:Y:S02]  /*1330*/  IMAD R66, R66, UR4, RZ ;  /* 0x0000000442427c24 */ /* 0x000fe4000f8e02ff */
[C---:B------:R-:W-:Y:S01]  /*1340*/  IMAD.WIDE.U32 R2, R19.reuse, UR4, R2 ;  /* 0x0000000413027c25 */ /* 0x040fe2000f8e0002 */
[----:B------:R-:W-:Y:S02]  /*1350*/  ULDC UR4, c[0x0][0x244] ;  /* 0x0000910000047ab9 */ /* 0x000fe40000000800 */
[----:B------:R-:W-:Y:S01]  /*1360*/  ISETP.GE.AND P1, PT, R68, UR4, PT ;  /* 0x0000000444007c0c */ /* 0x000fe2000bf26270 */
[----:B------:R-:W-:Y:S01]  /*1370*/  IMAD R17, R19, UR5, R66 ;  /* 0x0000000513117c24 */ /* 0x000fe2000f8e0242 */
[----:B------:R-:W-:Y:S02]  /*1380*/  ISETP.GE.AND P2, PT, R25, UR4, PT ;  /* 0x0000000419007c0c */ /* 0x000fe4000bf46270 */
[----:B------:R-:W-:Y:S01]  /*1390*/  ISETP.GE.AND P3, PT, R24, UR4, PT ;  /* 0x0000000418007c0c */ /* 0x000fe2000bf66270 */
[----:B------:R-:W-:Y:S01]  /*13a0*/  IMAD.IADD R3, R3, 0x1, R17 ;  /* 0x0000000103037824 */ /* 0x000fe200078e0211 */
[----:B------:R-:W-:-:S04]  /*13b0*/  LEA R16, P0, R2, UR6, 0x1 ;  /* 0x0000000602107c11 */ /* 0x000fc8000f8008ff */
[----:B------:R-:W-:-:S05]  /*13c0*/  LEA.HI.X R17, R2, UR7, R3, 0x1, P0 ;  /* 0x0000000702117c11 */ /* 0x000fca00080f0c03 */
[----:B0-----:R2:W-:Y:S04]  /*13d0*/  @!P1 STG.E.128 desc[UR8][R16.64], R12 ;  /* 0x0000000c10009986 */ /* 0x0015e8000c101d08 */
[----:B-1----:R2:W-:Y:S01]  /*13e0*/  @!P2 STG.E.128 desc[UR8][R16.64+0x40], R8 ;  /* 0x000040081000a986 */ /* 0x0025e2000c101d08 */
[----:B------:R-:W-:Y:S05]  /*13f0*/  @P3 EXIT ;  /* 0x000000000000394d */ /* 0x000fea0003800000 */
[----:B---3--:R-:W-:Y:S01]  /*1400*/  STG.E.128 desc[UR8][R16.64+0x80], R4 ;  /* 0x0000800410007986 */ /* 0x008fe2000c101d08 */
[----:B------:R-:W-:Y:S05]  /*1410*/  EXIT ;  /* 0x000000000000794d */ /* 0x000fea0003800000 */
.L_x_3104:
        /* <DEDUP_REMOVED lines=14> */
.L_x_3317:


//--------------------- .text._ZN7cutlass13device_kernelIN5flash32FlashAttnBwdPostprocessConvertdQIN4cute5tupleIJNS3_1CILi64EEENS5_ILi96EEEEEENS_10bfloat16_tEfNS_4arch4Sm90ELi256ENS3_8TiledMMAINS3_8MMA_AtomIJNS3_4SM904GMMA27MMA_64x16x16_F32BF16BF16_SSILNSF_5MajorE0ELSH_1ELNSF_7ScaleInE1ELSI_1EEEEEENS3_6LayoutINS4_IJNS5_ILi1EEENS5_ILi2EEESM_EEENS4_IJNS5_ILi0EEESM_SP_EEEEENS4_IJNS3_10UnderscoreESS_SS_EEEEELb0EEEEEvNT_6ParamsE --------------------------
	.section	.text._ZN7cutlass13device_kernelIN5flash32FlashAttnBwdPostprocessConvertdQIN4cute5tupleIJNS3_1CILi64EEENS5_ILi96EEEEEENS_10bfloat16_tEfNS_4arch4Sm90ELi256ENS3_8TiledMMAINS3_8MMA_AtomIJNS3_4SM904GMMA27MMA_64x16x16_F32BF16BF16_SSILNSF_5MajorE0ELSH_1ELNSF_7ScaleInE1ELSI_1EEEEEENS3_6LayoutINS4_IJNS5_ILi1EEENS5_ILi2EEESM_EEENS4_IJNS5_ILi0EEESM_SP_EEEEENS4_IJNS3_10UnderscoreESS_SS_EEEEELb0EEEEEvNT_6ParamsE,"ax",@progbits
	.align	128
.text._ZN7cutlass13device_kernelIN5flash32FlashAttnBwdPostprocessConvertdQIN4cute5tupleIJNS3_1CILi64EEENS5_ILi96EEEEEENS_10bfloat16_tEfNS_4arch4Sm90ELi256ENS3_8TiledMMAINS3_8MMA_AtomIJNS3_4SM904GMMA27MMA_64x16x16_F32BF16BF16_SSILNSF_5MajorE0ELSH_1ELNSF_7ScaleInE1ELSI_1EEEEEENS3_6LayoutINS4_IJNS5_ILi1EEENS5_ILi2EEESM_EEENS4_IJNS5_ILi0EEESM_SP_EEEEENS4_IJNS3_10UnderscoreESS_SS_EEEEELb0EEEEEvNT_6ParamsE:
        .type           _ZN7cutlass13device_kernelIN5flash32FlashAttnBwdPostprocessConvertdQIN4cute5tupleIJNS3_1CILi64EEENS5_ILi96EEEEEENS_10bfloat16_tEfNS_4arch4Sm90ELi256ENS3_8TiledMMAINS3_8MMA_AtomIJNS3_4SM904GMMA27MMA_64x16x16_F32BF16BF16_SSILNSF_5MajorE0ELSH_1ELNSF_7ScaleInE1ELSI_1EEEEEENS3_6LayoutINS4_IJNS5_ILi1EEENS5_ILi2EEESM_EEENS4_IJNS5_ILi0EEESM_SP_EEEEENS4_IJNS3_10UnderscoreESS_SS_EEEEELb0EEEEEvNT_6ParamsE,@function
        .size           _ZN7cutlass13device_kernelIN5flash32FlashAttnBwdPostprocessConvertdQIN4cute5tupleIJNS3_1CILi64EEENS5_ILi96EEEEEENS_10bfloat16_tEfNS_4arch4Sm90ELi256ENS3_8TiledMMAINS3_8MMA_AtomIJNS3_4SM904GMMA27MMA_64x16x16_F32BF16BF16_SSILNSF_5MajorE0ELSH_1ELNSF_7ScaleInE1ELSI_1EEEEEENS3_6LayoutINS4_IJNS5_ILi1EEENS5_ILi2EEESM_EEENS4_IJNS5_ILi0EEESM_SP_EEEEENS4_IJNS3_10UnderscoreESS_SS_EEEEELb0EEEEEvNT_6ParamsE,(.L_x_3318 - _ZN7cutlass13device_kernelIN5flash32FlashAttnBwdPostprocessConvertdQIN4cute5tupleIJNS3_1CILi64EEENS5_ILi96EEEEEENS_10bfloat16_tEfNS_4arch4Sm90ELi256ENS3_8TiledMMAINS3_8MMA_AtomIJNS3_4SM904GMMA27MMA_64x16x16_F32BF16BF16_SSILNSF_5MajorE0ELSH_1ELNSF_7ScaleInE1ELSI_1EEEEEENS3_6LayoutINS4_IJNS5_ILi1EEENS5_ILi2EEESM_EEENS4_IJNS5_ILi0EEESM_SP_EEEEENS4_IJNS3_10UnderscoreESS_SS_EEEEELb0EEEEEvNT_6ParamsE)
        .other          _ZN7cutlass13device_kernelIN5flash32FlashAttnBwdPostprocessConvertdQIN4cute5tupleIJNS3_1CILi64EEENS5_ILi96EEEEEENS_10bfloat16_tEfNS_4arch4Sm90ELi256ENS3_8TiledMMAINS3_8MMA_AtomIJNS3_4SM904GMMA27MMA_64x16x16_F32BF16BF16_SSILNSF_5MajorE0ELSH_1ELNSF_7ScaleInE1ELSI_1EEEEEENS3_6LayoutINS4_IJNS5_ILi1EEENS5_ILi2EEESM_EEENS4_IJNS5_ILi0EEESM_SP_EEEEENS4_IJNS3_10UnderscoreESS_SS_EEEEELb0EEEEEvNT_6ParamsE,@"STO_CUDA_ENTRY STV_DEFAULT"
_ZN7cutlass13device_kernelIN5flash32FlashAttnBwdPostprocessConvertdQIN4cute5tupleIJNS3_1CILi64EEENS5_ILi96EEEEEENS_10bfloat16_tEfNS_4arch4Sm90ELi256ENS3_8TiledMMAINS3_8MMA_AtomIJNS3_4SM904GMMA27MMA_64x16x16_F32BF16BF16_SSILNSF_5MajorE0ELSH_1ELNSF_7ScaleInE1ELSI_1EEEEEENS3_6LayoutINS4_IJNS5_ILi1EEENS5_ILi2EEESM_EEENS4_IJNS5_ILi0EEESM_SP_EEEEENS4_IJNS3_10UnderscoreESS_SS_EEEEELb0EEEEEvNT_6ParamsE:
        /* <DEDUP_REMOVED lines=26> */
.L_x_3105:
        /* <DEDUP_REMOVED lines=14> */
[----:B------:R-:W-:-:S04]  /*0280*/  @P1 IMAD R3, R6, 0x1800, RZ ;  /* 0x0000180006031824 */ /* 0x000fc800078e02ff */
[--C-:B------:R-:W-:Y:S01]  /*0290*/  @P1 IMAD.MOV.U32 R12, RZ, RZ, R3.reuse ;  /* 0x000000ffff0c1224 */ /* 0x100fe200078e0003 */
[----:B------:R-:W-:-:S04]  /*02a0*/  @P1 SHF.R.S32.HI R13, RZ, 0x1f, R3 ;  /* 0x0000001fff0d1819 */ /* 0x000fc80000011403 */
[C---:B------:R-:W-:Y:S02]  /*02b0*/  IADD3 R14, P2, R15.reuse, R12, RZ ;  /* 0x0000000c0f0e7210 */ /* 0x040fe40007f5e0ff */
[----:B0-----:R-:W-:Y:S02]  /*02c0*/  SHF.R.S32.HI R5, RZ, 0x1f, R2 ;  /* 0x0000001fff057819 */ /* 0x001fe40000011402 */
[----:B------:R-:W-:Y:S02]  /*02d0*/  LEA.HI.X.SX32 R15, R15, R13, 0x1, P2 ;  /* 0x0000000d0f0f7211 */ /* 0x000fe400010f0eff */
[----:B------:R-:W0:Y:S01]  /*02e0*/  LDC.64 R12, c[0x0][0x210] ;  /* 0x00008400ff0c7b82 */ /* 0x000e220000000a00 */
[-C--:B-1----:R-:W-:Y:S02]  /*02f0*/  IMAD R3, R5, R16.reuse, RZ ;  /* 0x0000001005037224 */ /* 0x082fe400078e02ff */
[----:B------:R-:W-:-:S04]  /*0300*/  IMAD.WIDE.U32 R14, R2, R16, R14 ;  /* 0x00000010020e7225 */ /* 0x000fc800078e000e */
[----:B------:R-:W-:Y:S01]  /*0310*/  IMAD R17, R2, R17, R3 ;  /* 0x0000001102117224 */ /* 0x000fe200078e0203 */
[----:B------:R-:W-:Y:S02]  /*0320*/  SHF.R.S32.HI R3, RZ, 0x1f, R0 ;  /* 0x0000001fff037819 */ /* 0x000fe40000011400 */
[----:B------:R-:W-:Y:S01]  /*0330*/  SEL R0, R0, RZ, !P0 ;  /* 0x000000ff00007207 */ /* 0x000fe20004000000 */
[----:B------:R-:W-:Y:S01]  /*0340*/  IMAD.IADD R15, R15, 0x1, R17 ;  /* 0x000000010f0f7824 */ /* 0x000fe200078e0211 */
[----:B------:R-:W-:Y:S02]  /*0350*/  SEL R3, R3, RZ, !P0 ;  /* 0x000000ff03037207 */ /* 0x000fe40004000000 */
[----:B--2---:R-:W-:-:S03]  /*0360*/  ISETP.NE.AND P0, PT, R36, RZ, PT ;  /* 0x000000ff2400720c */ /* 0x004fc60003f05270 */
[----:B----4-:R-:W-:-:S04]  /*0370*/  IMAD R6, R3, R10, RZ ;  /* 0x0000000a03067224 */ /* 0x010fc800078e02ff */
[C---:B------:R-:W-:Y:S02]  /*0380*/  IMAD R17, R0.reuse, R11, R6 ;  /* 0x0000000b00117224 */ /* 0x040fe400078e0206 */
[----:B------:R-:W-:-:S04]  /*0390*/  IMAD.WIDE.U32 R10, R0, R10, R14 ;  /* 0x0000000a000a7225 */ /* 0x000fc800078e000e */
[----:B------:R-:W-:Y:S01]  /*03a0*/  IMAD.IADD R6, R11, 0x1, R17 ;  /* 0x000000010b067824 */ /* 0x000fe200078e0211 */
[----:B0-----:R-:W-:-:S04]  /*03b0*/  LEA R12, P2, R10, R12, 0x2 ;  /* 0x0000000c0a0c7211 */ /* 0x001fc800078410ff */
        /* <DEDUP_REMOVED lines=18> */
.L_x_3108:
[----:B------:R-:W-:Y:S01]  /*04e0*/  @P0 ELECT P2, URZ, PT ;  /* 0x00000000003f082f */ /* 0x000fe20003840000 */
[----:B------:R1:W-:-:S12]  /*04f0*/  UBLKCP.S.G [UR6], [UR4], UR10 ;  /* 0x00000006040073ba */ /* 0x0003d8000800020a */
[----:B------:R-:W-:Y:S02]  /*0500*/  @P2 PLOP3.LUT P0, PT, P2, PT, PT, 0x8, 0x0 ;  /* 0x000000000000281c */ /* 0x000fe4000170e170 */
[----:B------:R-:W-:-:S11]  /*0510*/  PLOP3.LUT P2, PT, PT, PT, PT, 0x8, 0x0 ;  /* 0x000000000000781c */ /* 0x000fd60003f4e170 */
[----:B-1----:R-:W-:Y:S05]  /*0520*/  @P0 BRA.U.ANY `(.L_x_3108) ;  /* 0xfffffffd00ec0947 */ /* 0x002fea000393ffff */
.L_x_3107:
[----:B------:R-:W-:Y:S05]  /*0530*/  BSYNC B0 ;  /* 0x0000000000007941 */ /* 0x000fea0003800000 */
.L_x_3106:
[----:B------:R-:W-:Y:S01]  /*0540*/  BAR.SYNC.DEFER_BLOCKING 0x0 ;  /* 0x0000000000007b1d */ /* 0x000fe20000010000 */
[----:B------:R-:W-:Y:S02]  /*0550*/  MOV R6, 0x400 ;  /* 0x0000040000067802 */ /* 0x000fe40000000f00 */
[----:B------:R-:W-:Y:S02]  /*0560*/  CS2R R34, SRZ ;  /* 0x0000000000227805 */ /* 0x000fe4000001ff00 */
[----:B------:R-:W-:Y:S01]  /*0570*/  SHF.L.U32 R11, RZ, 0x1f, RZ ;  /* 0x0000001fff0b7819 */ /* 0x000fe200000006ff */
[--C-:B------:R-:W-:Y:S01]  /*0580*/  @P1 IMAD.MOV.U32 R34, RZ, RZ, R9.reuse ;  /* 0x000000ffff221224 */ /* 0x100fe200078e0009 */
[----:B------:R-:W-:Y:S02]  /*0590*/  LEA R6, R19, R6, 0x18 ;  /* 0x0000000613067211 */ /* 0x000fe400078ec0ff */
[----:B------:R-:W-:-:S07]  /*05a0*/  @P1 SHF.R.S32.HI R35, RZ, 0x1f, R9 ;  /* 0x0000001fff231819 */ /* 0x000fce0000011409 */
.L_x_3109:
[----:B-1----:R1:W2:Y:S02]  /*05b0*/  SYNCS.PHASECHK.TRANS64.TRYWAIT P0, [R6+URZ+0x9000], R11 ;  /* 0x0090000b060075a7 */ /* 0x0022a4000800017f */
[----:B--2---:R-:W-:Y:S05]  /*05c0*/  @!P0 NANOSLEEP.SYNCS 0x989680 ;  /* 0x009896800000895d */ /* 0x004fea0003900000 */
[----:B------:R-:W2:Y:S02]  /*05d0*/  @!P0 SYNCS.PHASECHK.TRANS64 P0, [R6+URZ+0x9000], R11 ;  /* 0x0090000b060085a7 */ /* 0x000ea4000800007f */
[----:B--2---:R-:W-:Y:S05]  /*05e0*/  @!P0 BRA `(.L_x_3109) ;  /* 0xfffffffc00f08947 */ /* 0x004fea000383ffff */
[----:B------:R-:W-:Y:S01]  /*05f0*/  SHF.R.S32.HI R41, RZ, 0x1f, R36 ;  /* 0x0000001fff297819 */ /* 0x000fe20000011424 */
[----:B------:R-:W-:Y:S01]  /*0600*/  ULDC UR4, c[0x0][0x268] ;  /* 0x00009a0000047ab9 */ /* 0x000fe20000000800 */
[----:B------:R-:W-:Y:S02]  /*0610*/  VIADDMNMX R32, R32, -R7, 0x40, PT ;  /* 0x0000004020207446 */ /* 0x000fe40003800907 */
[CC--:B------:R-:W-:Y:S02]  /*0620*/  LEA.HI R12, R41.reuse, R36.reuse, RZ, 0x4 ;  /* 0x00000024290c7211 */ /* 0x0c0fe400078f20ff */
[----:B0-----:R-:W-:Y:S02]  /*0630*/  LEA.HI R8, R41, R36, RZ, 0x7 ;  /* 0x0000002429087211 */ /* 0x001fe400078f38ff */
[----:B-1----:R-:W-:Y:S02]  /*0640*/  LOP3.LUT R11, R12, 0xfffffff0, RZ, 0xc0, !PT ;  /* 0xfffffff00c0b7812 */ /* 0x002fe400078ec0ff */
[----:B------:R-:W-:-:S02]  /*0650*/  LOP3.LUT R9, R8, 0x3fffff80, RZ, 0xc0, !PT ;  /* 0x3fffff8008097812 */ /* 0x000fc400078ec0ff */
[----:B------:R-:W-:Y:S01]  /*0660*/  SHF.R.S32.HI R20, RZ, 0x7, R8 ;  /* 0x00000007ff147819 */ /* 0x000fe20000011408 */
[C---:B------:R-:W-:Y:S01]  /*0670*/  IMAD.IADD R16, R36.reuse, 0x1, -R11 ;  /* 0x0000000124107824 */ /* 0x040fe200078e0a0b */
[----:B------:R-:W-:Y:S01]  /*0680*/  SHF.R.S32.HI R37, RZ, 0x4, R12 ;  /* 0x00000004ff257819 */ /* 0x000fe2000001140c */
[----:B------:R-:W-:-:S03]  /*0690*/  IMAD.IADD R9, R36, 0x1, -R9 ;  /* 0x0000000124097824 */ /* 0x000fc600078e0a09 */
[----:B------:R-:W-:Y:S01]  /*06a0*/  SHF.R.S32.HI R39, RZ, 0x1f, R16 ;  /* 0x0000001fff277819 */ /* 0x000fe20000011410 */
[----:B------:R-:W-:-:S03]  /*06b0*/  IMAD R9, R20, 0x300, R9 ;  /* 0x0000030014097824 */ /* 0x000fc600078e0209 */
[-C--:B------:R-:W-:Y:S01]  /*06c0*/  LEA.HI R7, R39, R16.reuse, RZ, 0x3 ;  /* 0x0000001027077211 */ /* 0x080fe200078f18ff */
[----:B------:R-:W-:Y:S01]  /*06d0*/  IMAD.SHL.U32 R9, R9, 0x4, RZ ;  /* 0x0000000409097824 */ /* 0x000fe200078e00ff */
[----:B------:R-:W-:-:S03]  /*06e0*/  LEA.HI R39, R39, R16, RZ, 0x2 ;  /* 0x0000001027277211 */ /* 0x000fc600078f10ff */
[----:B------:R-:W-:Y:S01]  /*06f0*/  IMAD.SHL.U32 R18, R7, 0x10, RZ ;  /* 0x0000001007127824 */ /* 0x000fe200078e00ff */
[----:B------:R-:W-:Y:S01]  /*0700*/  LEA.HI R7, R12, R37, RZ, 0x1 ;  /* 0x000000250c077211 */ /* 0x000fe200078f08ff */
[----:B------:R-:W-:Y:S01]  /*0710*/  IMAD R44, R9, 0x4, R6 ;  /* 0x00000004092c7824 */ /* 0x000fe200078e0206 */
[C---:B------:R-:W-:Y:S01]  /*0720*/  LOP3.LUT R17, R39.reuse, 0xffffffc, RZ, 0xc0, !PT ;  /* 0x0ffffffc27117812 */ /* 0x040fe200078ec0ff */
[----:B------:R-:W-:Y:S01]  /*0730*/  IMAD.SHL.U32 R39, R39, 0x10, RZ ;  /* 0x0000001027277824 */ /* 0x000fe200078e00ff */
[----:B------:R-:W-:Y:S02]  /*0740*/  LOP3.LUT R21, R18, 0x7fffff80, RZ, 0xc0, !PT ;  /* 0x7fffff8012157812 */ /* 0x000fe400078ec0ff */
[----:B------:R-:W-:Y:S01]  /*0750*/  LOP3.LUT R22, R7, 0xfffffffe, RZ, 0xc0, !PT ;  /* 0xfffffffe07167812 */ /* 0x000fe200078ec0ff */
[----:B------:R-:W0:Y:S01]  /*0760*/  LDS.128 R8, [R44] ;  /* 0x000000002c087984 */ /* 0x000e220000000c00 */
[----:B------:R-:W-:Y:S01]  /*0770*/  IMAD.IADD R33, R16, 0x1, -R17 ;  /* 0x0000000110217824 */ /* 0x000fe200078e0a11 */
[-C--:B------:R-:W-:Y:S01]  /*0780*/  LEA.HI R7, R41, R36.reuse, RZ, 0x5 ;  /* 0x0000002429077211 */ /* 0x080fe200078f28ff */
[----:B------:R-:W-:Y:S01]  /*0790*/  IMAD R24, R20, 0x400, R21 ;  /* 0x0000040014187824 */ /* 0x000fe200078e0215 */
[----:B------:R-:W1:Y:S01]  /*07a0*/  LDS.128 R12, [R44+0x800] ;  /* 0x000800002c0c7984 */ /* 0x000e620000000c00 */
[----:B------:R-:W-:Y:S01]  /*07b0*/  IMAD.IADD R37, R37, 0x1, -R22 ;  /* 0x0000000125257824 */ /* 0x000fe200078e0a16 */
[--C-:B------:R-:W-:Y:S01]  /*07c0*/  SHF.R.S32.HI R38, RZ, 0x5, R7.reuse ;  /* 0x00000005ff267819 */ /* 0x100fe20000011407 */
[----:B------:R-:W-:Y:S01]  /*07d0*/  IMAD R33, R33, 0x10, R24 ;  /* 0x0000001021217824 */ /* 0x000fe200078e0218 */
[----:B------:R-:W2:Y:S01]  /*07e0*/  LDS.128 R16, [R44+0x1000] ;  /* 0x001000002c107984 */ /* 0x000ea20000000c00 */
[----:B------:R-:W-:Y:S01]  /*07f0*/  SHF.R.S32.HI R43, RZ, 0x1f, R7 ;  /* 0x0000001fff2b7819 */ /* 0x000fe20000011407 */
[----:B------:R-:W-:Y:S01]  /*0800*/  IMAD.SHL.U32 R40, R37, 0x8, RZ ;  /* 0x0000000825287824 */ /* 0x000fe200078e00ff */
[----:B------:R-:W-:Y:S01]  /*0810*/  LEA.HI R41, R41, R36, RZ, 0x2 ;  /* 0x0000002429297211 */ /* 0x000fe200078f10ff */
[----:B------:R-:W3:Y:S01]  /*0820*/  LDS.128 R20, [R44+0x1800] ;  /* 0x001800002c147984 */ /* 0x000ee20000000c00 */
[----:B------:R-:W-:Y:S01]  /*0830*/  LEA.HI R43, R43, R38, RZ, 0x2 ;  /* 0x000000262b2b7211 */ /* 0x000fe200078f10ff */
[----:B------:R-:W-:Y:S01]  /*0840*/  IMAD.SHL.U32 R37, R37, 0x40, RZ ;  /* 0x0000004025257824 */ /* 0x000fe200078e00ff */
[--C-:B------:R-:W-:Y:S01]  /*0850*/  SHF.R.S32.HI R7, RZ, 0x2, R41.reuse ;  /* 0x00000002ff077819 */ /* 0x100fe20000011429 */
[----:B------:R-:W4:Y:S01]  /*0860*/  LDS.128 R24, [R44+0x2000] ;  /* 0x002000002c187984 */ /* 0x000f220000000c00 */
[----:B------:R-:W-:-:S02]  /*0870*/  SHF.R.S32.HI R42, RZ, 0x1f, R41 ;  /* 0x0000001fff2a7819 */ /* 0x000fc40000011429 */
[----:B------:R-:W-:Y:S01]  /*0880*/  LOP3.LUT R39, R39, 0x40, RZ, 0xc0, !PT ;  /* 0x0000004027277812 */ /* 0x000fe200078ec0ff */
[----:B------:R5:W4:Y:S01]  /*0890*/  LDS.128 R28, [R44+0x2800] ;  /* 0x002800002c1c7984 */ /* 0x000b220000000c00 */
[----:B------:R-:W-:Y:S02]  /*08a0*/  LOP3.LUT R43, R43, 0x7ffffc, RZ, 0xc0, !PT ;  /* 0x007ffffc2b2b7812 */ /* 0x000fe400078ec0ff */
[----:B------:R-:W-:Y:S02]  /*08b0*/  LEA.HI R42, R42, R7, RZ, 0x2 ;  /* 0x000000072a2a7211 */ /* 0x000fe400078f10ff */
[----:B------:R-:W-:Y:S02]  /*08c0*/  LOP3.LUT R40, R39, 0x8, R40, 0xf8, !PT ;  /* 0x0000000827287812 */ /* 0x000fe400078ef828 */
[----:B------:R-:W-:Y:S01]  /*08d0*/  LOP3.LUT R41, R41, 0xfffffffc, RZ, 0xc0, !PT ;  /* 0xfffffffc29297812 */ /* 0x000fe200078ec0ff */
[----:B-----5:R-:W-:Y:S01]  /*08e0*/  IMAD.IADD R44, R38, 0x1, -R43 ;  /* 0x00000001262c7824 */ /* 0x020fe200078e0a2b */
[----:B------:R-:W-:-:S02]  /*08f0*/  SHF.R.U32.HI R39, RZ, 0x3, R39 ;  /* 0x00000003ff277819 */ /* 0x000fc40000011627 */
[----:B------:R-:W-:Y:S01]  /*0900*/  LOP3.LUT R42, R42, 0xffffffc, RZ, 0xc0, !PT ;  /* 0x0ffffffc2a2a7812 */ /* 0x000fe200078ec0ff */
[----:B------:R-:W-:Y:S01]  /*0910*/  IMAD.IADD R36, R36, 0x1, -R41 ;  /* 0x0000000124247824 */ /* 0x000fe200078e0a29 */
[----:B------:R-:W-:Y:S01]  /*0920*/  LOP3.LUT R39, R40, R39, RZ, 0x3c, !PT ;  /* 0x0000002728277212 */ /* 0x000fe200078e3cff */
[----:B------:R-:W-:Y:S01]  /*0930*/  IMAD R44, R44, 0x100, R33 ;  /* 0x000001002c2c7824 */ /* 0x000fe200078e0221 */
[C---:B------:R-:W-:Y:S01]  /*0940*/  ISETP.GE.AND P0, PT, R7.reuse, R32, PT ;  /* 0x000000200700720c */ /* 0x040fe20003f06270 */
[----:B------:R-:W-:Y:S02]  /*0950*/  IMAD.IADD R41, R7, 0x1, -R42 ;  /* 0x0000000107297824 */ /* 0x000fe400078e0a2a */
[----:B------:R-:W-:Y:S02]  /*0960*/  IMAD.IADD R33, R39, 0x1, R44 ;  /* 0x0000000127217824 */ /* 0x000fe400078e022c */
[----:B------:R-:W-:Y:S02]  /*0970*/  IMAD R32, R38, 0x8, R41 ;  /* 0x0000000826207824 */ /* 0x000fe400078e0229 */
[----:B0-----:R-:W-:Y:S01]  /*0980*/  FMUL.FTZ R39, R9, UR4 ;  /* 0x0000000409277c20 */ /* 0x001fe20008410000 */
[----:B------:R-:W-:Y:S01]  /*0990*/  FMUL.FTZ R9, R10, UR4 ;  /* 0x000000040a097c20 */ /* 0x000fe20008410000 */
[----:B------:R-:W-:Y:S01]  /*09a0*/  FMUL.FTZ R38, R11, UR4 ;  /* 0x000000040b267c20 */ /* 0x000fe20008410000 */
[----:B-1----:R-:W-:Y:S01]  /*09b0*/  FMUL.FTZ R10, R12, UR4 ;  /* 0x000000040c0a7c20 */ /* 0x002fe20008410000 */
[----:B------:R-:W-:Y:S01]  /*09c0*/  FMUL.FTZ R11, R14, UR4 ;  /* 0x000000040e0b7c20 */ /* 0x000fe20008410000 */
[----:B------:R-:W-:Y:S01]  /*09d0*/  FMUL.FTZ R14, R15, UR4 ;  /* 0x000000040f0e7c20 */ /* 0x000fe20008410000 */
[----:B------:R-:W-:Y:S01]  /*09e0*/  FMUL.FTZ R13, R13, UR4 ;  /* 0x000000040d0d7c20 */ /* 0x000fe20008410000 */
[----:B--2---:R-:W-:Y:S01]  /*09f0*/  FMUL.FTZ R12, R16, UR4 ;  /* 0x00000004100c7c20 */ /* 0x004fe20008410000 */
[----:B------:R-:W-:Y:S01]  /*0a00*/  FMUL.FTZ R15, R18, UR4 ;  /* 0x00000004120f7c20 */ /* 0x000fe20008410000 */
[----:B------:R-:W-:Y:S01]  /*0a10*/  FMUL.FTZ R18, R19, UR4 ;  /* 0x0000000413127c20 */ /* 0x000fe20008410000 */
[----:B------:R-:W-:Y:S01]  /*0a20*/  F2FP.BF16.F32.PACK_AB R11, R14, R11 ;  /* 0x0000000b0e0b723e */ /* 0x000fe200000010ff */
[----:B---3--:R-:W-:Y:S01]  /*0a30*/  FMUL.FTZ R16, R20, UR4 ;  /* 0x0000000414107c20 */ /* 0x008fe20008410000 */
[----:B------:R-:W-:Y:S01]  /*0a40*/  FMUL.FTZ R21, R21, UR4 ;  /* 0x0000000415157c20 */ /* 0x000fe20008410000 */
[----:B------:R-:W-:Y:S01]  /*0a50*/  FMUL.FTZ R19, R22, UR4 ;  /* 0x0000000416137c20 */ /* 0x000fe20008410000 */
[----:B------:R-:W-:Y:S01]  /*0a60*/  FMUL.FTZ R40, R23, UR4 ;  /* 0x0000000417287c20 */ /* 0x000fe20008410000 */
[----:B------:R-:W-:Y:S01]  /*0a70*/  F2FP.BF16.F32.PACK_AB R10, R13, R10 ;  /* 0x0000000a0d0a723e */ /* 0x000fe200000010ff */
[----:B------:R-:W-:Y:S01]  /*0a80*/  FMUL.FTZ R8, R8, UR4 ;  /* 0x0000000408087c20 */ /* 0x000fe20008410000 */
[----:B------:R-:W-:Y:S01]  /*0a90*/  F2FP.BF16.F32.PACK_AB R14, R21, R16 ;  /* 0x00000010150e723e */ /* 0x000fe200000010ff */
[----:B----4-:R-:W-:Y:S01]  /*0aa0*/  FMUL.FTZ R20, R24, UR4 ;  /* 0x0000000418147c20 */ /* 0x010fe20008410000 */
[----:B------:R-:W-:Y:S01]  /*0ab0*/  LEA.HI R16, R36, R36, RZ, 0x1 ;  /* 0x0000002424107211 */ /* 0x000fe200078f08ff */
[----:B------:R-:W-:Y:S01]  /*0ac0*/  FMUL.FTZ R25, R25, UR4 ;  /* 0x0000000419197c20 */ /* 0x000fe20008410000 */
[----:B------:R-:W-:Y:S01]  /*0ad0*/  F2FP.BF16.F32.PACK_AB R13, R18, R15 ;  /* 0x0000000f120d723e */ /* 0x000fe200000010ff */
[----:B------:R-:W-:Y:S01]  /*0ae0*/  FMUL.FTZ R17, R17, UR4 ;  /* 0x0000000411117c20 */ /* 0x000fe20008410000 */
[----:B------:R-:W-:Y:S01]  /*0af0*/  FMUL.FTZ R23, R28, UR4 ;  /* 0x000000041c177c20 */ /* 0x000fe20008410000 */
[----:B------:R-:W-:Y:S01]  /*0b00*/  F2FP.BF16.F32.PACK_AB R15, R40, R19 ;  /* 0x00000013280f723e */ /* 0x000fe200000010ff */
[----:B------:R-:W-:-:S02]  /*0b10*/  IMAD.SHL.U32 R36, R36, 0x8, RZ ;  /* 0x0000000824247824 */ /* 0x000fc400078e00ff */
[----:B------:R-:W-:Y:S01]  /*0b20*/  FMUL.FTZ R22, R26, UR4 ;  /* 0x000000041a167c20 */ /* 0x000fe20008410000 */
[----:B------:R-:W-:Y:S02]  /*0b30*/  IMAD.SHL.U32 R18, R16, 0x200, RZ ;  /* 0x0000020010127824 */ /* 0x000fe400078e00ff */
[----:B------:R-:W-:Y:S01]  /*0b40*/  FMUL.FTZ R27, R27, UR4 ;  /* 0x000000041b1b7c20 */ /* 0x000fe20008410000 */
[----:B------:R-:W-:Y:S01]  /*0b50*/  FMUL.FTZ R28, R29, UR4 ;  /* 0x000000041d1c7c20 */ /* 0x000fe20008410000 */
[----:B------:R-:W-:Y:S01]  /*0b60*/  FMUL.FTZ R24, R30, UR4 ;  /* 0x000000041e187c20 */ /* 0x000fe20008410000 */
[----:B------:R-:W-:Y:S01]  /*0b70*/  FMUL.FTZ R31, R31, UR4 ;  /* 0x000000041f1f7c20 */ /* 0x000fe20008410000 */
[----:B------:R-:W-:Y:S01]  /*0b80*/  LOP3.LUT R19, R37, 0x40, RZ, 0xc0, !PT ;  /* 0x0000004025137812 */ /* 0x000fe200078ec0ff */
[----:B------:R-:W-:Y:S01]  /*0b90*/  IMAD R33, R33, 0x2, R6 ;  /* 0x0000000221217824 */ /* 0x000fe200078e0206 */
[----:B------:R-:W-:Y:S02]  /*0ba0*/  F2FP.BF16.F32.PACK_AB R8, R39, R8 ;  /* 0x000000082708723e */ /* 0x000fe400000010ff */
[----:B------:R-:W-:-:S02]  /*0bb0*/  F2FP.BF16.F32.PACK_AB R9, R38, R9 ;  /* 0x000000092609723e */ /* 0x000fc400000010ff */
[----:B------:R-:W-:Y:S02]  /*0bc0*/  F2FP.BF16.F32.PACK_AB R16, R25, R20 ;  /* 0x000000141910723e */ /* 0x000fe400000010ff */
[----:B------:R-:W-:Y:S01]  /*0bd0*/  F2FP.BF16.F32.PACK_AB R12, R17, R12 ;  /* 0x0000000c110c723e */ /* 0x000fe200000010ff */
[----:B------:R0:W-:Y:S01]  /*0be0*/  STSM.16.M88.4 [R33+0x6000], R8 ;  /* 0x0060000821007844 */ /* 0x0001e20000000200 */
[----:B------:R-:W-:Y:S02]  /*0bf0*/  LOP3.LUT R21, R18, 0xfffffc00, RZ, 0xc0, !PT ;  /* 0xfffffc0012157812 */ /* 0x000fe400078ec0ff */
[----:B------:R-:W-:Y:S01]  /*0c00*/  LOP3.LUT R20, R19, 0x8, R36, 0xf8, !PT ;  /* 0x0000000813147812 */ /* 0x000fe200078ef824 */
[----:B------:R0:W-:Y:S01]  /*0c10*/  STSM.16.M88.4 [R33+0x7000], R12 ;  /* 0x0070000c21007844 */ /* 0x0001e20000000200 */
[----:B------:R-:W-:Y:S01]  /*0c20*/  SHF.R.U32.HI R25, RZ, 0x3, R19 ;  /* 0x00000003ff197819 */ /* 0x000fe20000011613 */
[----:B------:R-:W-:Y:S01]  /*0c30*/  IMAD.U32 R21, R32, 0x10, R21 ;  /* 0x0000001020157824 */ /* 0x000fe200078e0015 */
[----:B------:R-:W-:-:S02]  /*0c40*/  F2FP.BF16.F32.PACK_AB R17, R27, R22 ;  /* 0x000000161b11723e */ /* 0x000fc400000010ff */
[----:B------:R-:W-:Y:S02]  /*0c50*/  F2FP.BF16.F32.PACK_AB R18, R28, R23 ;  /* 0x000000171c12723e */ /* 0x000fe400000010ff */
[----:B------:R-:W-:Y:S02]  /*0c60*/  F2FP.BF16.F32.PACK_AB R19, R31, R24 ;  /* 0x000000181f13723e */ /* 0x000fe400000010ff */
[----:B------:R-:W-:-:S03]  /*0c70*/  LOP3.LUT R20, R20, R25, RZ, 0x3c, !PT ;  /* 0x0000001914147212 */ /* 0x000fc600078e3cff */
[----:B------:R0:W-:Y:S01]  /*0c80*/  STSM.16.M88.4 [R33+0x8000], R16 ;  /* 0x0080001021007844 */ /* 0x0001e20000000200 */
[----:B------:R-:W-:Y:S06]  /*0c90*/  BAR.SYNC.DEFER_BLOCKING 0x0 ;  /* 0x0000000000007b1d */ /* 0x000fec0000010000 */
[----:B------:R-:W-:Y:S05]  /*0ca0*/  @P0 EXIT ;  /* 0x000000000000094d */ /* 0x000fea0003800000 */
[----:B------:R-:W-:Y:S01]  /*0cb0*/  ULDC UR4, c[0x0][0x244] ;  /* 0x0000910000047ab9 */ /* 0x000fe20000000800 */
[----:B------:R-:W-:Y:S01]  /*0cc0*/  IMAD.IADD R21, R21, 0x1, R20 ;  /* 0x0000000115157824 */ /* 0x000fe200078e0214 */
[----:B------:R-:W-:Y:S01]  /*0cd0*/  ISETP.GE.AND P0, PT, R36, UR4, PT ;  /* 0x0000000424007c0c */ /* 0x000fe2000bf06270 */
[----:B------:R-:W-:Y:S01]  /*0ce0*/  ULDC.64 UR6, c[0x0][0x258] ;  /* 0x0000960000067ab9 */ /* 0x000fe20000000a00 */
[----:B------:R-:W-:Y:S01]  /*0cf0*/  SHF.R.S32.HI R37, RZ, 0x1f, R36 ;  /* 0x0000001fff257819 */ /* 0x000fe20000011424 */
[----:B------:R-:W-:Y:S02]  /*0d00*/  IMAD R21, R21, 0x2, R6 ;  /* 0x0000000215157824 */ /* 0x000fe400078e0206 */
[----:B------:R-:W-:Y:S02]  /*0d10*/  IMAD R5, R5, UR6, RZ ;  /* 0x0000000605057c24 */ /* 0x000fe4000f8e02ff */
[C---:B0-----:R-:W-:Y:S01]  /*0d20*/  IMAD.WIDE.U32 R16, R2.reuse, UR6, R36 ;  /* 0x0000000602107c25 */ /* 0x041fe2000f8e0024 */
[----:B------:R-:W0:Y:S03]  /*0d30*/  LDS.128 R8, [R21+0x7000] ;  /* 0x0070000015087984 */ /* 0x000e260000000c00 */
[----:B------:R-:W-:Y:S01]  /*0d40*/  IMAD R5, R2, UR7, R5 ;  /* 0x0000000702057c24 */ /* 0x000fe2000f8e0205 */
[----:B------:R-:W-:Y:S01]  /*0d50*/  IADD3 R2, P1, R7, R34, RZ ;  /* 0x0000002207027210 */ /* 0x000fe20007f3e0ff */
[----:B------:R-:W1:Y:S01]  /*0d60*/  @!P0 LDS.128 R12, [R21+0x6000] ;  /* 0x00600000150c8984 */ /* 0x000e620000000c00 */
[----:B------:R-:W-:Y:S01]  /*0d70*/  ULDC.64 UR6, c[0x0][0x260] ;  /* 0x0000980000067ab9 */ /* 0x000fe20000000a00 */
[----:B------:R-:W-:-:S02]  /*0d80*/  IMAD.IADD R17, R17, 0x1, R5 ;  /* 0x0000000111117824 */ /* 0x000fc400078e0205 */
[----:B------:R-:W-:Y:S01]  /*0d90*/  IMAD R5, R3, UR6, RZ ;  /* 0x0000000603057c24 */ /* 0x000fe2000f8e02ff */
[----:B------:R-:W-:Y:S01]  /*0da0*/  LEA.HI.X.SX32 R3, R7, R35, 0x1, P1 ;  /* 0x0000002307037211 */ /* 0x000fe200008f0eff */
[----:B------:R-:W-:-:S04]  /*0db0*/  IMAD.WIDE.U32 R6, R0, UR6, R16 ;  /* 0x0000000600067c25 */ /* 0x000fc8000f8e0010 */
[----:B------:R-:W-:Y:S01]  /*0dc0*/  IMAD R19, R0, UR7, R5 ;  /* 0x0000000700137c24 */ /* 0x000fe2000f8e0205 */
[----:B------:R-:W-:Y:S01]  /*0dd0*/  ULDC.64 UR6, c[0x0][0x250] ;  /* 0x0000940000067ab9 */ /* 0x000fe20000000a00 */
[----:B------:R-:W-:-:S04]  /*0de0*/  IMAD.WIDE R4, R4, 0x40, R2 ;  /* 0x0000004004047825 */ /* 0x000fc800078e0202 */
[----:B------:R-:W-:Y:S02]  /*0df0*/  IMAD R3, R5, UR6, RZ ;  /* 0x0000000605037c24 */ /* 0x000fe4000f8e02ff */
[----:B------:R-:W-:Y:S02]  /*0e00*/  IMAD.IADD R7, R7, 0x1, R19 ;  /* 0x0000000107077824 */ /* 0x000fe400078e0213 */
[C---:B------:R-:W-:Y:S02]  /*0e10*/  VIADD R0, R36.reuse, 0x20 ;  /* 0x0000002024007836 */ /* 0x040fe40000000000 */
[----:B------:R-:W-:Y:S02]  /*0e20*/  VIADD R36, R36, 0x40 ;  /* 0x0000004024247836 */ /* 0x000fe40000000000 */
[----:B------:R-:W-:Y:S01]  /*0e30*/  IMAD R3, R4, UR7, R3 ;  /* 0x0000000704037c24 */ /* 0x000fe2000f8e0203 */
[----:B------:R-:W-:Y:S01]  /*0e40*/  ISETP.GE.AND P1, PT, R0, UR4, PT ;  /* 0x0000000400007c0c */ /* 0x000fe2000bf26270 */
[----:B------:R-:W-:Y:S01]  /*0e50*/  IMAD.WIDE.U32 R4, R4, UR6, R6 ;  /* 0x0000000604047c25 */ /* 0x000fe2000f8e0006 */
[----:B------:R-:W-:Y:S01]  /*0e60*/  ISETP.GE.AND P2, PT, R36, UR4, PT ;  /* 0x0000000424007c0c */ /* 0x000fe2000bf46270 */
[----:B------:R-:W-:-:S02]  /*0e70*/  ULDC.64 UR6, c[0x0][0x238] ;  /* 0x00008e0000067ab9 */ /* 0x000fc40000000a00 */
[----:B------:R-:W-:Y:S01]  /*0e80*/  IMAD.IADD R3, R5, 0x1, R3 ;  /* 0x0000000105037824 */ /* 0x000fe200078e0203 */
[----:B------:R-:W-:-:S04]  /*0e90*/  LEA R2, P3, R4, UR6, 0x1 ;  /* 0x0000000604027c11 */ /* 0x000fc8000f8608ff */
[----:B------:R-:W-:-:S05]  /*0ea0*/  LEA.HI.X R3, R4, UR7, R3, 0x1, P3 ;  /* 0x0000000704037c11 */ /* 0x000fca00098f0c03 */
[----:B0-----:R0:W-:Y:S04]  /*0eb0*/  @!P1 STG.E.128 desc[UR8][R2.64+0x40], R8 ;  /* 0x0000400802009986 */ /* 0x0011e8000c101d08 */
[----:B-1----:R0:W-:Y:S01]  /*0ec0*/  @!P0 STG.E.128 desc[UR8][R2.64], R12 ;  /* 0x0000000c02008986 */ /* 0x0021e2000c101d08 */
[----:B------:R-:W-:Y:S05]  /*0ed0*/  @P2 EXIT ;  /* 0x000000000000294d */ /* 0x000fea0003800000 */
[----:B------:R-:W1:Y:S04]  /*0ee0*/  LDS.128 R4, [R21+0x8000] ;  /* 0x0080000015047984 */ /* 0x000e680000000c00 */
[----:B-1----:R-:W-:Y:S01]  /*0ef0*/  STG.E.128 desc[UR8][R2.64+0x80], R4 ;  /* 0x0000800402007986 */ /* 0x002fe2000c101d08 */
[----:B------:R-:W-:Y:S05]  /*0f00*/  EXIT ;  /* 0x000000000000794d */ /* 0x000fea0003800000 */
.L_x_3110:
        /* <DEDUP_REMOVED lines=15> */
.L_x_3318:


//--------------------- .text._ZN7cutlass13device_kernelIN5flash11enable_sm90INS1_16FlashAttnBwdSm90INS1_25CollectiveMainloopBwdSm90ILi2ELi2ELi2EN4cute5tupleIJNS5_1CILi1EEES8_S8_EEENS6_IJNS7_ILi64EEENS7_ILi128EEENS7_ILi96EEEEEENS_10bfloat16_tEfNS_4arch4Sm90ELb1ELb0ELb1ELb1ELb1ELb1ELb0ELb0ELi2ELi1ELi2ELi1ELb1EEENS1_24CollectiveEpilogueBwdGQAISD_fSG_Li256ELb1ELb1EEENS1_25SingleTileBwdLPTSchedulerILb1ELi128ELb1EEEEEEEEEvNT_6ParamsE --------------------------
	.section	.text._ZN7cutlass13device_kernelIN5flash11enable_sm90INS1_16FlashAttnBwdSm90INS1_25CollectiveMainloopBwdSm90ILi2ELi2ELi2EN4cute5tupleIJNS5_1CILi1EEES8_S8_EEENS6_IJNS7_ILi64EEENS7_ILi128EEENS7_ILi96EEEEEENS_10bfloat16_tEfNS_4arch4Sm90ELb1ELb0ELb1ELb1ELb1ELb1ELb0ELb0ELi2ELi1ELi2ELi1ELb1EEENS1_24CollectiveEpilogueBwdGQAISD_fSG_Li256ELb1ELb1EEENS1_25SingleTileBwdLPTSchedulerILb1ELi128ELb1EEEEEEEEEvNT_6ParamsE,"ax",@progbits
	.align	128
.text._ZN7cutlass13device_kernelIN5flash11enable_sm90INS1_16FlashAttnBwdSm90INS1_25CollectiveMainloopBwdSm90ILi2ELi2ELi2EN4cute5tupleIJNS5_1CILi1EEES8_S8_EEENS6_IJNS7_ILi64EEENS7_ILi128EEENS7_ILi96EEEEEENS_10bfloat16_tEfNS_4arch4Sm90ELb1ELb0ELb1ELb1ELb1ELb1ELb0ELb0ELi2ELi1ELi2ELi1ELb1EEENS1_24CollectiveEpilogueBwdGQAISD_fSG_Li256ELb1ELb1EEENS1_25SingleTileBwdLPTSchedulerILb1ELi128ELb1EEEEEEEEEvNT_6ParamsE:
        .type           _ZN7cutlass13device_kernelIN5flash11enable_sm90INS1_16FlashAttnBwdSm90INS1_25CollectiveMainloopBwdSm90ILi2ELi2ELi2EN4cute5tupleIJNS5_1CILi1EEES8_S8_EEENS6_IJNS7_ILi64EEENS7_ILi128EEENS7_ILi96EEEEEENS_10bfloat16_tEfNS_4arch4Sm90ELb1ELb0ELb1ELb1ELb1ELb1ELb0ELb0ELi2ELi1ELi2ELi1ELb1EEENS1_24CollectiveEpilogueBwdGQAISD_fSG_Li256ELb1ELb1EEENS1_25SingleTileBwdLPTSchedulerILb1ELi128ELb1EEEEEEEEEvNT_6ParamsE,@function
        .size           _ZN7cutlass13device_kernelIN5flash11enable_sm90INS1_16FlashAttnBwdSm90INS1_25CollectiveMainloopBwdSm90ILi2ELi2ELi2EN4cute5tupleIJNS5_1CILi1EEES8_S8_EEENS6_IJNS7_ILi64EEENS7_ILi128EEENS7_ILi96EEEEEENS_10bfloat16_tEfNS_4arch4Sm90ELb1ELb0ELb1ELb1ELb1ELb1ELb0ELb0ELi2ELi1ELi2ELi1ELb1EEENS1_24CollectiveEpilogueBwdGQAISD_fSG_Li256ELb1ELb1EEENS1_25SingleTileBwdLPTSchedulerILb1ELi128ELb1EEEEEEEEEvNT_6ParamsE,(.L_x_3319 - _ZN7cutlass13device_kernelIN5flash11enable_sm90INS1_16FlashAttnBwdSm90INS1_25CollectiveMainloopBwdSm90ILi2ELi2ELi2EN4cute5tupleIJNS5_1CILi1EEES8_S8_EEENS6_IJNS7_ILi64EEENS7_ILi128EEENS7_ILi96EEEEEENS_10bfloat16_tEfNS_4arch4Sm90ELb1ELb0ELb1ELb1ELb1ELb1ELb0ELb0ELi2ELi1ELi2ELi1ELb1EEENS1_24CollectiveEpilogueBwdGQAISD_fSG_Li256ELb1ELb1EEENS1_25SingleTileBwdLPTSchedulerILb1ELi128ELb1EEEEEEEEEvNT_6ParamsE)
        .other          _ZN7cutlass13device_kernelIN5flash11enable_sm90INS1_16FlashAttnBwdSm90INS1_25CollectiveMainloopBwdSm90ILi2ELi2ELi2EN4cute5tupleIJNS5_1CILi1EEES8_S8_EEENS6_IJNS7_ILi64EEENS7_ILi128EEENS7_ILi96EEEEEENS_10bfloat16_tEfNS_4arch4Sm90ELb1ELb0ELb1ELb1ELb1ELb1ELb0ELb0ELi2ELi1ELi2ELi1ELb1EEENS1_24CollectiveEpilogueBwdGQAISD_fSG_Li256ELb1ELb1EEENS1_25SingleTileBwdLPTSchedulerILb1ELi128ELb1EEEEEEEEEvNT_6ParamsE,@"STO_CUDA_ENTRY STV_DEFAULT"
_ZN7cutlass13device_kernelIN5flash11enable_sm90INS1_16FlashAttnBwdSm90INS1_25CollectiveMainloopBwdSm90ILi2ELi2ELi2EN4cute5tupleIJNS5_1CILi1EEES8_S8_EEENS6_IJNS7_ILi64EEENS7_ILi128EEENS7_ILi96EEEEEENS_10bfloat16_tEfNS_4arch4Sm90ELb1ELb0ELb1ELb1ELb1ELb1ELb0ELb0ELi2ELi1ELi2ELi1ELb1EEENS1_24CollectiveEpilogueBwdGQAISD_fSG_Li256ELb1ELb1EEENS1_25SingleTileBwdLPTSchedulerILb1ELi128ELb1EEEEEEEEEvNT_6ParamsE:
        /* <DEDUP_REMOVED lines=24> */
.L_x_3112:
[----:B------:R-:W-:Y:S05]  /*0180*/  BSYNC B0 ;  /* 0x0000000000007941 */ /* 0x000fea0003800000 */
.L_x_3111:
        /* <DEDUP_REMOVED lines=37> */
.L_x_3113:
        /* <DEDUP_REMOVED lines=22> */
.L_x_3114:
[----:B------:R-:W-:Y:S01]  /*0540*/  PLOP3.LUT P0, PT, PT, PT, UP0, 0x80, 0x0 ;  /* 0x000000000000781c */ /* 0x000fe20003f0f008 */
[----:B------:R-:W-:Y:S01]  /*0550*/  NOP ;  /* 0x0000000000007918 */ /* 0x000fe20000000000 */
[----:B------:R-:W-:Y:S01]  /*0560*/  ULDC.64 UR46, c[0x0][0x208] ;  /* 0x00008200002e7ab9 */ /* 0x000fe20000000a00 */
[----:B------:R-:W-:Y:S01]  /*0570*/  BSSY B6, `(.L_x_3115) ;  /* 0x0000a7c000067945 */ /* 0x000fe20003800000 */
[----:B-12-4-:R-:W-:Y:S09]  /*0580*/  BAR.SYNC.DEFER_BLOCKING 0x0 ;  /* 0x0000000000007b1d */ /* 0x016ff20000010000 */
[----:B------:R-:W-:Y:S05]  /*0590*/  @!P0 BRA `(.L_x_3116) ;  /* 0x0000005800b48947 */ /* 0x000fea0003800000 */
.L_x_3117:
        /* <DEDUP_REMOVED lines=32> */
.L_x_3118:
[----:B------:R-:W-:Y:S01]  /*07a0*/  ULDC UR8, c[0x0][0x8cc] ;  /* 0x0002330000087ab9 */ /* 0x000fe20000000800 */
[----:B------:R-:W-:Y:S01]  /*07b0*/  UMOV UR7, UR9 ;  /* 0x0000000900077c82 */ /* 0x000fe20008000000 */
[----:B------:R-:W-:-:S11]  /*07c0*/  UISETP.NE.AND UP0, UPT, UR8, 0x1, UPT ;  /* 0x000000010800788c */ /* 0x000fd6000bf05270 */
[----:B------:R-:W-:Y:S02]  /*07d0*/  @UP0 ULDC.64 UR10, c[0x0][0x8d0] ;  /* 0x00023400000a0ab9 */ /* 0x000fe40000000a00 */
[----:B------:R-:W-:-:S04]  /*07e0*/  UIMAD.WIDE.U32 UR4, UR9, UR10, URZ ;  /* 0x0000000a090472a5 */ /* 0x000fc8000f8e003f */
[----:B------:R-:W-:-:S04]  /*07f0*/  @UP0 USHF.R.U32.HI UR7, URZ, UR11, UR5 ;  /* 0x0000000b3f070299 */ /* 0x000fc80008011605 */
[----:B------:R-:W-:-:S12]  /*0800*/  UIMAD UR4, UR7, UR8, URZ ;  /* 0x00000008070472a4 */ /* 0x000fd8000f8e023f */
.L_x_3119:
        /* <DEDUP_REMOVED lines=23> */
.L_x_3120:
        /* <DEDUP_REMOVED lines=14> */
.L_x_3122:
[----:B------:R-:W-:-:S05]  /*0a60*/  ULDC UR4, c[0x0][0x8f4] ;  /* 0x00023d0000047ab9 */ /* 0x000fca0000000800 */
.L_x_3121:
        /* <DEDUP_REMOVED lines=24> */
.L_x_3124:
        /* <DEDUP_REMOVED lines=14> */
.L_x_3125:
        /* <DEDUP_REMOVED lines=11> */
.L_x_3126:
        /* <DEDUP_REMOVED lines=13> */
.L_x_3127:
        /* <DEDUP_REMOVED lines=84> */
.L_x_3130:
        /* <DEDUP_REMOVED lines=15> */
.L_x_3129:
        /* <DEDUP_REMOVED lines=22> */
.L_x_3132:
        /* <DEDUP_REMOVED lines=15> */
.L_x_3131:
[----:B------:R-:W-:Y:S01]  /*16d0*/  SHF.R.S32.HI R19, RZ, 0x1f, R18 ;  /* 0x0000001fff137819 */ /* 0x000fe20000011412 */
[----:B------:R-:W-:-:S03]  /*16e0*/  UMOV UR4, 0xffffffff ;  /* 0xffffffff00047882 */ /* 0x000fc60000000000 */
[----:B------:R-:W-:-:S04]  /*16f0*/  LEA.HI R0, R19, R18, RZ, 0x7 ;  /* 0x0000001213007211 */ /* 0x000fc800078f38ff */
[----:B------:R-:W-:Y:S01]  /*1700*/  SHF.R.S32.HI R17, RZ, 0x7, R0 ;  /* 0x00000007ff117819 */ /* 0x000fe20000011400 */
[----:B------:R-:W-:Y:S06]  /*1710*/  BRA.DIV UR4, `(.L_x_3133) ;  /* 0x00000096048c7947 */ /* 0x000fec000b800000 */
[----:B------:R1:W2:Y:S02]  /*1720*/  SHFL.IDX PT, R14, R17, RZ, 0x1f ;  /* 0x00001fff110e7589 */ /* 0x0002a400000e0000 */
.L_x_3249:
        /* <DEDUP_REMOVED lines=15> */
.L_x_3134:
        /* <DEDUP_REMOVED lines=19> */
.L_x_3136:
        /* <DEDUP_REMOVED lines=122> */
.L_x_3147:
[----:B------:R-:W-:-:S06]  /*20f0*/  UISETP.NE.AND UP0, UPT, UR9, 0x3, UPT ;  /* 0x000000030900788c */ /* 0x000fcc000bf05270 */
[----:B------:R-:W-:-:S13]  /*2100*/  PLOP3.LUT P0, PT, PT, PT, UP0, 0x80, 0x0 ;  /* 0x000000000000781c */ /* 0x000fda0003f0f008 */
[----:B-1----:R-:W-:Y:S05]  /*2110*/  @!P0 BRA `(.L_x_3137) ;  /* 0x0000000000048947 */ /* 0x002fea0003800000 */
[----:B------:R-:W-:Y:S01]  /*2120*/  BPT.TRAP 0x1 ;  /* 0x000000040000795c */ /* 0x000fe20000300000 */
.L_x_3137:
[----:B------:R-:W-:Y:S01]  /*2130*/  R2UR UR8, R235 ;  /* 0x00000000eb0872ca */ /* 0x000fe200000e0000 */
[----:B------:R-:W-:-:S05]  /*2140*/  IMAD.U32 R120, RZ, RZ, UR4 ;  /* 0x00000004ff787e24 */ /* 0x000fca000f8e00ff */
[----:B------:R-:W-:-:S07]  /*2150*/  SHF.L.U32 R120, R120, 0x1f, RZ ;  /* 0x0000001f78787819 */ /* 0x000fce00000006ff */
[----:B------:R-:W-:-:S09]  /*2160*/  ULEA UR8, UR5, UR8, 0x3 ;  /* 0x0000000805087291 */ /* 0x000fd2000f8e183f */
[----:B------:R1:W2:Y:S01]  /*2170*/  SYNCS.PHASECHK.TRANS64.TRYWAIT P1, [UR8+0x26810], R120 ;  /* 0x02681078ff0075a7 */ /* 0x0002a20008020148 */
[----:B------:R-:W-:Y:S05]  /*2180*/  @!P0 BRA `(.L_x_3138) ;  /* 0x0000000000048947 */ /* 0x000fea0003800000 */
[----:B------:R-:W-:Y:S01]  /*2190*/  BPT.TRAP 0x1 ;  /* 0x000000040000795c */ /* 0x000fe20000300000 */
.L_x_3138:
[----:B--2---:R-:W-:Y:S05]  /*21a0*/  @P1 BRA `(.L_x_3139) ;  /* 0x0000000000081947 */ /* 0x004fea0003800000 */
[----:B------:R-:W2:Y:S02]  /*21b0*/  SYNCS.PHASECHK.TRANS64.TRYWAIT P1, [UR8+0x26810], R120 ;  /* 0x02681078ff0075a7 */ /* 0x000ea40008020148 */
[----:B--2---:R-:W-:Y:S05]  /*21c0*/  @!P1 BRA `(.L_x_3140) ;  /* 0x0000008c00149947 */ /* 0x004fea0003800000 */
.L_x_3139:
        /* <DEDUP_REMOVED lines=66> */
.L_x_3141:
[----:B------:R1:W1:Y:S01]  /*25f0*/  SYNCS.PHASECHK.TRANS64.TRYWAIT P1, [UR8+0x26830], R120 ;  /* 0x02683078ff0075a7 */ /* 0x0002620008020148 */
[----:B------:R-:W-:Y:S05]  /*2600*/  @!P0 BRA `(.L_x_3142) ;  /* 0x0000000000048947 */ /* 0x000fea0003800000 */
[----:B------:R-:W-:Y:S01]  /*2610*/  BPT.TRAP 0x1 ;  /* 0x000000040000795c */ /* 0x000fe20000300000 */
.L_x_3142:
        /* <DEDUP_REMOVED lines=50> */
.L_x_3143:
        /* <DEDUP_REMOVED lines=555> */
.L_x_3145:
        /* <DEDUP_REMOVED lines=45> */
.L_x_3146:
        /* <DEDUP_REMOVED lines=62> */
.L_x_3128:
[----:B------:R-:W-:Y:S05]  /*52a0*/  @P0 BRA `(.L_x_3123) ;  /* 0x0000005800a00947 */ /* 0x000fea0003800000 */
[----:B------:R-:W-:Y:S01]  /*52b0*/  ULDC.64 UR4, c[0x0][0x878] ;  /* 0x00021e0000047ab9 */ /* 0x000fe20000000a00 */
[----:B-1----:R-:W1:Y:S01]  /*52c0*/  S2R R4, SR_TID.X ;  /* 0x0000000000047919 */ /* 0x002e620000002100 */
[----:B------:R-:W-:Y:S01]  /*52d0*/  UISETP.NE.U32.AND UP0, UPT, UR4, URZ, UPT ;  /* 0x0000003f0400728c */ /* 0x000fe2000bf05070 */
[----:B------:R-:W2:Y:S01]  /*52e0*/  S2UR UR15, SR_CgaCtaId ;  /* 0x00000000000f79c3 */ /* 0x000ea20000008800 */
[----:B------:R-:W-:Y:S01]  /*52f0*/  ULDC UR12, c[0x0][0x870] ;  /* 0x00021c00000c7ab9 */ /* 0x000fe20000000800 */
[----:B------:R-:W-:Y:S01]  /*5300*/  ULDC UR13, c[0x0][0x80c] ;  /* 0x00020300000d7ab9 */ /* 0x000fe20000000800 */
[----:B------:R-:W-:Y:S01]  /*5310*/  UISETP.NE.AND.EX UP0, UPT, UR5, URZ, UPT, UP0 ;  /* 0x0000003f0500728c */ /* 0x000fe2000bf05300 */
[----:B------:R-:W-:Y:S01]  /*5320*/  ULDC.64 UR10, c[0x0][0x868] ;  /* 0x00021a00000a7ab9 */ /* 0x000fe20000000a00 */
[----:B------:R-:W-:Y:S01]  /*5330*/  ULDC.64 UR18, c[0x0][0x818] ;  /* 0x0002060000127ab9 */ /* 0x000fe20000000a00 */
[----:B------:R-:W-:Y:S01]  /*5340*/  ULDC.64 UR20, c[0x0][0x840] ;  /* 0x0002100000147ab9 */ /* 0x000fe20000000a00 */
[----:B------:R-:W-:-:S02]  /*5350*/  ULDC.64 UR22, c[0x0][0x848] ;  /* 0x0002120000167ab9 */ /* 0x000fc40000000a00 */
[----:B------:R-:W-:-:S05]  /*5360*/  PLOP3.LUT P0, PT, PT, PT, UP0, 0x80, 0x0 ;  /* 0x000000000000781c */ /* 0x000fca0003f0f008 */
[----:B------:R-:W-:Y:S02]  /*5370*/  @UP0 ULDC.64 UR4, c[0x0][0x878] ;  /* 0x00021e0000040ab9 */ /* 0x000fe40000000a00 */
[----:B------:R-:W-:-:S06]  /*5380*/  @UP0 UIMAD.WIDE UR4, UR37, 0x4, UR4 ;  /* 0x00000004250408a5 */ /* 0x000fcc000f8e0204 */
[----:B------:R-:W-:Y:S01]  /*5390*/  IMAD.U32 R2, RZ, RZ, UR4 ;  /* 0x00000004ff027e24 */ /* 0x000fe2000f8e00ff */
[----:B------:R-:W-:Y:S01]  /*53a0*/  ULDC UR4, c[0x0][0x850] ;  /* 0x0002140000047ab9 */ /* 0x000fe20000000800 */
[----:B------:R-:W-:-:S05]  /*53b0*/  IMAD.U32 R3, RZ, RZ, UR5 ;  /* 0x00000005ff037e24 */ /* 0x000fca000f8e00ff */
[----:B------:R3:W4:Y:S01]  /*53c0*/  @P0 LDG.E R2, desc[UR46][R2.64] ;  /* 0x0000002e02020981 */ /* 0x000722000c1e1900 */
[----:B------:R-:W-:Y:S01]  /*53d0*/  UISETP.NE.AND UP1, UPT, UR4, 0x1, UPT ;  /* 0x000000010400788c */ /* 0x000fe2000bf25270 */
[----:B------:R-:W-:Y:S01]  /*53e0*/  BSSY B0, `(.L_x_3148) ;  /* 0x000005c000007945 */ /* 0x000fe20003800000 */
[----:B------:R-:W-:Y:S01]  /*53f0*/  UIMAD UR12, UR39, UR12, URZ ;  /* 0x0000000c270c72a4 */ /* 0x000fe2000f8e023f */
[C---:B-1----:R-:W-:Y:S01]  /*5400*/  ISETP.NE.AND P1, PT, R4.reuse, 0x80, PT ;  /* 0x000000800400780c */ /* 0x042fe20003f25270 */
[----:B------:R-:W-:Y:S01]  /*5410*/  UMOV UR5, UR36 ;  /* 0x0000002400057c82 */ /* 0x000fe20008000000 */
[----:B------:R-:W-:Y:S02]  /*5420*/  UIMAD UR9, UR37, UR13, URZ ;  /* 0x0000000d250972a4 */ /* 0x000fe4000f8e023f */
[----:B------:R-:W-:Y:S01]  /*5430*/  UIMAD UR12, UR12, UR13, URZ ;  /* 0x0000000d0c0c72a4 */ /* 0x000fe2000f8e023f */
[----:B---3--:R-:W-:Y:S01]  /*5440*/  VIADD R3, R4, 0xffffff80 ;  /* 0xffffff8004037836 */ /* 0x008fe20000000000 */
[----:B------:R-:W-:-:S02]  /*5450*/  UIMAD UR39, UR39, 0x3000, URZ ;  /* 0x00003000272778a4 */ /* 0x000fc4000f8e023f */
[----:B------:R-:W-:Y:S01]  /*5460*/  @UP1 ULDC UR6, c[0x0][0x854] ;  /* 0x0002150000061ab9 */ /* 0x000fe20000000800 */
[----:B------:R-:W-:Y:S01]  /*5470*/  @UP1 ULDC UR14, c[0x0][0x858] ;  /* 0x00021600000e1ab9 */ /* 0x000fe20000000800 */
[----:B------:R-:W-:Y:S01]  /*5480*/  SHF.R.S32.HI R0, RZ, 0x1f, R3 ;  /* 0x0000001fff007819 */ /* 0x000fe20000011403 */
[----:B------:R-:W-:Y:S02]  /*5490*/  UIMAD.WIDE.U32 UR6, UR36, UR6, URZ ;  /* 0x00000006240672a5 */ /* 0x000fe4000f8e003f */
[----:B------:R-:W-:Y:S02]  /*54a0*/  USHF.R.S32.HI UR13, URZ, 0x1f, UR12 ;  /* 0x0000001f3f0d7899 */ /* 0x000fe4000801140c */
[----:B------:R-:W-:Y:S02]  /*54b0*/  @UP1 USHF.R.U32.HI UR5, URZ, UR14, UR7 ;  /* 0x0000000e3f051299 */ /* 0x000fe40008011607 */
[----:B------:R-:W-:Y:S02]  /*54c0*/  USHF.R.S32.HI UR7, URZ, 0x1f, UR9 ;  /* 0x0000001f3f077899 */ /* 0x000fe40008011409 */
[----:B------:R-:W-:-:S02]  /*54d0*/  USHF.R.S32.HI UR16, URZ, 0x1f, UR5 ;  /* 0x0000001f3f107899 */ /* 0x000fc40008011405 */
[----:B------:R-:W-:Y:S02]  /*54e0*/  UIADD3 UR9, UP1, UP2, UR12, UR9, UR5 ;  /* 0x000000090c097290 */ /* 0x000fe4000fa3e005 */
[----:B------:R-:W-:Y:S02]  /*54f0*/  UIMAD UR17, UR16, UR20, URZ ;  /* 0x00000014101172a4 */ /* 0x000fe4000f8e023f */
[----:B------:R-:W-:-:S04]  /*5500*/  UIADD3.X UR7, UR13, UR7, UR16, UP1, UP2 ;  /* 0x000000070d077290 */ /* 0x000fc80008fe4410 */
[----:B------:R-:W-:Y:S01]  /*5510*/  USHF.L.U64.HI UR7, UR9, 0x2, UR7 ;  /* 0x0000000209077899 */ /* 0x000fe20008010207 */
        /* <DEDUP_REMOVED lines=14> */
[----:B------:R-:W-:Y:S02]  /*5600*/  UIADD3 UR9, UP1, UR6, UR10, URZ ;  /* 0x0000000a06097290 */ /* 0x000fe4000ff3e03f */
[----:B------:R-:W-:Y:S02]  /*5610*/  @UP0 UIMAD UR12, UR8, 0x3000, URZ ;  /* 0x00003000080c08a4 */ /* 0x000fe4000f8e023f */
[----:B------:R-:W-:Y:S01]  /*5620*/  UIADD3.X UR11, UR7, UR11, URZ, UP1, !UPT ;  /* 0x0000000b070b7290 */ /* 0x000fe20008ffe43f */
[----:B------:R-:W-:Y:S01]  /*5630*/  UMOV UR8, 0x400 ;  /* 0x0000040000087882 */ /* 0x000fe20000000000 */
[----:B------:R-:W-:Y:S01]  /*5640*/  @UP0 USHF.R.S32.HI UR13, URZ, 0x1f, UR12 ;  /* 0x0000001f3f0d0899 */ /* 0x000fe2000801140c */
[----:B------:R-:W-:Y:S01]  /*5650*/  IMAD.U32 R2, RZ, RZ, UR9 ;  /* 0x00000009ff027e24 */ /* 0x000fe2000f8e00ff */
[----:B--2---:R-:W-:-:S02]  /*5660*/  ULEA UR8, UR15, UR8, 0x18 ;  /* 0x000000080f087291 */ /* 0x004fc4000f8ec03f */
[----:B------:R-:W-:Y:S01]  /*5670*/  IMAD.U32 R3, RZ, RZ, UR11 ;  /* 0x0000000bff037e24 */ /* 0x000fe2000f8e00ff */
[----:B------:R-:W-:Y:S01]  /*5680*/  @!UP0 UMOV UR12, URZ ;  /* 0x0000003f000c8c82 */ /* 0x000fe20008000000 */
[----:B------:R-:W-:Y:S02]  /*5690*/  UIMAD UR10, UR16, UR18, URZ ;  /* 0x00000012100a72a4 */ /* 0x000fe4000f8e023f */
[----:B------:R-:W-:Y:S01]  /*56a0*/  UIADD3 UR14, UP1, UR39, UR12, URZ ;  /* 0x0000000c270e7290 */ /* 0x000fe2000ff3e03f */
[----:B------:R-:W-:Y:S01]  /*56b0*/  LEA R0, R0, UR8, 0x2 ;  /* 0x0000000800007c11 */ /* 0x000fe2000f8e10ff */
[----:B------:R-:W-:Y:S01]  /*56c0*/  @!UP0 UMOV UR13, URZ ;  /* 0x0000003f000d8c82 */ /* 0x000fe20008000000 */
[----:B------:R-:W-:Y:S02]  /*56d0*/  UIMAD UR16, UR5, UR19, UR10 ;  /* 0x00000013051072a4 */ /* 0x000fe4000f8e020a */
[----:B------:R-:W-:Y:S01]  /*56e0*/  ULEA.HI.X.SX32 UR15, UR39, UR13, 0x1, UP1 ;  /* 0x0000000d270f7291 */ /* 0x000fe200088f0e3f */
[----:B------:R1:W-:Y:S01]  /*56f0*/  STS.128 [R0], R24 ;  /* 0x0000001800007388 */ /* 0x0003e20000000c00 */
[----:B------:R-:W-:-:S02]  /*5700*/  USHF.R.S32.HI UR10, URZ, 0x1f, UR37 ;  /* 0x0000001f3f0a7899 */ /* 0x000fc40008011425 */
[----:B------:R-:W-:Y:S01]  /*5710*/  UIMAD.WIDE.U32 UR12, UR5, UR18, UR14 ;  /* 0x00000012050c72a5 */ /* 0x000fe2000f8e000e */
[----:B------:R1:W-:Y:S01]  /*5720*/  STS.128 [R0+0x800], R28 ;  /* 0x0008001c00007388 */ /* 0x0003e20000000c00 */
[----:B------:R-:W-:Y:S02]  /*5730*/  UIMAD UR18, UR5, UR21, UR17 ;  /* 0x00000015051272a4 */ /* 0x000fe4000f8e0211 */
[----:B------:R-:W-:Y:S01]  /*5740*/  UIMAD.WIDE.U32 UR14, UR5, UR20, UR14 ;  /* 0x00000014050e72a5 */ /* 0x000fe2000f8e000e */
[----:B------:R1:W-:Y:S01]  /*5750*/  STS.128 [R0+0x1000], R32 ;  /* 0x0010002000007388 */ /* 0x0003e20000000c00 */
[----:B------:R-:W-:Y:S01]  /*5760*/  USEL UR10, UR10, URZ, !UP0 ;  /* 0x0000003f0a0a7287 */ /* 0x000fe2000c000000 */
[----:B------:R-:W-:Y:S02]  /*5770*/  ULDC.64 UR20, c[0x0][0x820] ;  /* 0x0002080000147ab9 */ /* 0x000fe40000000a00 */
[----:B------:R1:W-:Y:S01]  /*5780*/  STS.128 [R0+0x1800], R36 ;  /* 0x0018002400007388 */ /* 0x0003e20000000c00 */
[----:B------:R-:W-:-:S02]  /*5790*/  UIADD3 UR13, UR13, UR16, URZ ;  /* 0x000000100d0d7290 */ /* 0x000fc4000fffe03f */
[----:B------:R-:W-:Y:S01]  /*57a0*/  USEL UR37, UR37, URZ, !UP0 ;  /* 0x0000003f25257287 */ /* 0x000fe2000c000000 */
[----:B------:R1:W-:Y:S01]  /*57b0*/  STS.128 [R0+0x2000], R40 ;  /* 0x0020002800007388 */ /* 0x0003e20000000c00 */
[----:B------:R-:W-:Y:S02]  /*57c0*/  UIMAD UR17, UR10, UR20, URZ ;  /* 0x000000140a1172a4 */ /* 0x000fe4000f8e023f */
        /* <DEDUP_REMOVED lines=15> */
[----:B------:R-:W-:Y:S01]  /*58c0*/  UIADD3 UR5, UR15, UR16, URZ ;  /* 0x000000100f057290 */ /* 0x000fe2000fffe03f */
[----:B------:R1:W-:Y:S01]  /*58d0*/  STS.128 [R0+0x5000], R64 ;  /* 0x0050004000007388 */ /* 0x0003e20000000c00 */
[----:B------:R-:W-:Y:S02]  /*58e0*/  ULEA UR18, UP0, UR12, UR18, 0x2 ;  /* 0x000000120c127291 */ /* 0x000fe4000f80103f */
[----:B------:R-:W-:Y:S01]  /*58f0*/  ULEA UR20, UP1, UR14, UR20, 0x2 ;  /* 0x000000140e147291 */ /* 0x000fe2000f82103f */
[----:B------:R1:W-:Y:S01]  /*5900*/  STS.128 [R0+0x5800], R68 ;  /* 0x0058004400007388 */ /* 0x0003e20000000c00 */
[----:B------:R-:W-:Y:S02]  /*5910*/  ULEA.HI.X UR19, UR12, UR19, UR10, 0x2, UP0 ;  /* 0x000000130c137291 */ /* 0x000fe400080f140a */
[----:B------:R-:W-:Y:S02]  /*5920*/  ULEA.HI.X UR5, UR14, UR21, UR5, 0x2, UP1 ;  /* 0x000000150e057291 */ /* 0x000fe400088f1405 */
[----:B------:R-:W-:Y:S01]  /*5930*/  UIMAD UR17, UR4, UR17, UR36 ;  /* 0x00000011041172a4 */ /* 0x000fe2000f8e0224 */
[----:B------:R-:W-:Y:S11]  /*5940*/  @P0 BRA `(.L_x_3149) ;  /* 0x0000000000140947 */ /* 0x000ff60003800000 */
.L_x_3150:
[----:B------:R-:W2:Y:S04]  /*5950*/  LDG.E.STRONG.GPU R4, desc[UR46][R2.64] ;  /* 0x0000002e02047981 */ /* 0x000ea8000c1ef900 */
[----:B--2---:R-:W-:Y:S01]  /*5960*/  CCTL.IVALL ;  /* 0x00000000ff00798f */ /* 0x004fe20002000000 */
[----:B------:R-:W-:Y:S05]  /*5970*/  YIELD ;  /* 0x0000000000007946 */ /* 0x000fea0003800000 */
[----:B------:R-:W-:-:S13]  /*5980*/  ISETP.NE.AND P0, PT, R4, UR17, PT ;  /* 0x0000001104007c0c */ /* 0x000fda000bf05270 */
[----:B------:R-:W-:Y:S05]  /*5990*/  @P0 BRA `(.L_x_3150) ;  /* 0xfffffffc00ec0947 */ /* 0x000fea000383ffff */
.L_x_3149:
[----:B------:R-:W-:Y:S05]  /*59a0*/  BSYNC B0 ;  /* 0x0000000000007941 */ /* 0x000fea0003800000 */
.L_x_3148:
[----:B------:R-:W-:-:S03]  /*59b0*/  UMOV UR4, 0xffffffff ;  /* 0xffffffff00047882 */ /* 0x000fc60000000000 */
[----:B------:R-:W-:Y:S05]  /*59c0*/  BRA.DIV UR4, `(.L_x_3151) ;  /* 0x0000005604447947 */ /* 0x000fea000b800000 */
[----:B------:R-:W-:Y:S01]  /*59d0*/  NOP ;  /* 0x0000000000007918 */ /* 0x000fe20000000000 */
.L_x_3252:
        /* <DEDUP_REMOVED lines=15> */
.L_x_3154:
[----:B------:R-:W-:Y:S01]  /*5ad0*/  @P0 ELECT P2, URZ, PT ;  /* 0x00000000003f082f */ /* 0x000fe20003840000 */
[----:B------:R2:W-:-:S12]  /*5ae0*/  UBLKRED.G.S.ADD.F32.RN [UR4], [UR8], UR9, desc[UR10] ;  /* 0x00000a04080073bb */ /* 0x0005d800080a1409 */
[----:B------:R-:W-:Y:S02]  /*5af0*/  @P2 PLOP3.LUT P0, PT, P2, PT, PT, 0x8, 0x0 ;  /* 0x000000000000281c */ /* 0x000fe4000170e170 */
[----:B------:R-:W-:-:S11]  /*5b00*/  PLOP3.LUT P2, PT, PT, PT, PT, 0x8, 0x0 ;  /* 0x000000000000781c */ /* 0x000fd60003f4e170 */
[----:B--2---:R-:W-:Y:S05]  /*5b10*/  @P0 BRA.U.ANY `(.L_x_3154) ;  /* 0xfffffffd00ec0947 */ /* 0x004fea000393ffff */
[----:B------:R0:W-:Y:S01]  /*5b20*/  UTMACMDFLUSH ;  /* 0x00000000000079b7 */ /* 0x0001e20000000000 */
[----:B------:R-:W-:-:S04]  /*5b30*/  DEPBAR.LE SB0, 0x0 ;  /* 0x000080000000791a */ /* 0x000fc80000000000 */
.L_x_3153:
[----:B------:R-:W-:Y:S05]  /*5b40*/  BSYNC B0 ;  /* 0x0000000000007941 */ /* 0x000fea0003800000 */
.L_x_3152:
        /* <DEDUP_REMOVED lines=14> */
.L_x_3156:
[----:B------:R-:W-:Y:S05]  /*5c30*/  BSYNC B0 ;  /* 0x0000000000007941 */ /* 0x000fea0003800000 */
.L_x_3155:
        /* <DEDUP_REMOVED lines=20> */
.L_x_3159:
[----:B-12---:R-:W2:Y:S04]  /*5d80*/  LDG.E.STRONG.GPU R0, desc[UR46][R2.64] ;  /* 0x0000002e02007981 */ /* 0x006ea8000c1ef900 */
[----:B--2---:R-:W-:Y:S01]  /*5d90*/  CCTL.IVALL ;  /* 0x00000000ff00798f */ /* 0x004fe20002000000 */
[----:B------:R-:W-:Y:S05]  /*5da0*/  YIELD ;  /* 0x0000000000007946 */ /* 0x000fea0003800000 */
[----:B------:R-:W-:-:S13]  /*5db0*/  ISETP.NE.AND P0, PT, R0, UR17, PT ;  /* 0x0000001100007c0c */ /* 0x000fda000bf05270 */
[----:B------:R-:W-:Y:S05]  /*5dc0*/  @P0 BRA `(.L_x_3159) ;  /* 0xfffffffc00ec0947 */ /* 0x000fea000383ffff */
.L_x_3158:
[----:B------:R-:W-:Y:S05]  /*5dd0*/  BSYNC B0 ;  /* 0x0000000000007941 */ /* 0x000fea0003800000 */
.L_x_3157:
[----:B------:R-:W-:-:S03]  /*5de0*/  UMOV UR4, 0xffffffff ;  /* 0xffffffff00047882 */ /* 0x000fc60000000000 */
[----:B------:R-:W-:Y:S05]  /*5df0*/  BRA.DIV UR4, `(.L_x_3160) ;  /* 0x0000005204547947 */ /* 0x000fea000b800000 */
[----:B------:R-:W-:Y:S01]  /*5e00*/  NOP ;  /* 0x0000000000007918 */ /* 0x000fe20000000000 */
.L_x_3255:
        /* <DEDUP_REMOVED lines=16> */
.L_x_3163:
[----:B------:R-:W-:Y:S01]  /*5f10*/  @P0 ELECT P2, URZ, PT ;  /* 0x00000000003f082f */ /* 0x000fe20003840000 */
[----:B------:R3:W-:-:S12]  /*5f20*/  UBLKRED.G.S.ADD.F32.RN [UR4], [UR8], UR6, desc[UR10] ;  /* 0x00000a04080073bb */ /* 0x0007d800080a1406 */
[----:B------:R-:W-:Y:S02]  /*5f30*/  @P2 PLOP3.LUT P0, PT, P2, PT, PT, 0x8, 0x0 ;  /* 0x000000000000281c */ /* 0x000fe4000170e170 */
[----:B------:R-:W-:-:S11]  /*5f40*/  PLOP3.LUT P2, PT, PT, PT, PT, 0x8, 0x0 ;  /* 0x000000000000781c */ /* 0x000fd60003f4e170 */
[----:B---3--:R-:W-:Y:S05]  /*5f50*/  @P0 BRA.U.ANY `(.L_x_3163) ;  /* 0xfffffffd00ec0947 */ /* 0x008fea000393ffff */
[----:B------:R0:W-:Y:S01]  /*5f60*/  UTMACMDFLUSH ;  /* 0x00000000000079b7 */ /* 0x0001e20000000000 */
[----:B------:R-:W-:-:S04]  /*5f70*/  DEPBAR.LE SB0, 0x0 ;  /* 0x000080000000791a */ /* 0x000fc80000000000 */
.L_x_3162:
[----:B------:R-:W-:Y:S05]  /*5f80*/  BSYNC B0 ;  /* 0x0000000000007941 */ /* 0x000fea0003800000 */
.L_x_3161:
        /* <DEDUP_REMOVED lines=14> */
.L_x_3116:
        /* <DEDUP_REMOVED lines=29> */
.L_x_3165:
[----:B------:R-:W-:Y:S01]  /*6240*/  ULDC UR9, c[0x0][0x8cc] ;  /* 0x0002330000097ab9 */ /* 0x000fe20000000800 */
[----:B------:R-:W-:Y:S01]  /*6250*/  UMOV UR7, UR8 ;  /* 0x0000000800077c82 */ /* 0x000fe20008000000 */
[----:B------:R-:W-:-:S11]  /*6260*/  UISETP.NE.AND UP0, UPT, UR9, 0x1, UPT ;  /* 0x000000010900788c */ /* 0x000fd6000bf05270 */
[----:B------:R-:W-:Y:S02]  /*6270*/  @UP0 ULDC.64 UR10, c[0x0][0x8d0] ;  /* 0x00023400000a0ab9 */ /* 0x000fe40000000a00 */
[----:B------:R-:W-:-:S04]  /*6280*/  UIMAD.WIDE.U32 UR4, UR8, UR10, URZ ;  /* 0x0000000a080472a5 */ /* 0x000fc8000f8e003f */
[----:B------:R-:W-:-:S04]  /*6290*/  @UP0 USHF.R.U32.HI UR7, URZ, UR11, UR5 ;  /* 0x0000000b3f070299 */ /* 0x000fc80008011605 */
[----:B------:R-:W-:-:S12]  /*62a0*/  UIMAD UR4, UR7, UR9, URZ ;  /* 0x00000009070472a4 */ /* 0x000fd8000f8e023f */
.L_x_3166:
        /* <DEDUP_REMOVED lines=23> */
.L_x_3167:
        /* <DEDUP_REMOVED lines=13> */
.L_x_3169:
[----:B------:R-:W-:-:S05]  /*64f0*/  ULDC UR4, c[0x0][0x8f4] ;  /* 0x00023d0000047ab9 */ /* 0x000fca0000000800 */
.L_x_3168:
        /* <DEDUP_REMOVED lines=48> */
.L_x_3170:
        /* <DEDUP_REMOVED lines=13> */
.L_x_3171:
        /* <DEDUP_REMOVED lines=12> */
.L_x_3172:
        /* <DEDUP_REMOVED lines=68> */
.L_x_3176:
[----:B------:R-:W2:Y:S04]  /*6dd0*/  LDG.E.STRONG.GPU R4, desc[UR46][R2.64] ;  /* 0x0000002e02047981 */ /* 0x000ea8000c1ef900 */
[----:B--2---:R-:W-:Y:S01]  /*6de0*/  CCTL.IVALL ;  /* 0x00000000ff00798f */ /* 0x004fe20002000000 */
[----:B------:R-:W-:Y:S05]  /*6df0*/  YIELD ;  /* 0x0000000000007946 */ /* 0x000fea0003800000 */
[----:B------:R-:W-:-:S13]  /*6e00*/  ISETP.NE.AND P1, PT, R4, R5, PT ;  /* 0x000000050400720c */ /* 0x000fda0003f25270 */
[----:B------:R-:W-:Y:S05]  /*6e10*/  @P1 BRA `(.L_x_3176) ;  /* 0xfffffffc00ec1947 */ /* 0x000fea000383ffff */
.L_x_3175:
[----:B------:R-:W-:Y:S05]  /*6e20*/  BSYNC B0 ;  /* 0x0000000000007941 */ /* 0x000fea0003800000 */
.L_x_3174:
[----:B------:R-:W-:-:S03]  /*6e30*/  UMOV UR6, 0xffffffff ;  /* 0xffffffff00067882 */ /* 0x000fc60000000000 */
[----:B------:R-:W-:Y:S05]  /*6e40*/  BRA.DIV UR6, `(.L_x_3177) ;  /* 0x00000042065c7947 */ /* 0x000fea000b800000 */
[----:B------:R-:W-:Y:S01]  /*6e50*/  NOP ;  /* 0x0000000000007918 */ /* 0x000fe20000000000 */
.L_x_3258:
        /* <DEDUP_REMOVED lines=22> */
.L_x_3179:
[----:B------:R-:W-:Y:S05]  /*6fc0*/  BSYNC B0 ;  /* 0x0000000000007941 */ /* 0x000fea0003800000 */
.L_x_3178:
        /* <DEDUP_REMOVED lines=20> */
.L_x_3181:
[----:B------:R-:W-:Y:S05]  /*7110*/  BSYNC B0 ;  /* 0x0000000000007941 */ /* 0x000fea0003800000 */
.L_x_3180:
[----:B------:R-:W-:Y:S06]  /*7120*/  BAR.ARV 0xa, 0xa0 ;  /* 0x0282800000007b1d */ /* 0x000fec0000002000 */
[----:B------:R-:W-:Y:S04]  /*7130*/  BSSY B0, `(.L_x_3182) ;  /* 0x0000003000007945 */ /* 0x000fe80003800000 */
[----:B------:R-:W-:Y:S05]  /*7140*/  @!P0 BRA `(.L_x_3183) ;  /* 0x0000000000048947 */ /* 0x000fea0003800000 */
[----:B------:R-:W-:-:S04]  /*7150*/  DEPBAR.LE SB0, 0x0 ;  /* 0x000080000000791a */ /* 0x000fc80000000000 */
.L_x_3183:
[----:B------:R-:W-:Y:S05]  /*7160*/  BSYNC B0 ;  /* 0x0000000000007941 */ /* 0x000fea0003800000 */
.L_x_3182:
        /* <DEDUP_REMOVED lines=19> */
.L_x_3185:
[----:B------:R-:W-:Y:S05]  /*72a0*/  BSYNC B0 ;  /* 0x0000000000007941 */ /* 0x000fea0003800000 */
.L_x_3184:
[----:B------:R-:W-:Y:S01]  /*72b0*/  UIADD3 UR7, UR13, 0x1, URZ ;  /* 0x000000010d077890 */ /* 0x000fe2000fffe03f */
[----:B------:R-:W-:Y:S11]  /*72c0*/  BRA `(.L_x_3186) ;  /* 0x0000000000047947 */ /* 0x000ff60003800000 */
.L_x_3173:
[----:B------:R-:W-:-:S05]  /*72d0*/  UMOV UR7, UR13 ;  /* 0x0000000d00077c82 */ /* 0x000fca0008000000 */
.L_x_3186:
        /* <DEDUP_REMOVED lines=16> */
.L_x_3211:
        /* <DEDUP_REMOVED lines=18> */
.L_x_3189:
[----:B------:R-:W2:Y:S04]  /*7500*/  LDG.E.STRONG.GPU R4, desc[UR46][R2.64] ;  /* 0x0000002e02047981 */ /* 0x000ea8000c1ef900 */
[----:B--2---:R-:W-:Y:S01]  /*7510*/  CCTL.IVALL ;  /* 0x00000000ff00798f */ /* 0x004fe20002000000 */
[----:B------:R-:W-:Y:S05]  /*7520*/  YIELD ;  /* 0x0000000000007946 */ /* 0x000fea0003800000 */
[----:B------:R-:W-:-:S13]  /*7530*/  ISETP.NE.AND P1, PT, R4, R5, PT ;  /* 0x000000050400720c */ /* 0x000fda0003f25270 */
[----:B------:R-:W-:Y:S05]  /*7540*/  @P1 BRA `(.L_x_3189) ;  /* 0xfffffffc00ec1947 */ /* 0x000fea000383ffff */
.L_x_3188:
[----:B------:R-:W-:Y:S05]  /*7550*/  BSYNC B0 ;  /* 0x0000000000007941 */ /* 0x000fea0003800000 */
.L_x_3187:
[----:B------:R-:W-:-:S03]  /*7560*/  UMOV UR24, 0xffffffff ;  /* 0xffffffff00187882 */ /* 0x000fc60000000000 */
[----:B------:R-:W-:Y:S05]  /*7570*/  BRA.DIV UR24, `(.L_x_3190) ;  /* 0x0000003a18ac7947 */ /* 0x000fea000b800000 */
[----:B------:R-:W-:Y:S01]  /*7580*/  NOP ;  /* 0x0000000000007918 */ /* 0x000fe20000000000 */
.L_x_3261:
        /* <DEDUP_REMOVED lines=19> */
.L_x_3192:
[----:B------:R-:W-:Y:S05]  /*76c0*/  BSYNC B0 ;  /* 0x0000000000007941 */ /* 0x000fea0003800000 */
.L_x_3191:
        /* <DEDUP_REMOVED lines=15> */
.L_x_3194:
[----:B------:R-:W-:Y:S05]  /*77c0*/  BSYNC B0 ;  /* 0x0000000000007941 */ /* 0x000fea0003800000 */
.L_x_3193:
[----:B------:R-:W-:Y:S06]  /*77d0*/  BAR.ARV 0xa, 0xa0 ;  /* 0x0282800000007b1d */ /* 0x000fec0000002000 */
[----:B------:R-:W-:Y:S04]  /*77e0*/  BSSY B0, `(.L_x_3195) ;  /* 0x0000003000007945 */ /* 0x000fe80003800000 */
[----:B------:R-:W-:Y:S05]  /*77f0*/  @!P0 BRA `(.L_x_3196) ;  /* 0x0000000000048947 */ /* 0x000fea0003800000 */
[----:B------:R-:W-:-:S04]  /*7800*/  DEPBAR.LE SB0, 0x0 ;  /* 0x000080000000791a */ /* 0x000fc80000000000 */
.L_x_3196:
[----:B------:R-:W-:Y:S05]  /*7810*/  BSYNC B0 ;  /* 0x0000000000007941 */ /* 0x000fea0003800000 */
.L_x_3195:
        /* <DEDUP_REMOVED lines=19> */
.L_x_3198:
[----:B------:R-:W-:Y:S05]  /*7950*/  BSYNC B0 ;  /* 0x0000000000007941 */ /* 0x000fea0003800000 */
.L_x_3197:
        /* <DEDUP_REMOVED lines=16> */
.L_x_3201:
[----:B------:R-:W2:Y:S04]  /*7a60*/  LDG.E.STRONG.GPU R4, desc[UR46][R2.64] ;  /* 0x0000002e02047981 */ /* 0x000ea8000c1ef900 */
[----:B--2---:R-:W-:Y:S01]  /*7a70*/  CCTL.IVALL ;  /* 0x00000000ff00798f */ /* 0x004fe20002000000 */
[----:B------:R-:W-:Y:S05]  /*7a80*/  YIELD ;  /* 0x0000000000007946 */ /* 0x000fea0003800000 */
[----:B------:R-:W-:-:S13]  /*7a90*/  ISETP.NE.AND P1, PT, R4, R5, PT ;  /* 0x000000050400720c */ /* 0x000fda0003f25270 */
[----:B------:R-:W-:Y:S05]  /*7aa0*/  @P1 BRA `(.L_x_3201) ;  /* 0xfffffffc00ec1947 */ /* 0x000fea000383ffff */
.L_x_3200:
[----:B------:R-:W-:Y:S05]  /*7ab0*/  BSYNC B0 ;  /* 0x0000000000007941 */ /* 0x000fea0003800000 */
.L_x_3199:
[----:B------:R-:W-:-:S03]  /*7ac0*/  UMOV UR18, 0xffffffff ;  /* 0xffffffff00127882 */ /* 0x000fc60000000000 */
[----:B------:R-:W-:Y:S05]  /*7ad0*/  BRA.DIV UR18, `(.L_x_3202) ;  /* 0x0000003612707947 */ /* 0x000fea000b800000 */
[----:B------:R-:W-:Y:S01]  /*7ae0*/  NOP ;  /* 0x0000000000007918 */ /* 0x000fe20000000000 */
.L_x_3264:
        /* <DEDUP_REMOVED lines=15> */
.L_x_3204:
[----:B------:R-:W-:Y:S05]  /*7be0*/  BSYNC B0 ;  /* 0x0000000000007941 */ /* 0x000fea0003800000 */
.L_x_3203:
        /* <DEDUP_REMOVED lines=15> */
.L_x_3206:
[----:B------:R-:W-:Y:S05]  /*7ce0*/  BSYNC B0 ;  /* 0x0000000000007941 */ /* 0x000fea0003800000 */
.L_x_3205:
[----:B------:R-:W-:Y:S06]  /*7cf0*/  BAR.ARV 0xa, 0xa0 ;  /* 0x0282800000007b1d */ /* 0x000fec0000002000 */
[----:B------:R-:W-:Y:S04]  /*7d00*/  BSSY B0, `(.L_x_3207) ;  /* 0x0000003000007945 */ /* 0x000fe80003800000 */
[----:B------:R-:W-:Y:S05]  /*7d10*/  @!P0 BRA `(.L_x_3208) ;  /* 0x0000000000048947 */ /* 0x000fea0003800000 */
[----:B------:R-:W-:-:S04]  /*7d20*/  DEPBAR.LE SB0, 0x0 ;  /* 0x000080000000791a */ /* 0x000fc80000000000 */
.L_x_3208:
[----:B------:R-:W-:Y:S05]  /*7d30*/  BSYNC B0 ;  /* 0x0000000000007941 */ /* 0x000fea0003800000 */
.L_x_3207:
        /* <DEDUP_REMOVED lines=19> */
.L_x_3210:
[----:B------:R-:W-:Y:S05]  /*7e70*/  BSYNC B0 ;  /* 0x0000000000007941 */ /* 0x000fea0003800000 */
.L_x_3209:
[----:B------:R-:W-:Y:S02]  /*7e80*/  UIADD3 UR7, UR7, 0x2, URZ ;  /* 0x0000000207077890 */ /* 0x000fe4000fffe03f */
[----:B------:R-:W-:Y:S02]  /*7e90*/  UIADD3 UR6, UR6, 0x3000, URZ ;  /* 0x0000300006067890 */ /* 0x000fe4000fffe03f */
[----:B------:R-:W-:-:S06]  /*7ea0*/  UISETP.GE.AND UP0, UPT, UR7, UR12, UPT ;  /* 0x0000000c0700728c */ /* 0x000fcc000bf06270 */
[----:B------:R-:W-:-:S13]  /*7eb0*/  PLOP3.LUT P1, PT, PT, PT, UP0, 0x80, 0x0 ;  /* 0x000000000000781c */ /* 0x000fda0003f2f008 */
[----:B------:R-:W-:Y:S05]  /*7ec0*/  @!P1 BRA `(.L_x_3211) ;  /* 0xfffffff400449947 */ /* 0x000fea000383ffff */
[----:B------:R-:W-:Y:S05]  /*7ed0*/  BRA `(.L_x_3123) ;  /* 0x0000002c00947947 */ /* 0x000fea0003800000 */
.L_x_3164:
        /* <DEDUP_REMOVED lines=21> */
.L_x_3212:
[----:B------:R-:W1:Y:S01]  /*8030*/  LDC R3, c[0x0][0x8cc] ;  /* 0x00023300ff037b82 */ /* 0x000e620000000800 */
[----:B------:R-:W-:Y:S01]  /*8040*/  IMAD.MOV.U32 R0, RZ, RZ, R5 ;  /* 0x000000ffff007224 */ /* 0x000fe200078e0005 */
[----:B-1----:R-:W-:-:S13]  /*8050*/  ISETP.NE.AND P0, PT, R3, 0x1, PT ;  /* 0x000000010300780c */ /* 0x002fda0003f05270 */
[----:B------:R-:W1:Y:S02]  /*8060*/  @P0 LDC.64 R6, c[0x0][0x8d0] ;  /* 0x00023400ff060b82 */ /* 0x000e640000000a00 */
[----:B-1----:R-:W-:-:S05]  /*8070*/  @P0 IMAD.HI.U32 R4, R5, R6, RZ ;  /* 0x0000000605040227 */ /* 0x002fca00078e00ff */
[----:B------:R-:W-:-:S05]  /*8080*/  @P0 SHF.R.U32.HI R0, RZ, R7, R4 ;  /* 0x00000007ff000219 */ /* 0x000fca0000011604 */
[----:B------:R-:W-:-:S07]  /*8090*/  IMAD R3, R0, R3, RZ ;  /* 0x0000000300037224 */ /* 0x000fce00078e02ff */
.L_x_3213:
        /* <DEDUP_REMOVED lines=23> */
.L_x_3214:
        /* <DEDUP_REMOVED lines=10> */
.L_x_3216:
[----:B------:R-:W2:Y:S02]  /*82b0*/  LDC R4, c[0x0][0x8f4] ;  /* 0x00023d00ff047b82 */ /* 0x000ea40000000800 */
.L_x_3215:
[----:B--2--5:R-:W-:Y:S01]  /*82c0*/  VIADD R4, R4, 0x7f ;  /* 0x0000007f04047836 */ /* 0x024fe20000000000 */
[----:B------:R-:W-:Y:S01]  /*82d0*/  LOP3.LUT R12, R0, 0x1ffffff, RZ, 0x3c, !PT ;  /* 0x01ffffff000c7812 */ /* 0x000fe200078e3cff */
[----:B------:R-:W-:Y:S02]  /*82e0*/  IMAD.MOV.U32 R10, RZ, RZ, 0x1 ;  /* 0x00000001ff0a7424 */ /* 0x000fe400078e00ff */
[----:B-1----:R-:W-:Y:S01]  /*82f0*/  IMAD.MOV.U32 R2, RZ, RZ, RZ ;  /* 0x000000ffff027224 */ /* 0x002fe200078e00ff */
        /* <DEDUP_REMOVED lines=38> */
.L_x_3218:
        /* <DEDUP_REMOVED lines=20> */
.L_x_3219:
[----:B------:R-:W-:Y:S05]  /*86a0*/  @!P0 BRA `(.L_x_3220) ;  /* 0x00000000000c8947 */ /* 0x000fea0003800000 */
[----:B------:R-:W2:Y:S04]  /*86b0*/  LDG.E R5, desc[UR46][R2.64] ;  /* 0x0000002e02057981 */ /* 0x000ea8000c1e1900 */
[----:B------:R-:W2:Y:S02]  /*86c0*/  LDG.E R0, desc[UR46][R2.64+0x4] ;  /* 0x0000042e02007981 */ /* 0x000ea4000c1e1900 */
[----:B--2---:R-:W-:-:S07]  /*86d0*/  IMAD.IADD R0, R0, 0x1, -R5 ;  /* 0x0000000100007824 */ /* 0x004fce00078e0a05 */
.L_x_3220:
        /* <DEDUP_REMOVED lines=66> */
.L_x_3265:
        /* <DEDUP_REMOVED lines=15> */
.L_x_3223:
        /* <DEDUP_REMOVED lines=122> */
.L_x_3234:
[----:B-123--:R-:W-:-:S04]  /*9390*/  SHF.L.U32 R18, R10, 0x1f, RZ ;  /* 0x0000001f0a127819 */ /* 0x00efc800000006ff */
[----:B------:R-:W2:Y:S02]  /*93a0*/  SYNCS.PHASECHK.TRANS64.TRYWAIT P1, [R15+URZ+0x26840], R18 ;  /* 0x026840120f0075a7 */ /* 0x000ea4000802017f */
[----:B--2---:R-:W-:Y:S05]  /*93b0*/  @!P1 BRA `(.L_x_3226) ;  /* 0x0000001c00689947 */ /* 0x004fea0003800000 */
.L_x_3266:
        /* <DEDUP_REMOVED lines=8> */
.L_x_3227:
        /* <DEDUP_REMOVED lines=44> */
.L_x_3267:
        /* <DEDUP_REMOVED lines=8> */
.L_x_3229:
        /* <DEDUP_REMOVED lines=44> */
.L_x_3268:
        /* <DEDUP_REMOVED lines=8> */
.L_x_3231:
        /* <DEDUP_REMOVED lines=38> */
.L_x_3270:
        /* <DEDUP_REMOVED lines=8> */
.L_x_3233:
        /* <DEDUP_REMOVED lines=44> */
.L_x_3225:
[----:B------:R-:W4:Y:S02]  /*a060*/  LDL.LU R4, [R1+0x4] ;  /* 0x0000040001047983 */ /* 0x000f240000300800 */
[----:B----4-:R-:W-:Y:S02]  /*a070*/  ISETP.NE.AND P1, PT, R4, RZ, PT ;  /* 0x000000ff0400720c */ /* 0x010fe40003f25270 */
[----:B------:R4:W5:Y:S11]  /*a080*/  LDL R4, [R1] ;  /* 0x0000000001047983 */ /* 0x0009760000100800 */
[----:B----4-:R-:W-:Y:S05]  /*a090*/  @!P1 BRA `(.L_x_3224) ;  /* 0x0000000400949947 */ /* 0x010fea0003800000 */
[----:B------:R-:W-:-:S04]  /*a0a0*/  SHF.L.U32 R12, R10, 0x1f, RZ ;  /* 0x0000001f0a0c7819 */ /* 0x000fc800000006ff */
[----:B------:R-:W4:Y:S02]  /*a0b0*/  SYNCS.PHASECHK.TRANS64.TRYWAIT P1, [R15+URZ+0x26840], R12 ;  /* 0x0268400c0f0075a7 */ /* 0x000f24000802017f */
[----:B----4-:R-:W-:Y:S05]  /*a0c0*/  @!P1 BRA `(.L_x_3235) ;  /* 0x0000001000789947 */ /* 0x010fea0003800000 */
.L_x_3271:
        /* <DEDUP_REMOVED lines=8> */
.L_x_3236:
        /* <DEDUP_REMOVED lines=41> */
.L_x_3272:
        /* <DEDUP_REMOVED lines=8> */
.L_x_3238:
        /* <DEDUP_REMOVED lines=41> */
.L_x_3224:
[----:B------:R-:W1:Y:S01]  /*a6f0*/  S2R R0, SR_TID.X ;  /* 0x0000000000007919 */ /* 0x000e620000002100 */
[----:B------:R-:W-:Y:S01]  /*a700*/  IMAD R3, R16, 0x8, R15 ;  /* 0x0000000810037824 */ /* 0x000fe200078e020f */
[----:B-1----:R-:W-:Y:S02]  /*a710*/  LOP3.LUT R2, R0, 0x7f, RZ, 0xc0, !PT ;  /* 0x0000007f00027812 */ /* 0x002fe400078ec0ff */
[----:B------:R-:W-:Y:S02]  /*a720*/  SHF.L.U32 R0, R10, 0x1f, RZ ;  /* 0x0000001f0a007819 */ /* 0x000fe400000006ff */
[----:B------:R-:W-:Y:S02]  /*a730*/  ISETP.NE.AND P1, PT, R2, RZ, PT ;  /* 0x000000ff0200720c */ /* 0x000fe40003f25270 */
[----:B------:R-:W1:Y:S02]  /*a740*/  SYNCS.PHASECHK.TRANS64.TRYWAIT P0, [R3+URZ+0x26840], R0 ;  /* 0x02684000030075a7 */ /* 0x000e64000800017f */
[----:B-1----:R-:W-:Y:S09]  /*a750*/  @!P0 BRA `(.L_x_3239) ;  /* 0x0000000800fc8947 */ /* 0x002ff20003800000 */
.L_x_3273:
[----:B------:R-:W-:Y:S05]  /*a760*/  @P1 BRA `(.L_x_3240) ;  /* 0x0000000000181947 */ /* 0x000fea0003800000 */
[----:B------:R-:W1:Y:S01]  /*a770*/  S2R R2, SR_TID.X ;  /* 0x0000000000027919 */ /* 0x000e620000002100 */
[----:B------:R-:W-:-:S04]  /*a780*/  IMAD.MOV.U32 R0, RZ, RZ, 0x3100 ;  /* 0x00003100ff007424 */ /* 0x000fc800078e00ff */
[----:B------:R1:W-:Y:S02]  /*a790*/  SYNCS.ARRIVE.TRANS64 RZ, [R3+URZ+0x26830], R0 ;  /* 0x0268300003ff79a7 */ /* 0x0003e4000800003f */
[----:B-1----:R-:W-:-:S13]  /*a7a0*/  LOP3.LUT P0, RZ, R2, 0x1f, RZ, 0xc0, !PT ;  /* 0x0000001f02ff7812 */ /* 0x002fda000780c0ff */
[----:B------:R-:W-:Y:S05]  /*a7b0*/  @!P0 BRA `(.L_x_3240) ;  /* 0x0000000000048947 */ /* 0x000fea0003800000 */
[----:B------:R-:W-:Y:S01]  /*a7c0*/  BPT.TRAP 0x1 ;  /* 0x000000040000795c */ /* 0x000fe20000300000 */
.L_x_3240:
        /* <DEDUP_REMOVED lines=48> */
.L_x_3221:
[----:B------:R-:W-:Y:S05]  /*aad0*/  BSYNC B0 ;  /* 0x0000000000007941 */ /* 0x000fea0003800000 */
.L_x_3217:
[----:B------:R-:W-:-:S03]  /*aae0*/  UMOV UR7, 0xffffffff ;  /* 0xffffffff00077882 */ /* 0x000fc60000000000 */
[----:B------:R-:W-:Y:S05]  /*aaf0*/  BRA.DIV UR7, `(.L_x_3241) ;  /* 0x0000000a07287947 */ /* 0x000fea000b800000 */
[----:B------:R-:W-:-:S13]  /*ab00*/  ELECT P6, URZ, PT ;  /* 0x00000000003f782f */ /* 0x000fda00038c0000 */
.L_x_3276:
[----:B------:R-:W-:Y:S05]  /*ab10*/  @!P6 BRA `(.L_x_3123) ;  /* 0x000000000084e947 */ /* 0x000fea0003800000 */
[----:B------:R-:W-:-:S06]  /*ab20*/  ULOP3.LUT UR7, UR38, 0x2, URZ, 0xfc, !UPT ;  /* 0x0000000226077892 */ /* 0x000fcc000f8efc3f */
[----:B------:R-:W-:-:S05]  /*ab30*/  IMAD.U32 R0, RZ, RZ, UR7 ;  /* 0x00000007ff007e24 */ /* 0x000fca000f8e00ff */
[----:B------:R-:W-:-:S13]  /*ab40*/  ISETP.NE.AND P2, PT, R0, 0x3, PT ;  /* 0x000000030000780c */ /* 0x000fda0003f45270 */
[----:B------:R-:W-:Y:S05]  /*ab50*/  @!P2 BRA `(.L_x_3242) ;  /* 0x000000000004a947 */ /* 0x000fea0003800000 */
[----:B------:R-:W-:Y:S01]  /*ab60*/  BPT.TRAP 0x1 ;  /* 0x000000040000795c */ /* 0x000fe20000300000 */
.L_x_3242:
        /* <DEDUP_REMOVED lines=15> */
.L_x_3277:
[----:B------:R-:W2:Y:S02]  /*ac60*/  SYNCS.PHASECHK.TRANS64.TRYWAIT P0, [R3+URZ], R0 ;  /* 0x00000000030075a7 */ /* 0x000ea4000800017f */
[----:B--2---:R-:W-:Y:S05]  /*ac70*/  @!P0 BRA `(.L_x_3244) ;  /* 0x0000000400fc8947 */ /* 0x004fea0003800000 */
.L_x_3278:
[----:B------:R-:W-:Y:S05]  /*ac80*/  @!P2 BRA `(.L_x_3245) ;  /* 0x000000000004a947 */ /* 0x000fea0003800000 */
[----:B------:R-:W-:Y:S01]  /*ac90*/  BPT.TRAP 0x1 ;  /* 0x000000040000795c */ /* 0x000fe20000300000 */
.L_x_3245:
[----:B--2---:R-:W-:-:S04]  /*aca0*/  VIADD R3, R8, 0x26840 ;  /* 0x0002684008037836 */ /* 0x004fc80000000000 */
[----:B------:R-:W-:-:S04]  /*acb0*/  IMAD R5, R2, 0x8, R3 ;  /* 0x0000000802057824 */ /* 0x000fc800078e0203 */
[----:B------:R-:W2:Y:S02]  /*acc0*/  SYNCS.PHASECHK.TRANS64.TRYWAIT P0, [R5+URZ], R4 ;  /* 0x00000004050075a7 */ /* 0x000ea4000800017f */
[----:B--2---:R-:W-:Y:S05]  /*acd0*/  @!P0 BRA `(.L_x_3246) ;  /* 0x0000000400f88947 */ /* 0x004fea0003800000 */
.L_x_3279:
[----:B------:R-:W-:-:S07]  /*ace0*/  IMAD R3, R6, 0x8, R3 ;  /* 0x0000000806037824 */ /* 0x000fce00078e0203 */
.L_x_3247:
[----:B---3--:R3:W4:Y:S02]  /*acf0*/  SYNCS.PHASECHK.TRANS64.TRYWAIT P0, [R3+URZ], R0 ;  /* 0x00000000030075a7 */ /* 0x008724000800017f */
[----:B----4-:R-:W-:Y:S05]  /*ad00*/  @!P0 NANOSLEEP.SYNCS 0x989680 ;  /* 0x009896800000895d */ /* 0x010fea0003900000 */
[----:B------:R-:W4:Y:S02]  /*ad10*/  @!P0 SYNCS.PHASECHK.TRANS64 P0, [R3+URZ], R0 ;  /* 0x00000000030085a7 */ /* 0x000f24000800007f */
[----:B----4-:R-:W-:Y:S05]  /*ad20*/  @!P0 BRA `(.L_x_3247) ;  /* 0xfffffffc00f08947 */ /* 0x010fea000383ffff */
.L_x_3123:
[----:B------:R-:W-:Y:S05]  /*ad30*/  BSYNC B6 ;  /* 0x0000000000067941 */ /* 0x000fea0003800000 */
.L_x_3115:
[----:B------:R-:W-:Y:S05]  /*ad40*/  EXIT ;  /* 0x000000000000794d */ /* 0x000fea0003800000 */
.L_x_3133:
[----:B------:R-:W-:Y:S02]  /*ad50*/  IMAD.MOV.U32 R13, RZ, RZ, R17 ;  /* 0x000000ffff0d7224 */ /* 0x000fe400078e0011 */
[----:B------:R-:W-:Y:S02]  /*ad60*/  IMAD.MOV.U32 R12, RZ, RZ, RZ ;  /* 0x000000ffff0c7224 */ /* 0x000fe400078e00ff */
[----:B------:R-:W-:Y:S02]  /*ad70*/  IMAD.MOV.U32 R11, RZ, RZ, 0x1f ;  /* 0x0000001fff0b7424 */ /* 0x000fe400078e00ff */
[----:B------:R-:W-:-:S07]  /*ad80*/  IMAD.MOV.U32 R15, RZ, RZ, -0x1 ;  /* 0xffffffffff0f7424 */ /* 0x000fce00078e00ff */
[----:B------:R-:W-:Y:S05]  /*ad90*/  WARPSYNC.COLLECTIVE R15, `(.L_x_3248) ;  /* 0x000000000f087348 */ /* 0x000fea0003c00000 */
[----:B------:R1:W2:Y:S02]  /*ada0*/  SHFL.IDX P6, R14, R13, R12, R11 ;  /* 0x0000000c0d0e7389 */ /* 0x0002a400000c000b */
[----:B-12---:R-:W-:Y:S01]  /*adb0*/  ENDCOLLECTIVE ;  /* 0x000000000000791b */ /* 0x006fe20003800000 */
.L_x_3248:
[----:B------:R-:W-:Y:S05]  /*adc0*/  BRA `(.L_x_3249) ;  /* 0xffffff6800587947 */ /* 0x000fea000383ffff */
.L_x_3135:
[----:B--2---:R2:W3:Y:S02]  /*add0*/  SYNCS.PHASECHK.TRANS64.TRYWAIT P0, [R235+URZ+0x26800], R4 ;  /* 0x02680004eb0075a7 */ /* 0x0044e4000800017f */
[----:B---3--:R-:W-:Y:S05]  /*ade0*/  @!P0 NANOSLEEP.SYNCS 0x989680 ;  /* 0x009896800000895d */ /* 0x008fea0003900000 */
[----:B------:R-:W3:Y:S02]  /*adf0*/  @!P0 SYNCS.PHASECHK.TRANS64 P0, [R235+URZ+0x26800], R4 ;  /* 0x02680004eb0085a7 */ /* 0x000ee4000800007f */
[----:B---3--:R-:W-:Y:S05]  /*ae00*/  @!P0 BRA `(.L_x_3135) ;  /* 0xfffffffc00f08947 */ /* 0x008fea000383ffff */
[----:B------:R-:W-:Y:S05]  /*ae10*/  BRA `(.L_x_3134) ;  /* 0xffffff6800807947 */ /* 0x000fea000383ffff */
.L_x_3140:
[----:B--2---:R-:W-:-:S04]  /*ae20*/  IMAD.U32 R5, RZ, RZ, UR8 ;  /* 0x00000008ff057e24 */ /* 0x004fc8000f8e00ff */
[----:B------:R2:W3:Y:S03]  /*ae30*/  SYNCS.PHASECHK.TRANS64.TRYWAIT P1, [R5+URZ+0x26810], R120 ;  /* 0x02681078050075a7 */ /* 0x0004e6000802017f */
[----:B---3--:R-:W-:Y:S05]  /*ae40*/  @!P1 NANOSLEEP.SYNCS 0x989680 ;  /* 0x009896800000995d */ /* 0x008fea0003900000 */
[----:B------:R-:W3:Y:S02]  /*ae50*/  @!P1 SYNCS.PHASECHK.TRANS64 P1, [R5+URZ+0x26810], R120 ;  /* 0x02681078050095a7 */ /* 0x000ee4000802007f */
[----:B---3--:R-:W-:Y:S05]  /*ae60*/  @!P1 BRA `(.L_x_3140) ;  /* 0xfffffffc00ec9947 */ /* 0x008fea000383ffff */
[----:B------:R-:W-:Y:S05]  /*ae70*/  BRA `(.L_x_3139) ;  /* 0xffffff7000d47947 */ /* 0x000fea000383ffff */
.L_x_3144:
[----:B------:R-:W-:-:S04]  /*ae80*/  IMAD.U32 R121, RZ, RZ, UR8 ;  /* 0x00000008ff797e24 */ /* 0x000fc8000f8e00ff */
[----:B------:R1:W1:Y:S03]  /*ae90*/  SYNCS.PHASECHK.TRANS64.TRYWAIT P1, [R121+URZ+0x26830], R120 ;  /* 0x02683078790075a7 */ /* 0x000266000802017f */
[----:B-1----:R-:W-:Y:S05]  /*aea0*/  @!P1 NANOSLEEP.SYNCS 0x989680 ;  /* 0x009896800000995d */ /* 0x002fea0003900000 */
[----:B------:R-:W1:Y:S02]  /*aeb0*/  @!P1 SYNCS.PHASECHK.TRANS64 P1, [R121+URZ+0x26830], R120 ;  /* 0x02683078790095a7 */ /* 0x000e64000802007f */
[----:B-1----:R-:W-:Y:S05]  /*aec0*/  @!P1 BRA `(.L_x_3144) ;  /* 0xfffffffc00ec9947 */ /* 0x002fea000383ffff */
[----:B------:R-:W-:Y:S05]  /*aed0*/  BRA `(.L_x_3143) ;  /* 0xffffff7800987947 */ /* 0x000fea000383ffff */
.L_x_3151:
[----:B------:R-:W-:Y:S01]  /*aee0*/  BSSY B0, `(.L_x_3250) ;  /* 0x0000005000007945 */ /* 0x000fe20003800000 */
[----:B------:R-:W-:-:S07]  /*aef0*/  IMAD.MOV.U32 R15, RZ, RZ, -0x1 ;  /* 0xffffffffff0f7424 */ /* 0x000fce00078e00ff */
[----:B-1----:R-:W-:Y:S05]  /*af00*/  WARPSYNC.COLLECTIVE R15, `(.L_x_3251) ;  /* 0x000000000f087348 */ /* 0x002fea0003c00000 */
[----:B------:R-:W-:Y:S01]  /*af10*/  NOP ;  /* 0x0000000000007918 */ /* 0x000fe20000000000 */
[----:B-1----:R-:W-:Y:S01]  /*af20*/  ENDCOLLECTIVE ;  /* 0x000000000000791b */ /* 0x002fe20003800000 */
.L_x_3251:
[----:B------:R-:W-:Y:S05]  /*af30*/  BSYNC B0 ;  /* 0x0000000000007941 */ /* 0x000fea0003800000 */
.L_x_3250:
[----:B------:R-:W-:Y:S05]  /*af40*/  BRA `(.L_x_3252) ;  /* 0xffffffa800a47947 */ /* 0x000fea000383ffff */
.L_x_3160:
[----:B------:R-:W-:Y:S01]  /*af50*/  BSSY B0, `(.L_x_3253) ;  /* 0x0000005000007945 */ /* 0x000fe20003800000 */
[----:B------:R-:W-:-:S07]  /*af60*/  IMAD.MOV.U32 R15, RZ, RZ, -0x1 ;  /* 0xffffffffff0f7424 */ /* 0x000fce00078e00ff */
[----:B-12---:R-:W-:Y:S05]  /*af70*/  WARPSYNC.COLLECTIVE R15, `(.L_x_3254) ;  /* 0x000000000f087348 */ /* 0x006fea0003c00000 */
[----:B------:R-:W-:Y:S01]  /*af80*/  NOP ;  /* 0x0000000000007918 */ /* 0x000fe20000000000 */
[----:B-12---:R-:W-:Y:S01]  /*af90*/  ENDCOLLECTIVE ;  /* 0x000000000000791b */ /* 0x006fe20003800000 */
.L_x_3254:
[----:B------:R-:W-:Y:S05]  /*afa0*/  BSYNC B0 ;  /* 0x0000000000007941 */ /* 0x000fea0003800000 */
.L_x_3253:
[----:B------:R-:W-:Y:S05]  /*afb0*/  BRA `(.L_x_3255) ;  /* 0xffffffac00947947 */ /* 0x000fea000383ffff */
.L_x_3177:
[----:B------:R-:W-:Y:S01]  /*afc0*/  BSSY B0, `(.L_x_3256) ;  /* 0x0000005000007945 */ /* 0x000fe20003800000 */
[----:B------:R-:W-:-:S07]  /*afd0*/  IMAD.MOV.U32 R15, RZ, RZ, -0x1 ;  /* 0xffffffffff0f7424 */ /* 0x000fce00078e00ff */
[----:B------:R-:W-:Y:S05]  /*afe0*/  WARPSYNC.COLLECTIVE R15, `(.L_x_3257) ;  /* 0x000000000f087348 */ /* 0x000fea0003c00000 */
[----:B------:R-:W-:Y:S01]  /*aff0*/  NOP ;  /* 0x0000000000007918 */ /* 0x000fe20000000000 */
[----:B------:R-:W-:Y:S01]  /*b000*/  ENDCOLLECTIVE ;  /* 0x000000000000791b */ /* 0x000fe20003800000 */
.L_x_3257:
[----:B------:R-:W-:Y:S05]  /*b010*/  BSYNC B0 ;  /* 0x0000000000007941 */ /* 0x000fea0003800000 */
.L_x_3256:
[----:B------:R-:W-:Y:S05]  /*b020*/  BRA `(.L_x_3258) ;  /* 0xffffffbc008c7947 */ /* 0x000fea000383ffff */
.L_x_3190:
[----:B------:R-:W-:Y:S01]  /*b030*/  BSSY B0, `(.L_x_3259) ;  /* 0x0000005000007945 */ /* 0x000fe20003800000 */
[----:B------:R-:W-:-:S07]  /*b040*/  IMAD.MOV.U32 R15, RZ, RZ, -0x1 ;  /* 0xffffffffff0f7424 */ /* 0x000fce00078e00ff */
[----:B------:R-:W-:Y:S05]  /*b050*/  WARPSYNC.COLLECTIVE R15, `(.L_x_3260) ;  /* 0x000000000f087348 */ /* 0x000fea0003c00000 */
[----:B------:R-:W-:Y:S01]  /*b060*/  NOP ;  /* 0x0000000000007918 */ /* 0x000fe20000000000 */
[----:B------:R-:W-:Y:S01]  /*b070*/  ENDCOLLECTIVE ;  /* 0x000000000000791b */ /* 0x000fe20003800000 */
.L_x_3260:
[----:B------:R-:W-:Y:S05]  /*b080*/  BSYNC B0 ;  /* 0x0000000000007941 */ /* 0x000fea0003800000 */
.L_x_3259:
[----:B------:R-:W-:Y:S05]  /*b090*/  BRA `(.L_x_3261) ;  /* 0xffffffc4003c7947 */ /* 0x000fea000383ffff */
.L_x_3202:
[----:B------:R-:W-:Y:S01]  /*b0a0*/  BSSY B0, `(.L_x_3262) ;  /* 0x0000005000007945 */ /* 0x000fe20003800000 */
[----:B------:R-:W-:-:S07]  /*b0b0*/  IMAD.MOV.U32 R15, RZ, RZ, -0x1 ;  /* 0xffffffffff0f7424 */ /* 0x000fce00078e00ff */
[----:B------:R-:W-:Y:S05]  /*b0c0*/  WARPSYNC.COLLECTIVE R15, `(.L_x_3263) ;  /* 0x000000000f087348 */ /* 0x000fea0003c00000 */
[----:B------:R-:W-:Y:S01]  /*b0d0*/  NOP ;  /* 0x0000000000007918 */ /* 0x000fe20000000000 */
[----:B------:R-:W-:Y:S01]  /*b0e0*/  ENDCOLLECTIVE ;  /* 0x000000000000791b */ /* 0x000fe20003800000 */
.L_x_3263:
[----:B------:R-:W-:Y:S05]  /*b0f0*/  BSYNC B0 ;  /* 0x0000000000007941 */ /* 0x000fea0003800000 */
.L_x_3262:
[----:B------:R-:W-:Y:S05]  /*b100*/  BRA `(.L_x_3264) ;  /* 0xffffffc800787947 */ /* 0x000fea000383ffff */
.L_x_3222:
[----:B-1----:R1:W2:Y:S02]  /*b110*/  SYNCS.PHASECHK.TRANS64.TRYWAIT P0, [R15+URZ+0x26820], R2 ;  /* 0x026820020f0075a7 */ /* 0x0022a4000800017f */
[----:B--2---:R-:W-:Y:S05]  /*b120*/  @!P0 NANOSLEEP.SYNCS 0x989680 ;  /* 0x009896800000895d */ /* 0x004fea0003900000 */
[----:B------:R-:W2:Y:S02]  /*b130*/  @!P0 SYNCS.PHASECHK.TRANS64 P0, [R15+URZ+0x26820], R2 ;  /* 0x026820020f0085a7 */ /* 0x000ea4000800007f */
[----:B--2---:R-:W-:Y:S05]  /*b140*/  @!P0 BRA `(.L_x_3222) ;  /* 0xfffffffc00f08947 */ /* 0x004fea000383ffff */
[----:B------:R-:W-:Y:S05]  /*b150*/  BRA `(.L_x_3265) ;  /* 0xffffffd800687947 */ /* 0x000fea000383ffff */
.L_x_3226:
[----:B--2---:R2:W3:Y:S02]  /*b160*/  SYNCS.PHASECHK.TRANS64.TRYWAIT P1, [R15+URZ+0x26840], R18 ;  /* 0x026840120f0075a7 */ /* 0x0044e4000802017f */
[----:B---3--:R-:W-:Y:S05]  /*b170*/  @!P1 NANOSLEEP.SYNCS 0x989680 ;  /* 0x009896800000995d */ /* 0x008fea0003900000 */
[----:B------:R-:W3:Y:S02]  /*b180*/  @!P1 SYNCS.PHASECHK.TRANS64 P1, [R15+URZ+0x26840], R18 ;  /* 0x026840120f0095a7 */ /* 0x000ee4000802007f */
[----:B---3--:R-:W-:Y:S05]  /*b190*/  @!P1 BRA `(.L_x_3226) ;  /* 0xfffffffc00f09947 */ /* 0x008fea000383ffff */
[----:B------:R-:W-:Y:S05]  /*b1a0*/  BRA `(.L_x_3266) ;  /* 0xffffffe000847947 */ /* 0x000fea000383ffff */
.L_x_3228:
[----:B-1----:R1:W3:Y:S02]  /*b1b0*/  SYNCS.PHASECHK.TRANS64.TRYWAIT P1, [R15+URZ+0x26828], R18 ;  /* 0x026828120f0075a7 */ /* 0x0022e4000802017f */
[----:B---3--:R-:W-:Y:S05]  /*b1c0*/  @!P1 NANOSLEEP.SYNCS 0x989680 ;  /* 0x009896800000995d */ /* 0x008fea0003900000 */
[----:B------:R-:W3:Y:S02]  /*b1d0*/  @!P1 SYNCS.PHASECHK.TRANS64 P1, [R15+URZ+0x26828], R18 ;  /* 0x026828120f0095a7 */ /* 0x000ee4000802007f */
[----:B---3--:R-:W-:Y:S05]  /*b1e0*/  @!P1 BRA `(.L_x_3228) ;  /* 0xfffffffc00f09947 */ /* 0x008fea000383ffff */
[----:B------:R-:W-:Y:S05]  /*b1f0*/  BRA `(.L_x_3267) ;  /* 0xffffffe400407947 */ /* 0x000fea000383ffff */
.L_x_3230:
[----:B---3--:R3:W4:Y:S02]  /*b200*/  SYNCS.PHASECHK.TRANS64.TRYWAIT P1, [R15+URZ+0x26848], R18 ;  /* 0x026848120f0075a7 */ /* 0x008724000802017f */
[----:B----4-:R-:W-:Y:S05]  /*b210*/  @!P1 NANOSLEEP.SYNCS 0x989680 ;  /* 0x009896800000995d */ /* 0x010fea0003900000 */
[----:B------:R-:W4:Y:S02]  /*b220*/  @!P1 SYNCS.PHASECHK.TRANS64 P1, [R15+URZ+0x26848], R18 ;  /* 0x026848120f0095a7 */ /* 0x000f24000802007f */
[----:B----4-:R-:W-:Y:S05]  /*b230*/  @!P1 BRA `(.L_x_3230) ;  /* 0xfffffffc00f09947 */ /* 0x010fea000383ffff */
[----:B------:R-:W-:Y:S05]  /*b240*/  BRA `(.L_x_3268) ;  /* 0xffffffe400fc7947 */ /* 0x000fea000383ffff */
.L_x_3232:
[----:B------:R-:W-:-:S07]  /*b250*/  SHF.L.U32 R4, R10, 0x1f, RZ ;  /* 0x0000001f0a047819 */ /* 0x000fce00000006ff */
.L_x_3269:
[----:B----4-:R4:W1:Y:S02]  /*b260*/  SYNCS.PHASECHK.TRANS64.TRYWAIT P1, [R15+URZ+0x26820], R4 ;  /* 0x026820040f0075a7 */ /* 0x010864000802017f */
[----:B-1----:R-:W-:Y:S05]  /*b270*/  @!P1 NANOSLEEP.SYNCS 0x989680 ;  /* 0x009896800000995d */ /* 0x002fea0003900000 */
[----:B------:R-:W1:Y:S02]  /*b280*/  @!P1 SYNCS.PHASECHK.TRANS64 P1, [R15+URZ+0x26820], R4 ;  /* 0x026820040f0095a7 */ /* 0x000e64000802007f */
[----:B-1----:R-:W-:Y:S05]  /*b290*/  @!P1 BRA `(.L_x_3269) ;  /* 0xfffffffc00f09947 */ /* 0x002fea000383ffff */
[----:B------:R-:W-:Y:S05]  /*b2a0*/  BRA `(.L_x_3270) ;  /* 0xffffffe8009c7947 */ /* 0x000fea000383ffff */
.L_x_3235:
[----:B----4-:R4:W1:Y:S02]  /*b2b0*/  SYNCS.PHASECHK.TRANS64.TRYWAIT P1, [R15+URZ+0x26840], R12 ;  /* 0x0268400c0f0075a7 */ /* 0x010864000802017f */
[----:B-1----:R-:W-:Y:S05]  /*b2c0*/  @!P1 NANOSLEEP.SYNCS 0x989680 ;  /* 0x009896800000995d */ /* 0x002fea0003900000 */
[----:B------:R-:W1:Y:S02]  /*b2d0*/  @!P1 SYNCS.PHASECHK.TRANS64 P1, [R15+URZ+0x26840], R12 ;  /* 0x0268400c0f0095a7 */ /* 0x000e64000802007f */
[----:B-1----:R-:W-:Y:S05]  /*b2e0*/  @!P1 BRA `(.L_x_3235) ;  /* 0xfffffffc00f09947 */ /* 0x002fea000383ffff */
[----:B------:R-:W-:Y:S05]  /*b2f0*/  BRA `(.L_x_3271) ;  /* 0xffffffec00747947 */ /* 0x000fea000383ffff */
.L_x_3237:
[----:B-1----:R1:W2:Y:S02]  /*b300*/  SYNCS.PHASECHK.TRANS64.TRYWAIT P1, [R15+URZ+0x26828], R12 ;  /* 0x0268280c0f0075a7 */ /* 0x0022a4000802017f */
[----:B--2---:R-:W-:Y:S05]  /*b310*/  @!P1 NANOSLEEP.SYNCS 0x989680 ;  /* 0x009896800000995d */ /* 0x004fea0003900000 */
[----:B------:R-:W2:Y:S02]  /*b320*/  @!P1 SYNCS.PHASECHK.TRANS64 P1, [R15+URZ+0x26828], R12 ;  /* 0x0268280c0f0095a7 */ /* 0x000ea4000802007f */
[----:B--2---:R-:W-:Y:S05]  /*b330*/  @!P1 BRA `(.L_x_3237) ;  /* 0xfffffffc00f09947 */ /* 0x004fea000383ffff */
[----:B------:R-:W-:Y:S05]  /*b340*/  BRA `(.L_x_3272) ;  /* 0xfffffff000247947 */ /* 0x000fea000383ffff */
.L_x_3239:
[----:B------:R1:W1:Y:S02]  /*b350*/  SYNCS.PHASECHK.TRANS64.TRYWAIT P0, [R3+URZ+0x26840], R0 ;  /* 0x02684000030075a7 */ /* 0x000264000800017f */
[----:B-1----:R-:W-:Y:S05]  /*b360*/  @!P0 NANOSLEEP.SYNCS 0x989680 ;  /* 0x009896800000895d */ /* 0x002fea0003900000 */
[----:B------:R-:W1:Y:S02]  /*b370*/  @!P0 SYNCS.PHASECHK.TRANS64 P0, [R3+URZ+0x26840], R0 ;  /* 0x02684000030085a7 */ /* 0x000e64000800007f */
[----:B-1----:R-:W-:Y:S05]  /*b380*/  @!P0 BRA `(.L_x_3239) ;  /* 0xfffffffc00f08947 */ /* 0x002fea000383ffff */
[----:B------:R-:W-:Y:S05]  /*b390*/  BRA `(.L_x_3273) ;  /* 0xfffffff000f07947 */ /* 0x000fea000383ffff */
.L_x_3241:
[----:B------:R-:W-:Y:S01]  /*b3a0*/  BSSY B0, `(.L_x_3274) ;  /* 0x0000006000007945 */ /* 0x000fe20003800000 */
[----:B------:R-:W-:-:S07]  /*b3b0*/  IMAD.MOV.U32 R15, RZ, RZ, -0x1 ;  /* 0xffffffffff0f7424 */ /* 0x000fce00078e00ff */
[----:B------:R-:W-:Y:S05]  /*b3c0*/  WARPSYNC.COLLECTIVE R15, `(.L_x_3275) ;  /* 0x000000000f0c7348 */ /* 0x000fea0003c00000 */
[----:B------:R-:W-:Y:S02]  /*b3d0*/  ELECT P6, UR62, PT ;  /* 0x00000000003e782f */ /* 0x000fe400038c0000 */
[----:B------:R-:W-:Y:S01]  /*b3e0*/  MOV R14, UR62 ;  /* 0x0000003e000e7c02 */ /* 0x000fe20008000f00 */
[----:B------:R-:W-:Y:S10]  /*b3f0*/  ENDCOLLECTIVE ;  /* 0x000000000000791b */ /* 0x000ff40003800000 */
.L_x_3275:
[----:B------:R-:W-:Y:S05]  /*b400*/  BSYNC B0 ;  /* 0x0000000000007941 */ /* 0x000fea0003800000 */
.L_x_3274:
[----:B------:R-:W-:Y:S05]  /*b410*/  BRA `(.L_x_3276) ;  /* 0xfffffff400bc7947 */ /* 0x000fea000383ffff */
.L_x_3243:
[----:B-1----:R1:W2:Y:S02]  /*b420*/  SYNCS.PHASECHK.TRANS64.TRYWAIT P0, [R7+URZ], R4 ;  /* 0x00000004070075a7 */ /* 0x0022a4000800017f */
[----:B--2---:R-:W-:Y:S05]  /*b430*/  @!P0 NANOSLEEP.SYNCS 0x989680 ;  /* 0x009896800000895d */ /* 0x004fea0003900000 */
[----:B------:R-:W2:Y:S02]  /*b440*/  @!P0 SYNCS.PHASECHK.TRANS64 P0, [R7+URZ], R4 ;  /* 0x00000004070085a7 */ /* 0x000ea4000800007f */
[----:B--2---:R-:W-:Y:S05]  /*b450*/  @!P0 BRA `(.L_x_3243) ;  /* 0xfffffffc00f08947 */ /* 0x004fea000383ffff */
[----:B------:R-:W-:Y:S05]  /*b460*/  BRA `(.L_x_3277) ;  /* 0xfffffff400fc7947 */ /* 0x000fea000383ffff */
.L_x_3244:
[----:B--2---:R2:W3:Y:S02]  /*b470*/  SYNCS.PHASECHK.TRANS64.TRYWAIT P0, [R3+URZ], R0 ;  /* 0x00000000030075a7 */ /* 0x0044e4000800017f */
[----:B---3--:R-:W-:Y:S05]  /*b480*/  @!P0 NANOSLEEP.SYNCS 0x989680 ;  /* 0x009896800000895d */ /* 0x008fea0003900000 */
[----:B------:R-:W3:Y:S02]  /*b490*/  @!P0 SYNCS.PHASECHK.TRANS64 P0, [R3+URZ], R0 ;  /* 0x00000000030085a7 */ /* 0x000ee4000800007f */
[----:B---3--:R-:W-:Y:S05]  /*b4a0*/  @!P0 BRA `(.L_x_3244) ;  /* 0xfffffffc00f08947 */ /* 0x008fea000383ffff */
[----:B------:R-:W-:Y:S05]  /*b4b0*/  BRA `(.L_x_3278) ;  /* 0xfffffff400f07947 */ /* 0x000fea000383ffff */
.L_x_3246:
[----:B--2---:R2:W3:Y:S02]  /*b4c0*/  SYNCS.PHASECHK.TRANS64.TRYWAIT P0, [R5+URZ], R4 ;  /* 0x00000004050075a7 */ /* 0x0044e4000800017f */
[----:B---3--:R-:W-:Y:S05]  /*b4d0*/  @!P0 NANOSLEEP.SYNCS 0x989680 ;  /* 0x009896800000895d */ /* 0x008fea0003900000 */
[----:B------:R-:W3:Y:S02]  /*b4e0*/  @!P0 SYNCS.PHASECHK.TRANS64 P0, [R5+URZ], R4 ;  /* 0x00000004050085a7 */ /* 0x000ee4000800007f */
[----:B---3--:R-:W-:Y:S05]  /*b4f0*/  @!P0 BRA `(.L_x_3246) ;  /* 0xfffffffc00f08947 */ /* 0x008fea000383ffff */
[----:B------:R-:W-:Y:S05]  /*b500*/  BRA `(.L_x_3279) ;  /* 0xfffffff400f47947 */ /* 0x000fea000383ffff */
.L_x_3280:
        /* <DEDUP_REMOVED lines=15> */
.L_x_3319:


//--------------------- .text._ZN7cutlass13device_kernelIN5flash22FlashAttnBwdPreprocessIN4cute5tupleIJNS3_1CILi64EEENS5_ILi96EEEEEENS_10bfloat16_tEfNS_4arch4Sm90ELb1ELb1EEEEEvNT_6ParamsE --------------------------
	.section	.text._ZN7cutlass13device_kernelIN5flash22FlashAttnBwdPreprocessIN4cute5tupleIJNS3_1CILi64EEENS5_ILi96EEEEEENS_10bfloat16_tEfNS_4arch4Sm90ELb1ELb1EEEEEvNT_6ParamsE,"ax",@progbits
	.align	128
.text._ZN7cutlass13device_kernelIN5flash22FlashAttnBwdPreprocessIN4cute5tupleIJNS3_1CILi64EEENS5_ILi96EEEEEENS_10bfloat16_tEfNS_4arch4Sm90ELb1ELb1EEEEEvNT_6ParamsE:
        .type           _ZN7cutlass13device_kernelIN5flash22FlashAttnBwdPreprocessIN4cute5tupleIJNS3_1CILi64EEENS5_ILi96EEEEEENS_10bfloat16_tEfNS_4arch4Sm90ELb1ELb1EEEEEvNT_6ParamsE,@function
        .size           _ZN7cutlass13device_kernelIN5flash22FlashAttnBwdPreprocessIN4cute5tupleIJNS3_1CILi64EEENS5_ILi96EEEEEENS_10bfloat16_tEfNS_4arch4Sm90ELb1ELb1EEEEEvNT_6ParamsE,(.L_x_3320 - _ZN7cutlass13device_kernelIN5flash22FlashAttnBwdPreprocessIN4cute5tupleIJNS3_1CILi64EEENS5_ILi96EEEEEENS_10bfloat16_tEfNS_4arch4Sm90ELb1ELb1EEEEEvNT_6ParamsE)
        .other          _ZN7cutlass13device_kernelIN5flash22FlashAttnBwdPreprocessIN4cute5tupleIJNS3_1CILi64EEENS5_ILi96EEEEEENS_10bfloat16_tEfNS_4arch4Sm90ELb1ELb1EEEEEvNT_6ParamsE,@"STO_CUDA_ENTRY STV_DEFAULT"
_ZN7cutlass13device_kernelIN5flash22FlashAttnBwdPreprocessIN4cute5tupleIJNS3_1CILi64EEENS5_ILi96EEEEEENS_10bfloat16_tEfNS_4arch4Sm90ELb1ELb1EEEEEvNT_6ParamsE:
[----:B------:R-:W-:Y:S08]  /*0000*/  LDC R1, c[0x0][0x28] ;  /* 0x00000a00ff017b82 */ /* 0x000ff00000000800 */
[----:B------:R-:W0:Y:S01]  /*0010*/  LDC.64 R4, c[0x0][0x2f8] ;  /* 0x0000be00ff047b82 */ /* 0x000e220000000a00 */
[----:B------:R-:W1:Y:S01]  /*0020*/  S2R R38, SR_CTAID.Z ;  /* 0x0000000000267919 */ /* 0x000e620000002700 */
[----:B------:R-:W-:Y:S01]  /*0030*/  ULDC.64 UR8, c[0x0][0x2f0] ;  /* 0x0000bc0000087ab9 */ /* 0x000fe20000000a00 */
[----:B------:R-:W-:Y:S01]  /*0040*/  ULDC.64 UR4, c[0x0][0x208] ;  /* 0x0000820000047ab9 */ /* 0x000fe20000000a00 */
[----:B------:R-:W-:-:S04]  /*0050*/  ISETP.NE.U32.AND P0, PT, RZ, UR8, PT ;  /* 0x00000008ff007c0c */ /* 0x000fc8000bf05070 */
[----:B------:R-:W1:Y:S01]  /*0060*/  LDC.64 R2, c[0x0][0x2f0] ;  /* 0x0000bc00ff027b82 */ /* 0x000e620000000a00 */
[----:B------:R-:W-:Y:S02]  /*0070*/  ISETP.NE.AND.EX P0, PT, RZ, UR9, PT, P0 ;  /* 0x00000009ff007c0c */ /* 0x000fe4000bf05300 */
[----:B0-----:R-:W-:-:S04]  /*0080*/  ISETP.NE.U32.AND P1, PT, R4, RZ, PT ;  /* 0x000000ff0400720c */ /* 0x001fc80003f25070 */
[----:B------:R-:W-:Y:S01]  /*0090*/  ISETP.NE.AND.EX P1, PT, R5, RZ, PT, P1 ;  /* 0x000000ff0500720c */ /* 0x000fe20003f25310 */
[----:B------:R-:W-:Y:S01]  /*00a0*/  ULDC UR6, c[0x0][0x218] ;  /* 0x0000860000067ab9 */ /* 0x000fe20000000800 */
[----:B-1----:R-:W-:-:S11]  /*00b0*/  IMAD.WIDE R2, R38, 0x4, R2 ;  /* 0x0000000426027825 */ /* 0x002fd600078e0202 */
[----:B------:R-:W0:Y:S01]  /*00c0*/  @P1 LDC.64 R8, c[0x0][0x2f8] ;  /* 0x0000be00ff081b82 */ /* 0x000e220000000a00 */
[----:B------:R-:W-:Y:S01]  /*00d0*/  IMAD.U32 R5, RZ, RZ, UR6 ;  /* 0x00000006ff057e24 */ /* 0x000fe2000f8e00ff */
[----:B------:R1:W5:Y:S01]  /*00e0*/  @P0 LDG.E R7, desc[UR4][R2.64] ;  /* 0x0000000402070981 */ /* 0x000362000c1e1900 */
[----:B------:R-:W2:Y:S01]  /*00f0*/  S2R R6, SR_CTAID.X ;  /* 0x0000000000067919 */ /* 0x000ea20000002500 */
[----:B0-----:R-:W-:-:S05]  /*0100*/  @P1 IMAD.WIDE R8, R38, 0x4, R8 ;  /* 0x0000000426081825 */ /* 0x001fca00078e0208 */
[----:B------:R1:W5:Y:S01]  /*0110*/  @P1 LDG.E R5, desc[UR4][R8.64] ;  /* 0x0000000408051981 */ /* 0x000362000c1e1900 */
[----:B------:R-:W0:Y:S01]  /*0120*/  S2UR UR6, SR_CTAID.Y ;  /* 0x00000000000679c3 */ /* 0x000e220000002600 */
[----:B--2---:R-:W-:Y:S01]  /*0130*/  IMAD.SHL.U32 R4, R6, 0x40, RZ ;  /* 0x0000004006047824 */ /* 0x004fe200078e00ff */
[----:B------:R-:W-:Y:S06]  /*0140*/  @P1 BRA `(.L_x_3281) ;  /* 0x0000000000101947 */ /* 0x000fec0003800000 */
[----:B------:R-:W-:Y:S05]  /*0150*/  @!P0 BRA `(.L_x_3281) ;  /* 0x00000000000c8947 */ /* 0x000fea0003800000 */
[----:B------:R-:W2:Y:S04]  /*0160*/  LDG.E R0, desc[UR4][R2.64] ;  /* 0x0000000402007981 */ /* 0x000ea8000c1e1900 */
[----:B-----5:R-:W2:Y:S02]  /*0170*/  LDG.E R5, desc[UR4][R2.64+0x4] ;  /* 0x0000040402057981 */ /* 0x020ea4000c1e1900 */
[----:B--2---:R-:W-:-:S07]  /*0180*/  IMAD.IADD R5, R5, 0x1, -R0 ;  /* 0x0000000105057824 */ /* 0x004fce00078e0a00 */
.L_x_3281:
[----:B------:R-:W-:Y:S02]  /*0190*/  ISETP.NE.U32.AND P2, PT, RZ, UR8, PT ;  /* 0x00000008ff007c0c */ /* 0x000fe4000bf45070 */
[----:B-----5:R-:W-:Y:S02]  /*01a0*/  ISETP.LE.AND P1, PT, R5, R4, PT ;  /* 0x000000040500720c */ /* 0x020fe40003f23270 */
[----:B------:R-:W-:-:S13]  /*01b0*/  ISETP.NE.AND.EX P2, PT, RZ, UR9, PT, P2 ;  /* 0x00000009ff007c0c */ /* 0x000fda000bf45320 */
[----:B0-----:R-:W-:Y:S05]  /*01c0*/  @P2 EXIT P1 ;  /* 0x000000000000294d */ /* 0x001fea0000800000 */
[----:B-1----:R-:W0:Y:S01]  /*01d0*/  S2R R3, SR_TID.X ;  /* 0x0000000000037919 */ /* 0x002e220000002100 */
[----:B------:R-:W-:Y:S01]  /*01e0*/  IADD3 R2, -R4, R5, RZ ;  /* 0x0000000504027210 */ /* 0x000fe20007ffe1ff */
[----:B------:R-:W-:Y:S01]  /*01f0*/  USHF.R.S32.HI UR7, URZ, 0x1f, UR6 ;  /* 0x0000001f3f077899 */ /* 0x000fe20008011406 */
[----:B------:R-:W-:Y:S01]  /*0200*/  SHF.R.S32.HI R41, RZ, 0x1f, R38 ;  /* 0x0000001fff297819 */ /* 0x000fe20000011426 */
[----:B------:R-:W-:Y:S01]  /*0210*/  BSSY B0, `(.L_x_3282) ;  /* 0x000002e000007945 */ /* 0x000fe20003800000 */
[----:B------:R-:W-:Y:S02]  /*0220*/  CS2R R32, SRZ ;  /* 0x0000000000207805 */ /* 0x000fe4000001ff00 */
[----:B------:R-:W-:Y:S01]  /*0230*/  SEL R0, R38, RZ, !P2 ;  /* 0x000000ff26007207 */ /* 0x000fe20005000000 */
[--C-:B------:R-:W-:Y:S01]  /*0240*/  @P0 IMAD.MOV.U32 R32, RZ, RZ, R7.reuse ;  /* 0x000000ffff200224 */ /* 0x100fe200078e0007 */
[----:B------:R-:W-:Y:S01]  /*0250*/  @P0 SHF.R.S32.HI R33, RZ, 0x1f, R7 ;  /* 0x0000001fff210819 */ /* 0x000fe20000011407 */
[----:B------:R-:W-:Y:S01]  /*0260*/  IMAD.MOV.U32 R42, RZ, RZ, 0x7f800000 ;  /* 0x7f800000ff2a7424 */ /* 0x000fe200078e00ff */
        /* <DEDUP_REMOVED lines=10> */
[----:B------:R-:W-:Y:S02]  /*0310*/  SEL R41, R41, RZ, !P2 ;  /* 0x000000ff29297207 */ /* 0x000fe40005000000 */
[----:B0-----:R-:W-:Y:S02]  /*0320*/  ISETP.GT.AND P1, PT, R3, 0x3f, PT ;  /* 0x0000003f0300780c */ /* 0x001fe40003f24270 */
[----:B------:R-:W-:-:S02]  /*0330*/  SHF.R.S32.HI R24, RZ, 0x1f, R3 ;  /* 0x0000001fff187819 */ /* 0x000fc40000011403 */
[-C--:B------:R-:W-:Y:S02]  /*0340*/  ISETP.GE.OR P4, PT, R3, R2.reuse, P1 ;  /* 0x000000020300720c */ /* 0x080fe40000f86670 */
[----:B------:R-:W-:Y:S02]  /*0350*/  LEA.HI R29, R24, R3, RZ, 0x2 ;  /* 0x00000003181d7211 */ /* 0x000fe400078f10ff */
[----:B------:R-:W-:Y:S02]  /*0360*/  CS2R R24, SRZ ;  /* 0x0000000000187805 */ /* 0x000fe4000001ff00 */
[----:B------:R-:W-:Y:S02]  /*0370*/  LOP3.LUT R40, R29, 0xfffffffc, RZ, 0xc0, !PT ;  /* 0xfffffffc1d287812 */ /* 0x000fe400078ec0ff */
[----:B------:R-:W-:Y:S02]  /*0380*/  SHF.R.S32.HI R39, RZ, 0x2, R29 ;  /* 0x00000002ff277819 */ /* 0x000fe4000001141d */
[----:B------:R-:W-:Y:S01]  /*0390*/  CS2R R28, SRZ ;  /* 0x00000000001c7805 */ /* 0x000fe2000001ff00 */
[----:B------:R-:W-:Y:S01]  /*03a0*/  IMAD.IADD R40, R3, 0x1, -R40 ;  /* 0x0000000103287824 */ /* 0x000fe200078e0a28 */
[----:B------:R-:W-:Y:S01]  /*03b0*/  ISETP.GE.AND P3, PT, R39, R2, PT ;  /* 0x000000022700720c */ /* 0x000fe20003f66270 */
[----:B------:R-:W-:-:S12]  /*03c0*/  @P4 BRA `(.L_x_3283) ;  /* 0x0000000000484947 */ /* 0x000fd80003800000 */
[----:B------:R-:W0:Y:S01]  /*03d0*/  LDC.64 R34, c[0x0][0x290] ;  /* 0x0000a400ff227b82 */ /* 0x000e220000000a00 */
[----:B------:R-:W-:Y:S01]  /*03e0*/  SHF.R.S32.HI R37, RZ, 0x1f, R4 ;  /* 0x0000001fff257819 */ /* 0x000fe20000011404 */
[----:B------:R-:W-:Y:S01]  /*03f0*/  ULDC.64 UR8, c[0x0][0x298] ;  /* 0x0000a60000087ab9 */ /* 0x000fe20000000a00 */
[--C-:B------:R-:W-:Y:S02]  /*0400*/  SHF.R.S32.HI R42, RZ, 0x1f, R3.reuse ;  /* 0x0000001fff2a7819 */ /* 0x100fe40000011403 */
[----:B------:R-:W-:-:S04]  /*0410*/  IADD3 R36, P2, P4, R32, R4, R3 ;  /* 0x0000000420247210 */ /* 0x000fc80007c5e003 */
[----:B------:R-:W-:Y:S01]  /*0420*/  IADD3.X R37, R33, R37, R42, P2, P4 ;  /* 0x0000002521257210 */ /* 0x000fe200017e842a */
[----:B0-----:R-:W-:-:S04]  /*0430*/  IMAD R42, R34, UR7, RZ ;  /* 0x00000007222a7c24 */ /* 0x001fc8000f8e02ff */
[----:B------:R-:W-:Y:S02]  /*0440*/  IMAD R43, R35, UR6, R42 ;  /* 0x00000006232b7c24 */ /* 0x000fe4000f8e022a */
[----:B------:R-:W-:-:S04]  /*0450*/  IMAD.WIDE.U32 R34, R34, UR6, R36 ;  /* 0x0000000622227c25 */ /* 0x000fc8000f8e0024 */
[----:B------:R-:W-:Y:S02]  /*0460*/  IMAD R37, R41, UR8, RZ ;  /* 0x0000000829257c24 */ /* 0x000fe4000f8e02ff */
[----:B------:R-:W-:Y:S02]  /*0470*/  IMAD.IADD R35, R35, 0x1, R43 ;  /* 0x0000000123237824 */ /* 0x000fe400078e022b */
[C---:B------:R-:W-:Y:S02]  /*0480*/  IMAD R37, R0.reuse, UR9, R37 ;  /* 0x0000000900257c24 */ /* 0x040fe4000f8e0225 */
[----:B------:R-:W-:Y:S01]  /*0490*/  IMAD.WIDE.U32 R34, R0, UR8, R34 ;  /* 0x0000000800227c25 */ /* 0x000fe2000f8e0022 */
[----:B------:R-:W-:-:S03]  /*04a0*/  ULDC.64 UR8, c[0x0][0x288] ;  /* 0x0000a20000087ab9 */ /* 0x000fc60000000a00 */
[----:B------:R-:W-:Y:S01]  /*04b0*/  IMAD.IADD R35, R35, 0x1, R37 ;  /* 0x0000000123237824 */ /* 0x000fe200078e0225 */
[----:B------:R-:W-:-:S04]  /*04c0*/  LEA R42, P2, R34, UR8, 0x2 ;  /* 0x00000008222a7c11 */ /* 0x000fc8000f8410ff */
[----:B------:R-:W-:-:S05]  /*04d0*/  LEA.HI.X R43, R34, UR9, R35, 0x2, P2 ;  /* 0x00000009222b7c11 */ /* 0x000fca00090f1423 */
[----:B------:R0:W5:Y:S04]  /*04e0*/  LDG.E R42, desc[UR4][R42.64] ;  /* 0x000000042a2a7981 */ /* 0x000168000c1e1900 */
.L_x_3283:
[----:B------:R-:W-:Y:S05]  /*04f0*/  BSYNC B0 ;  /* 0x0000000000007941 */ /* 0x000fea0003800000 */
.L_x_3282:
[----:B------:R-:W-:Y:S04]  /*0500*/  BSSY B0, `(.L_x_3284) ;  /* 0x0000022000007945 */ /* 0x000fe80003800000 */
[----:B------:R-:W-:Y:S05]  /*0510*/  @P3 BRA `(.L_x_3285) ;  /* 0x0000000000803947 */ /* 0x000fea0003800000 */
[----:B------:R-:W1:Y:S01]  /*0520*/  LDC.64 R34, c[0x0][0x230] ;  /* 0x00008c00ff227b82 */ /* 0x000e620000000a00 */
[----:B------:R-:W-:Y:S01]  /*0530*/  SHF.L.U32 R36, R40, 0x3, RZ ;  /* 0x0000000328247819 */ /* 0x000fe200000006ff */
[----:B------:R-:W-:Y:S01]  /*0540*/  ULDC.64 UR8, c[0x0][0x238] ;  /* 0x00008e0000087ab9 */ /* 0x000fe20000000a00 */
[C---:B------:R-:W-:Y:S01]  /*0550*/  IADD3 R46, P2, R39.reuse, R32, RZ ;  /* 0x00000020272e7210 */ /* 0x040fe20007f5e0ff */
[----:B------:R-:W-:Y:S01]  /*0560*/  ULDC.64 UR10, c[0x0][0x228] ;  /* 0x00008a00000a7ab9 */ /* 0x000fe20000000a00 */
[----:B------:R-:W-:Y:S01]  /*0570*/  SHF.R.S32.HI R37, RZ, 0x1f, R36 ;  /* 0x0000001fff257819 */ /* 0x000fe20000011424 */
[----:B0-----:R-:W-:Y:S01]  /*0580*/  VIADD R43, R36, 0x20 ;  /* 0x00000020242b7836 */ /* 0x001fe20000000000 */
[----:B------:R-:W-:-:S03]  /*0590*/  LEA.HI.X.SX32 R47, R39, R33, 0x1, P2 ;  /* 0x00000021272f7211 */ /* 0x000fc600010f0eff */
[----:B------:R-:W-:-:S04]  /*05a0*/  IMAD.WIDE R46, R6, 0x40, R46 ;  /* 0x00000040062e7825 */ /* 0x000fc800078e022e */
[----:B-1----:R-:W-:-:S04]  /*05b0*/  IMAD R44, R34, UR7, RZ ;  /* 0x00000007222c7c24 */ /* 0x002fc8000f8e02ff */
[----:B------:R-:W-:Y:S02]  /*05c0*/  IMAD R35, R35, UR6, R44 ;  /* 0x0000000623237c24 */ /* 0x000fe4000f8e022c */
[----:B------:R-:W-:-:S04]  /*05d0*/  IMAD.WIDE.U32 R44, R34, UR6, R36 ;  /* 0x00000006222c7c25 */ /* 0x000fc8000f8e0024 */
[----:B------:R-:W-:Y:S02]  /*05e0*/  IMAD R37, R41, UR8, RZ ;  /* 0x0000000829257c24 */ /* 0x000fe4000f8e02ff */
[----:B------:R-:W-:Y:S02]  /*05f0*/  IMAD.IADD R45, R45, 0x1, R35 ;  /* 0x000000012d2d7824 */ /* 0x000fe400078e0223 */
[C---:B------:R-:W-:Y:S02]  /*0600*/  IMAD R37, R0.reuse, UR9, R37 ;  /* 0x0000000900257c24 */ /* 0x040fe4000f8e0225 */
[----:B------:R-:W-:Y:S01]  /*0610*/  IMAD.WIDE.U32 R34, R0, UR8, R44 ;  /* 0x0000000800227c25 */ /* 0x000fe2000f8e002c */
[----:B------:R-:W-:Y:S02]  /*0620*/  ULDC UR8, c[0x0][0x21c] ;  /* 0x0000870000087ab9 */ /* 0x000fe40000000800 */
[----:B------:R-:W-:Y:S01]  /*0630*/  ISETP.GE.AND P2, PT, R36, UR8, PT ;  /* 0x0000000824007c0c */ /* 0x000fe2000bf46270 */
[----:B------:R-:W-:Y:S01]  /*0640*/  IMAD.IADD R35, R35, 0x1, R37 ;  /* 0x0000000123237824 */ /* 0x000fe200078e0225 */
[----:B------:R-:W-:Y:S01]  /*0650*/  ISETP.GE.AND P4, PT, R43, UR8, PT ;  /* 0x000000082b007c0c */ /* 0x000fe2000bf86270 */
[----:B------:R-:W-:-:S02]  /*0660*/  IMAD R44, R47, UR10, RZ ;  /* 0x0000000a2f2c7c24 */ /* 0x000fc4000f8e02ff */
[----:B------:R-:W-:Y:S02]  /*0670*/  VIADD R37, R36, 0x40 ;  /* 0x0000004024257836 */ /* 0x000fe40000000000 */
[C---:B------:R-:W-:Y:S02]  /*0680*/  IMAD R44, R46.reuse, UR11, R44 ;  /* 0x0000000b2e2c7c24 */ /* 0x040fe4000f8e022c */
[----:B------:R-:W-:Y:S01]  /*0690*/  IMAD.WIDE.U32 R34, R46, UR10, R34 ;  /* 0x0000000a2e227c25 */ /* 0x000fe2000f8e0022 */
[----:B------:R-:W-:Y:S01]  /*06a0*/  ISETP.GE.AND P5, PT, R37, UR8, PT ;  /* 0x0000000825007c0c */ /* 0x000fe2000bfa6270 */
[----:B------:R-:W-:-:S03]  /*06b0*/  ULDC.64 UR8, c[0x0][0x210] ;  /* 0x0000840000087ab9 */ /* 0x000fc60000000a00 */
[----:B------:R-:W-:Y:S02]  /*06c0*/  IADD3 R35, R35, R44, RZ ;  /* 0x0000002c23237210 */ /* 0x000fe40007ffe0ff */
[----:B------:R-:W-:-:S04]  /*06d0*/  LEA R36, P6, R34, UR8, 0x1 ;  /* 0x0000000822247c11 */ /* 0x000fc8000f8c08ff */
[----:B------:R-:W-:-:S05]  /*06e0*/  LEA.HI.X R37, R34, UR9, R35, 0x1, P6 ;  /* 0x0000000922257c11 */ /* 0x000fca000b0f0c23 */
[----:B------:R1:W5:Y:S04]  /*06f0*/  @!P2 LDG.E.128 R8, desc[UR4][R36.64] ;  /* 0x000000042408a981 */ /* 0x000368000c1e1d00 */
[----:B------:R1:W5:Y:S04]  /*0700*/  @!P4 LDG.E.128 R12, desc[UR4][R36.64+0x40] ;  /* 0x00004004240cc981 */ /* 0x000368000c1e1d00 */
[----:B------:R1:W5:Y:S02]  /*0710*/  @!P5 LDG.E.128 R24, desc[UR4][R36.64+0x80] ;  /* 0x000080042418d981 */ /* 0x000364000c1e1d00 */
.L_x_3285:
[----:B------:R-:W-:Y:S05]  /*0720*/  BSYNC B0 ;  /* 0x0000000000007941 */ /* 0x000fea0003800000 */
.L_x_3284:
[----:B------:R-:W-:Y:S04]  /*0730*/  BSSY B0, `(.L_x_3286) ;  /* 0x0000022000007945 */ /* 0x000fe80003800000 */
[----:B------:R-:W-:Y:S05]  /*0740*/  @P3 BRA `(.L_x_3287) ;  /* 0x0000000000803947 */ /* 0x000fea0003800000 */
[----:B------:R-:W2:Y:S01]  /*0750*/  LDC.64 R34, c[0x0][0x250] ;  /* 0x00009400ff227b82 */ /* 0x000ea20000000a00 */
[----:B-1----:R-:W-:Y:S01]  /*0760*/  IMAD.SHL.U32 R36, R40, 0x8, RZ ;  /* 0x0000000828247824 */ /* 0x002fe200078e00ff */
[C---:B------:R-:W-:Y:S01]  /*0770*/  IADD3 R32, P2, R39.reuse, R32, RZ ;  /* 0x0000002027207210 */ /* 0x040fe20007f5e0ff */
[----:B------:R-:W-:Y:S01]  /*0780*/  ULDC.64 UR8, c[0x0][0x258] ;  /* 0x0000960000087ab9 */ /* 0x000fe20000000a00 */
[----:B------:R-:W-:Y:S02]  /*0790*/  ULDC UR10, c[0x0][0x21c] ;  /* 0x00008700000a7ab9 */ /* 0x000fe40000000800 */
[----:B------:R-:W-:Y:S02]  /*07a0*/  SHF.R.S32.HI R37, RZ, 0x1f, R36 ;  /* 0x0000001fff257819 */ /* 0x000fe40000011424 */
[----:B------:R-:W-:Y:S02]  /*07b0*/  LEA.HI.X.SX32 R33, R39, R33, 0x1, P2 ;  /* 0x0000002127217211 */ /* 0x000fe400010f0eff */
[----:B------:R-:W-:Y:S01]  /*07c0*/  ISETP.GE.AND P3, PT, R36, UR10, PT ;  /* 0x0000000a24007c0c */ /* 0x000fe2000bf66270 */
[----:B------:R-:W-:-:S04]  /*07d0*/  IMAD.WIDE R32, R6, 0x40, R32 ;  /* 0x0000004006207825 */ /* 0x000fc800078e0220 */
[----:B--2---:R-:W-:-:S04]  /*07e0*/  IMAD R44, R34, UR7, RZ ;  /* 0x00000007222c7c24 */ /* 0x004fc8000f8e02ff */
[----:B0-----:R-:W-:Y:S02]  /*07f0*/  IMAD R43, R35, UR6, R44 ;  /* 0x00000006232b7c24 */ /* 0x001fe4000f8e022c */
[----:B------:R-:W-:-:S04]  /*0800*/  IMAD.WIDE.U32 R34, R34, UR6, R36 ;  /* 0x0000000622227c25 */ /* 0x000fc8000f8e0024 */
[----:B------:R-:W-:Y:S02]  /*0810*/  IMAD R37, R41, UR8, RZ ;  /* 0x0000000829257c24 */ /* 0x000fe4000f8e02ff */
[----:B------:R-:W-:Y:S02]  /*0820*/  IMAD.IADD R35, R35, 0x1, R43 ;  /* 0x0000000123237824 */ /* 0x000fe400078e022b */
[C---:B------:R-:W-:Y:S02]  /*0830*/  IMAD R37, R0.reuse, UR9, R37 ;  /* 0x0000000900257c24 */ /* 0x040fe4000f8e0225 */
[----:B------:R-:W-:Y:S01]  /*0840*/  IMAD.WIDE.U32 R34, R0, UR8, R34 ;  /* 0x0000000800227c25 */ /* 0x000fe2000f8e0022 */
[----:B------:R-:W-:-:S03]  /*0850*/  ULDC.64 UR8, c[0x0][0x248] ;  /* 0x0000920000087ab9 */ /* 0x000fc60000000a00 */
[----:B------:R-:W-:Y:S01]  /*0860*/  IMAD.IADD R35, R35, 0x1, R37 ;  /* 0x0000000123237824 */ /* 0x000fe200078e0225 */
[C---:B------:R-:W-:Y:S01]  /*0870*/  IADD3 R37, R36.reuse, 0x40, RZ ;  /* 0x0000004024257810 */ /* 0x040fe20007ffe0ff */
[----:B------:R-:W-:Y:S02]  /*0880*/  IMAD R33, R33, UR8, RZ ;  /* 0x0000000821217c24 */ /* 0x000fe4000f8e02ff */
[----:B------:R-:W-:Y:S01]  /*0890*/  VIADD R43, R36, 0x20 ;  /* 0x00000020242b7836 */ /* 0x000fe20000000000 */
[----:B------:R-:W-:Y:S01]  /*08a0*/  ISETP.GE.AND P5, PT, R37, UR10, PT ;  /* 0x0000000a25007c0c */ /* 0x000fe2000bfa6270 */
[C---:B------:R-:W-:Y:S02]  /*08b0*/  IMAD R33, R32.reuse, UR9, R33 ;  /* 0x0000000920217c24 */ /* 0x040fe4000f8e0221 */
[----:B------:R-:W-:Y:S01]  /*08c0*/  IMAD.WIDE.U32 R34, R32, UR8, R34 ;  /* 0x0000000820227c25 */ /* 0x000fe2000f8e0022 */
[----:B------:R-:W-:Y:S01]  /*08d0*/  ISETP.GE.AND P4, PT, R43, UR10, PT ;  /* 0x0000000a2b007c0c */ /* 0x000fe2000bf86270 */
[----:B------:R-:W-:-:S02]  /*08e0*/  ULDC.64 UR8, c[0x0][0x240] ;  /* 0x0000900000087ab9 */ /* 0x000fc40000000a00 */
[----:B------:R-:W-:Y:S01]  /*08f0*/  IMAD.IADD R33, R35, 0x1, R33 ;  /* 0x0000000123217824 */ /* 0x000fe200078e0221 */
[----:B------:R-:W-:-:S04]  /*0900*/  LEA R32, P2, R34, UR8, 0x1 ;  /* 0x0000000822207c11 */ /* 0x000fc8000f8408ff */
[----:B------:R-:W-:-:S05]  /*0910*/  LEA.HI.X R33, R34, UR9, R33, 0x1, P2 ;  /* 0x0000000922217c11 */ /* 0x000fca00090f0c21 */
[----:B------:R2:W5:Y:S04]  /*0920*/  @!P3 LDG.E.128 R16, desc[UR4][R32.64] ;  /* 0x000000042010b981 */ /* 0x000568000c1e1d00 */
[----:B------:R2:W5:Y:S04]  /*0930*/  @!P4 LDG.E.128 R20, desc[UR4][R32.64+0x40] ;  /* 0x000040042014c981 */ /* 0x000568000c1e1d00 */
[----:B------:R2:W5:Y:S02]  /*0940*/  @!P5 LDG.E.128 R28, desc[UR4][R32.64+0x80] ;  /* 0x00008004201cd981 */ /* 0x000564000c1e1d00 */
.L_x_3287:
[----:B------:R-:W-:Y:S05]  /*0950*/  BSYNC B0 ;  /* 0x0000000000007941 */ /* 0x000fea0003800000 */
.L_x_3286:
[C---:B--2--5:R-:W-:Y:S01]  /*0960*/  LOP3.LUT R32, R8.reuse, 0xffff0000, RZ, 0xc0, !PT ;  /* 0xffff000008207812 */ /* 0x064fe200078ec0ff */
[----:B------:R-:W-:Y:S01]  /*0970*/  IMAD.U32 R8, R8, 0x10000, RZ ;  /* 0x0001000008087824 */ /* 0x000fe200078e00ff */
[C---:B------:R-:W-:Y:S01]  /*0980*/  LOP3.LUT R35, R16.reuse, 0xffff0000, RZ, 0xc0, !PT ;  /* 0xffff000010237812 */ /* 0x040fe200078ec0ff */
[----:B------:R-:W-:Y:S01]  /*0990*/  IMAD.U32 R33, R16, 0x10000, RZ ;  /* 0x0001000010217824 */ /* 0x000fe200078e00ff */
[----:B------:R-:W-:Y:S01]  /*09a0*/  ISETP.NE.AND P2, PT, R40, RZ, PT ;  /* 0x000000ff2800720c */ /* 0x000fe20003f45270 */
[----:B------:R-:W-:Y:S01]  /*09b0*/  IMAD.U32 R16, R9, 0x10000, RZ ;  /* 0x0001000009107824 */ /* 0x000fe200078e00ff */
[----:B------:R-:W-:Y:S01]  /*09c0*/  BSSY B0, `(.L_x_3288) ;  /* 0x0000064000007945 */ /* 0x000fe20003800000 */
[----:B-1----:R-:W-:Y:S01]  /*09d0*/  FMUL.FTZ R37, R32, R35 ;  /* 0x0000002320257220 */ /* 0x002fe20000410000 */
[C---:B------:R-:W-:Y:S01]  /*09e0*/  SHF.L.U32 R35, R17.reuse, 0x10, RZ ;  /* 0x0000001011237819 */ /* 0x040fe200000006ff */
[----:B------:R-:W-:Y:S01]  /*09f0*/  @P0 IMAD R7, R38, 0x40, R7 ;  /* 0x0000004026070824 */ /* 0x000fe200078e0207 */
        /* <DEDUP_REMOVED lines=10> */
[C---:B------:R-:W-:Y:S01]  /*0aa0*/  IMAD.U32 R9, R11.reuse, 0x10000, RZ ;  /* 0x000100000b097824 */ /* 0x040fe200078e00ff */
[----:B------:R-:W-:Y:S01]  /*0ab0*/  LOP3.LUT R10, R11, 0xffff0000, RZ, 0xc0, !PT ;  /* 0xffff00000b0a7812 */ /* 0x000fe200078ec0ff */
[C---:B------:R-:W-:Y:S02]  /*0ac0*/  IMAD.U32 R16, R19.reuse, 0x10000, RZ ;  /* 0x0001000013107824 */ /* 0x040fe400078e00ff */
[----:B------:R-:W-:Y:S01]  /*0ad0*/  FFMA.FTZ R8, R8, R17, R33 ;  /* 0x0000001108087223 */ /* 0x000fe20000010021 */
[----:B------:R-:W-:Y:S01]  /*0ae0*/  LOP3.LUT R19, R19, 0xffff0000, RZ, 0xc0, !PT ;  /* 0xffff000013137812 */ /* 0x000fe200078ec0ff */
[----:B------:R-:W-:-:S02]  /*0af0*/  IMAD.U32 R11, R20, 0x10000, RZ ;  /* 0x00010000140b7824 */ /* 0x000fc400078e00ff */
[----:B------:R-:W-:Y:S01]  /*0b00*/  FFMA.FTZ R9, R9, R16, R8 ;  /* 0x0000001009097223 */ /* 0x000fe20000010008 */
[----:B------:R-:W-:-:S03]  /*0b10*/  SHF.L.U32 R8, R12, 0x10, RZ ;  /* 0x000000100c087819 */ /* 0x000fc600000006ff */
[----:B------:R-:W-:Y:S01]  /*0b20*/  FFMA.FTZ R19, R10, R19, R9 ;  /* 0x000000130a137223 */ /* 0x000fe20000010009 */
[----:B------:R-:W-:Y:S02]  /*0b30*/  LOP3.LUT R9, R12, 0xffff0000, RZ, 0xc0, !PT ;  /* 0xffff00000c097812 */ /* 0x000fe400078ec0ff */
[----:B------:R-:W-:Y:S01]  /*0b40*/  LOP3.LUT R10, R20, 0xffff0000, RZ, 0xc0, !PT ;  /* 0xffff0000140a7812 */ /* 0x000fe200078ec0ff */
[----:B------:R-:W-:Y:S01]  /*0b50*/  FFMA.FTZ R12, R8, R11, R19 ;  /* 0x0000000b080c7223 */ /* 0x000fe20000010013 */
[----:B------:R-:W-:Y:S02]  /*0b60*/  IMAD.U32 R8, R13, 0x10000, RZ ;  /* 0x000100000d087824 */ /* 0x000fe400078e00ff */
[----:B------:R-:W-:Y:S02]  /*0b70*/  IMAD.U32 R11, R21, 0x10000, RZ ;  /* 0x00010000150b7824 */ /* 0x000fe400078e00ff */
[----:B------:R-:W-:Y:S01]  /*0b80*/  FFMA.FTZ R9, R9, R10, R12 ;  /* 0x0000000a09097223 */ /* 0x000fe2000001000c */
[----:B------:R-:W-:-:S02]  /*0b90*/  LOP3.LUT R12, R13, 0xffff0000, RZ, 0xc0, !PT ;  /* 0xffff00000d0c7812 */ /* 0x000fc400078ec0ff */
[----:B------:R-:W-:Y:S01]  /*0ba0*/  LOP3.LUT R21, R21, 0xffff0000, RZ, 0xc0, !PT ;  /* 0xffff000015157812 */ /* 0x000fe200078ec0ff */
[----:B------:R-:W-:Y:S01]  /*0bb0*/  FFMA.FTZ R9, R8, R11, R9 ;  /* 0x0000000b08097223 */ /* 0x000fe20000010009 */
[----:B------:R-:W-:Y:S01]  /*0bc0*/  SHF.L.U32 R11, R22, 0x10, RZ ;  /* 0x00000010160b7819 */ /* 0x000fe200000006ff */
[----:B------:R-:W-:Y:S01]  /*0bd0*/  IMAD.U32 R8, R14, 0x10000, RZ ;  /* 0x000100000e087824 */ /* 0x000fe200078e00ff */
[----:B------:R-:W-:Y:S01]  /*0be0*/  LOP3.LUT R10, R22, 0xffff0000, RZ, 0xc0, !PT ;  /* 0xffff0000160a7812 */ /* 0x000fe200078ec0ff */
[----:B------:R-:W-:Y:S01]  /*0bf0*/  FFMA.FTZ R21, R12, R21, R9 ;  /* 0x000000150c157223 */ /* 0x000fe20000010009 */
[----:B------:R-:W-:Y:S02]  /*0c00*/  LOP3.LUT R9, R14, 0xffff0000, RZ, 0xc0, !PT ;  /* 0xffff00000e097812 */ /* 0x000fe400078ec0ff */
[C---:B------:R-:W-:Y:S01]  /*0c10*/  LOP3.LUT R14, R15.reuse, 0xffff0000, RZ, 0xc0, !PT ;  /* 0xffff00000f0e7812 */ /* 0x040fe200078ec0ff */
[----:B------:R-:W-:Y:S01]  /*0c20*/  FFMA.FTZ R12, R8, R11, R21 ;  /* 0x0000000b080c7223 */ /* 0x000fe20000010015 */
[----:B------:R-:W-:-:S02]  /*0c30*/  IMAD.U32 R8, R15, 0x10000, RZ ;  /* 0x000100000f087824 */ /* 0x000fc400078e00ff */
[----:B------:R-:W-:Y:S02]  /*0c40*/  IMAD.U32 R11, R23, 0x10000, RZ ;  /* 0x00010000170b7824 */ /* 0x000fe400078e00ff */
        /* <DEDUP_REMOVED lines=8> */
[----:B------:R-:W-:-:S03]  /*0cd0*/  LOP3.LUT R11, R28, 0xffff0000, RZ, 0xc0, !PT ;  /* 0xffff00001c0b7812 */ /* 0x000fc600078ec0ff */
[----:B------:R-:W-:Y:S01]  /*0ce0*/  FFMA.FTZ R23, R8, R9, R23 ;  /* 0x0000000908177223 */ /* 0x000fe20000010017 */
[C---:B------:R-:W-:Y:S01]  /*0cf0*/  IMAD.U32 R8, R25.reuse, 0x10000, RZ ;  /* 0x0001000019087824 */ /* 0x040fe200078e00ff */
[----:B------:R-:W-:Y:S01]  /*0d00*/  LOP3.LUT R25, R25, 0xffff0000, RZ, 0xc0, !PT ;  /* 0xffff000019197812 */ /* 0x000fe200078ec0ff */
[----:B------:R-:W-:Y:S02]  /*0d10*/  IMAD.U32 R9, R29, 0x10000, RZ ;  /* 0x000100001d097824 */ /* 0x000fe400078e00ff */
[----:B------:R-:W-:-:S04]  /*0d20*/  FFMA.FTZ R11, R24, R11, R23 ;  /* 0x0000000b180b7223 */ /* 0x000fc80000010017 */
        /* <DEDUP_REMOVED lines=8> */
[C---:B------:R-:W-:Y:S01]  /*0db0*/  IMAD.U32 R8, R27.reuse, 0x10000, RZ ;  /* 0x000100001b087824 */ /* 0x040fe200078e00ff */
[----:B------:R-:W-:Y:S01]  /*0dc0*/  LOP3.LUT R27, R27, 0xffff0000, RZ, 0xc0, !PT ;  /* 0xffff00001b1b7812 */ /* 0x000fe200078ec0ff */
[----:B------:R-:W-:-:S02]  /*0dd0*/  IMAD.U32 R9, R31, 0x10000, RZ ;  /* 0x000100001f097824 */ /* 0x000fc400078e00ff */
[----:B------:R-:W-:-:S04]  /*0de0*/  FFMA.FTZ R11, R26, R11, R25 ;  /* 0x0000000b1a0b7223 */ /* 0x000fc80000010019 */
[----:B------:R-:W-:-:S04]  /*0df0*/  FFMA.FTZ R8, R8, R9, R11 ;  /* 0x0000000908087223 */ /* 0x000fc8000001000b */
[----:B------:R-:W-:Y:S01]  /*0e00*/  FFMA.FTZ R27, R27, R10, R8 ;  /* 0x0000000a1b1b7223 */ /* 0x000fe20000010008 */
[----:B------:R-:W-:-:S04]  /*0e10*/  @P0 SHF.R.S32.HI R10, RZ, 0x1f, R7 ;  /* 0x0000001fff0a0819 */ /* 0x000fc80000011407 */
[----:B------:R-:W1:Y:S01]  /*0e20*/  SHFL.BFLY PT, R8, R27, 0x2, 0x1f ;  /* 0x0c401f001b087f89 */ /* 0x000e6200000e0000 */
[----:B------:R-:W-:Y:S01]  /*0e30*/  @P0 LEA.HI R10, R10, R7, RZ, 0x6 ;  /* 0x000000070a0a0211 */ /* 0x000fe200078f30ff */
[----:B------:R-:W-:-:S06]  /*0e40*/  HFMA2.MMA R7, -RZ, RZ, 0, 0 ;  /* 0x00000000ff077435 */ /* 0x000fcc00000001ff */
[----:B------:R-:W-:Y:S01]  /*0e50*/  @P0 LOP3.LUT R7, R10, 0xffffffc0, RZ, 0xc0, !PT ;  /* 0xffffffc00a070812 */ /* 0x000fe200078ec0ff */
[----:B-1----:R-:W-:Y:S02]  /*0e60*/  FADD.FTZ R11, R27, R8 ;  /* 0x000000081b0b7221 */ /* 0x002fe40000010000 */
[----:B------:R-:W1:Y:S03]  /*0e70*/  LDC.64 R8, c[0x0][0x2d0] ;  /* 0x0000b400ff087b82 */ /* 0x000e660000000a00 */
[----:B------:R-:W2:Y:S02]  /*0e80*/  SHFL.BFLY PT, R12, R11, 0x1, 0x1f ;  /* 0x0c201f000b0c7f89 */ /* 0x000ea400000e0000 */
[----:B--2---:R-:W-:Y:S01]  /*0e90*/  FADD.FTZ R16, R11, R12 ;  /* 0x0000000c0b107221 */ /* 0x004fe20000010000 */
[----:B------:R-:W-:Y:S06]  /*0ea0*/  @P2 BRA `(.L_x_3289) ;  /* 0x0000000000542947 */ /* 0x000fec0003800000 */
[----:B------:R-:W2:Y:S01]  /*0eb0*/  LDC.64 R14, c[0x0][0x278] ;  /* 0x00009e00ff0e7b82 */ /* 0x000ea20000000a00 */
[----:B------:R-:W-:Y:S01]  /*0ec0*/  SHF.R.S32.HI R12, RZ, 0x1f, R39 ;  /* 0x0000001fff0c7819 */ /* 0x000fe20000011427 */
[----:B------:R-:W-:Y:S01]  /*0ed0*/  ULDC.64 UR8, c[0x0][0x280] ;  /* 0x0000a00000087ab9 */ /* 0x000fe20000000a00 */
[--C-:B------:R-:W-:Y:S02]  /*0ee0*/  IADD3 R10, P0, P2, R7, R39, R4.reuse ;  /* 0x00000027070a7210 */ /* 0x100fe40007a1e004 */
[----:B------:R-:W-:Y:S02]  /*0ef0*/  SHF.R.S32.HI R13, RZ, 0x1f, R4 ;  /* 0x0000001fff0d7819 */ /* 0x000fe40000011404 */
[----:B------:R-:W-:-:S04]  /*0f00*/  SHF.R.S32.HI R11, RZ, 0x1f, R7 ;  /* 0x0000001fff0b7819 */ /* 0x000fc80000011407 */
[----:B------:R-:W-:Y:S02]  /*0f10*/  IADD3.X R11, R11, R12, R13, P0, P2 ;  /* 0x0000000c0b0b7210 */ /* 0x000fe400007e440d */
[----:B------:R-:W-:Y:S01]  /*0f20*/  ISETP.GE.AND P0, PT, R39, R2, PT ;  /* 0x000000022700720c */ /* 0x000fe20003f06270 */
[C---:B--2---:R-:W-:Y:S02]  /*0f30*/  IMAD R12, R14.reuse, UR7, RZ ;  /* 0x000000070e0c7c24 */ /* 0x044fe4000f8e02ff */
[----:B------:R-:W-:-:S04]  /*0f40*/  IMAD.WIDE.U32 R10, R14, UR6, R10 ;  /* 0x000000060e0a7c25 */ /* 0x000fc8000f8e000a */
[----:B------:R-:W-:Y:S02]  /*0f50*/  IMAD R13, R15, UR6, R12 ;  /* 0x000000060f0d7c24 */ /* 0x000fe4000f8e020c */
[----:B------:R-:W-:Y:S02]  /*0f60*/  IMAD R15, R41, UR8, RZ ;  /* 0x00000008290f7c24 */ /* 0x000fe4000f8e02ff */
[----:B------:R-:W-:Y:S02]  /*0f70*/  IMAD.IADD R11, R11, 0x1, R13 ;  /* 0x000000010b0b7824 */ /* 0x000fe400078e020d */
[C---:B------:R-:W-:Y:S02]  /*0f80*/  IMAD R15, R0.reuse, UR9, R15 ;  /* 0x00000009000f7c24 */ /* 0x040fe4000f8e020f */
[----:B------:R-:W-:Y:S01]  /*0f90*/  IMAD.WIDE.U32 R10, R0, UR8, R10 ;  /* 0x00000008000a7c25 */ /* 0x000fe2000f8e000a */
[----:B------:R-:W-:-:S03]  /*0fa0*/  ULDC.64 UR8, c[0x0][0x260] ;  /* 0x0000980000087ab9 */ /* 0x000fc60000000a00 */
[----:B------:R-:W-:Y:S01]  /*0fb0*/  IMAD.IADD R11, R11, 0x1, R15 ;  /* 0x000000010b0b7824 */ /* 0x000fe200078e020f */
[----:B------:R-:W-:-:S04]  /*0fc0*/  LEA R12, P2, R10, UR8, 0x2 ;  /* 0x000000080a0c7c11 */ /* 0x000fc8000f8410ff */
[----:B------:R-:W-:Y:S02]  /*0fd0*/  LEA.HI.X R13, R10, UR9, R11, 0x2, P2 ;  /* 0x000000090a0d7c11 */ /* 0x000fe400090f140b */
[----:B------:R-:W-:-:S05]  /*0fe0*/  FSEL R11, R16, RZ, !P0 ;  /* 0x000000ff100b7208 */ /* 0x000fca0004000000 */
[----:B------:R2:W-:Y:S02]  /*0ff0*/  STG.E desc[UR4][R12.64], R11 ;  /* 0x0000000b0c007986 */ /* 0x0005e4000c101904 */
.L_x_3289:
[----:B------:R-:W-:Y:S05]  /*1000*/  BSYNC B0 ;  /* 0x0000000000007941 */ /* 0x000fea0003800000 */
.L_x_3288:
[----:B------:R-:W-:Y:S01]  /*1010*/  VIADD R5, R5, 0x3f ;  /* 0x0000003f05057836 */ /* 0x000fe20000000000 */
[----:B--2---:R-:W-:Y:S01]  /*1020*/  SHF.L.U32 R12, R3, 0x2, RZ ;  /* 0x00000002030c7819 */ /* 0x004fe200000006ff */
[----:B------:R-:W-:Y:S01]  /*1030*/  IMAD R10, R7, 0x60, RZ ;  /* 0x00000060070a7824 */ /* 0x000fe200078e02ff */
[----:B------:R-:W-:Y:S01]  /*1040*/  BSSY B0, `(.L_x_3290) ;  /* 0x0000027000007945 */ /* 0x000fe20003800000 */
[----:B------:R-:W-:Y:S01]  /*1050*/  IMAD R11, R6, 0x1800, RZ ;  /* 0x00001800060b7824 */ /* 0x000fe200078e02ff */
[----:B------:R-:W-:Y:S01]  /*1060*/  SHF.R.S32.HI R2, RZ, 0x1f, R5 ;  /* 0x0000001fff027819 */ /* 0x000fe20000011405 */
[----:B-1----:R-:W-:Y:S01]  /*1070*/  IMAD R16, R8, UR7, RZ ;  /* 0x0000000708107c24 */ /* 0x002fe2000f8e02ff */
[----:B------:R-:W-:Y:S02]  /*1080*/  SHF.R.S32.HI R13, RZ, 0x1f, R10 ;  /* 0x0000001fff0d7819 */ /* 0x000fe4000001140a */
[----:B------:R-:W-:Y:S02]  /*1090*/  LEA.HI R2, R2, R5, RZ, 0x6 ;  /* 0x0000000502027211 */ /* 0x000fe400078f30ff */
[----:B------:R-:W-:-:S02]  /*10a0*/  IADD3 R10, P0, P2, R10, R12, R11 ;  /* 0x0000000c0a0a7210 */ /* 0x000fc40007a1e00b */
[----:B------:R-:W-:Y:S02]  /*10b0*/  LOP3.LUT R5, R2, 0xffffffc0, RZ, 0xc0, !PT ;  /* 0xffffffc002057812 */ /* 0x000fe400078ec0ff */
[----:B------:R-:W-:Y:S02]  /*10c0*/  SHF.R.S32.HI R14, RZ, 0x1f, R11 ;  /* 0x0000001fff0e7819 */ /* 0x000fe4000001140b */
[----:B------:R-:W-:Y:S01]  /*10d0*/  SHF.R.S32.HI R12, RZ, 0x1f, R12 ;  /* 0x0000001fff0c7819 */ /* 0x000fe2000001140c */
[----:B------:R-:W-:Y:S02]  /*10e0*/  IMAD.IADD R2, R5, 0x1, -R4 ;  /* 0x0000000105027824 */ /* 0x000fe400078e0a04 */
[----:B------:R-:W-:Y:S01]  /*10f0*/  IMAD R5, R9, UR6, R16 ;  /* 0x0000000609057c24 */ /* 0x000fe2000f8e0210 */
[----:B------:R-:W-:Y:S02]  /*1100*/  IADD3.X R11, R13, R12, R14, P0, P2 ;  /* 0x0000000c0d0b7210 */ /* 0x000fe400007e440e */
[----:B------:R-:W-:Y:S01]  /*1110*/  ISETP.GE.OR P1, PT, R3, R2, P1 ;  /* 0x000000020300720c */ /* 0x000fe20000f26670 */
[----:B------:R-:W-:-:S04]  /*1120*/  IMAD.WIDE.U32 R8, R8, UR6, R10 ;  /* 0x0000000608087c25 */ /* 0x000fc8000f8e000a */
[----:B------:R-:W-:-:S08]  /*1130*/  IMAD.IADD R5, R9, 0x1, R5 ;  /* 0x0000000109057824 */ /* 0x000fd000078e0205 */
[----:B------:R-:W-:Y:S05]  /*1140*/  @P1 BRA `(.L_x_3291) ;  /* 0x0000000000581947 */ /* 0x000fea0003800000 */
[----:B------:R-:W1:Y:S01]  /*1150*/  LDC.64 R12, c[0x0][0x2a8] ;  /* 0x0000aa00ff0c7b82 */ /* 0x000e620000000a00 */
[----:B------:R-:W-:Y:S01]  /*1160*/  IADD3 R10, P0, P1, R7, R4, R3 ;  /* 0x00000004070a7210 */ /* 0x000fe2000791e003 */
[----:B------:R-:W-:Y:S01]  /*1170*/  ULDC.64 UR8, c[0x0][0x2b0] ;  /* 0x0000ac0000087ab9 */ /* 0x000fe20000000a00 */
[----:B------:R-:W-:Y:S02]  /*1180*/  SHF.R.S32.HI R11, RZ, 0x1f, R7 ;  /* 0x0000001fff0b7819 */ /* 0x000fe40000011407 */
[----:B------:R-:W-:Y:S02]  /*1190*/  SHF.R.S32.HI R2, RZ, 0x1f, R4 ;  /* 0x0000001fff027819 */ /* 0x000fe40000011404 */
[----:B------:R-:W-:-:S04]  /*11a0*/  SHF.R.S32.HI R7, RZ, 0x1f, R3 ;  /* 0x0000001fff077819 */ /* 0x000fc80000011403 */
[----:B------:R-:W-:Y:S02]  /*11b0*/  IADD3.X R11, R11, R2, R7, P0, P1 ;  /* 0x000000020b0b7210 */ /* 0x000fe400007e2407 */
[----:B------:R-:W-:Y:S01]  /*11c0*/  FSETP.NEU.FTZ.AND P0, PT, R42, -INF , PT ;  /* 0xff8000002a00780b */ /* 0x000fe20003f1d000 */
[C---:B-1----:R-:W-:Y:S02]  /*11d0*/  IMAD R2, R12.reuse, UR7, RZ ;  /* 0x000000070c027c24 */ /* 0x042fe4000f8e02ff */
[----:B------:R-:W-:-:S04]  /*11e0*/  IMAD.WIDE.U32 R10, R12, UR6, R10 ;  /* 0x000000060c0a7c25 */ /* 0x000fc8000f8e000a */
[----:B------:R-:W-:Y:S02]  /*11f0*/  IMAD R7, R13, UR6, R2 ;  /* 0x000000060d077c24 */ /* 0x000fe4000f8e0202 */
[----:B------:R-:W-:Y:S01]  /*1200*/  FMUL.FTZ R2, R42, 1.4426950216293334961 ;  /* 0x3fb8aa3b2a027820 */ /* 0x000fe20000410000 */
[----:B------:R-:W-:Y:S02]  /*1210*/  IMAD R13, R41, UR8, RZ ;  /* 0x00000008290d7c24 */ /* 0x000fe4000f8e02ff */
[----:B------:R-:W-:Y:S02]  /*1220*/  IMAD.IADD R11, R11, 0x1, R7 ;  /* 0x000000010b0b7824 */ /* 0x000fe400078e0207 */
[C---:B------:R-:W-:Y:S02]  /*1230*/  IMAD R7, R0.reuse, UR9, R13 ;  /* 0x0000000900077c24 */ /* 0x040fe4000f8e020d */
[----:B------:R-:W-:Y:S01]  /*1240*/  IMAD.WIDE.U32 R10, R0, UR8, R10 ;  /* 0x00000008000a7c25 */ /* 0x000fe2000f8e000a */
[----:B------:R-:W-:-:S04]  /*1250*/  ULDC.64 UR8, c[0x0][0x2a0] ;  /* 0x0000a80000087ab9 */ /* 0x000fc80000000a00 */
[----:B------:R-:W-:Y:S02]  /*1260*/  IADD3 R7, R11, R7, RZ ;  /* 0x000000070b077210 */ /* 0x000fe40007ffe0ff */
[----:B------:R-:W-:-:S04]  /*1270*/  LEA R12, P1, R10, UR8, 0x2 ;  /* 0x000000080a0c7c11 */ /* 0x000fc8000f8210ff */
[----:B------:R-:W-:Y:S02]  /*1280*/  LEA.HI.X R13, R10, UR9, R7, 0x2, P1 ;  /* 0x000000090a0d7c11 */ /* 0x000fe400088f1407 */
[----:B------:R-:W-:-:S05]  /*1290*/  FSEL R7, R2, RZ, P0 ;  /* 0x000000ff02077208 */ /* 0x000fca0000000000 */
[----:B------:R1:W-:Y:S02]  /*12a0*/  STG.E desc[UR4][R12.64], R7 ;  /* 0x000000070c007986 */ /* 0x0003e4000c101904 */
.L_x_3291:
[----:B------:R-:W-:Y:S05]  /*12b0*/  BSYNC B0 ;  /* 0x0000000000007941 */ /* 0x000fea0003800000 */
.L_x_3290:
[----:B------:R-:W-:Y:S01]  /*12c0*/  ULDC.64 UR10, c[0x0][0x2e8] ;  /* 0x0000ba00000a7ab9 */ /* 0x000fe20000000a00 */
[----:B------:R-:W-:Y:S01]  /*12d0*/  ULDC.64 UR8, c[0x0][0x2d8] ;  /* 0x0000b60000087ab9 */ /* 0x000fe20000000a00 */
[----:B------:R-:W-:Y:S01]  /*12e0*/  ISETP.NE.U32.AND P0, PT, RZ, UR10, PT ;  /* 0x0000000aff007c0c */ /* 0x000fe2000bf05070 */
[----:B------:R-:W-:Y:S02]  /*12f0*/  IMAD R41, R41, UR8, RZ ;  /* 0x0000000829297c24 */ /* 0x000fe4000f8e02ff */
[----:B------:R-:W-:Y:S01]  /*1300*/  IMAD.MOV.U32 R4, RZ, RZ, R8 ;  /* 0x000000ffff047224 */ /* 0x000fe200078e0008 */
[----:B------:R-:W-:Y:S01]  /*1310*/  ISETP.NE.AND.EX P0, PT, RZ, UR11, PT, P0 ;  /* 0x0000000bff007c0c */ /* 0x000fe2000bf05300 */
[C---:B------:R-:W-:Y:S02]  /*1320*/  IMAD R41, R0.reuse, UR9, R41 ;  /* 0x0000000900297c24 */ /* 0x040fe4000f8e0229 */
[----:B------:R-:W-:Y:S01]  /*1330*/  IMAD.WIDE.U32 R4, R0, UR8, R4 ;  /* 0x0000000800047c25 */ /* 0x000fe2000f8e0004 */
[----:B------:R-:W-:Y:S01]  /*1340*/  ISETP.NE.OR P0, PT, R3, RZ, !P0 ;  /* 0x000000ff0300720c */ /* 0x000fe20004705670 */
[----:B------:R-:W-:-:S02]  /*1350*/  ULDC.64 UR8, c[0x0][0x2b8] ;  /* 0x0000ae0000087ab9 */ /* 0x000fc40000000a00 */
[----:B------:R-:W-:Y:S01]  /*1360*/  IMAD.IADD R5, R5, 0x1, R41 ;  /* 0x0000000105057824 */ /* 0x000fe200078e0229 */
[----:B------:R-:W-:-:S04]  /*1370*/  LEA R8, P1, R4, UR8, 0x2 ;  /* 0x0000000804087c11 */ /* 0x000fc8000f8210ff */
[----:B------:R-:W-:-:S05]  /*1380*/  LEA.HI.X R9, R4, UR9, R5, 0x2, P1 ;  /* 0x0000000904097c11 */ /* 0x000fca00088f1405 */
[----:B------:R2:W-:Y:S04]  /*1390*/  STG.E.128 desc[UR4][R8.64], RZ ;  /* 0x000000ff08007986 */ /* 0x0005e8000c101d04 */
[----:B------:R2:W-:Y:S04]  /*13a0*/  STG.E.128 desc[UR4][R8.64+0x1000], RZ ;  /* 0x001000ff08007986 */ /* 0x0005e8000c101d04 */
[----:B------:R2:W-:Y:S04]  /*13b0*/  STG.E.128 desc[UR4][R8.64+0x2000], RZ ;  /* 0x002000ff08007986 */ /* 0x0005e8000c101d04 */
[----:B------:R2:W-:Y:S04]  /*13c0*/  STG.E.128 desc[UR4][R8.64+0x3000], RZ ;  /* 0x003000ff08007986 */ /* 0x0005e8000c101d04 */
[----:B------:R2:W-:Y:S04]  /*13d0*/  STG.E.128 desc[UR4][R8.64+0x4000], RZ ;  /* 0x004000ff08007986 */ /* 0x0005e8000c101d04 */
[----:B------:R2:W-:Y:S01]  /*13e0*/  STG.E.128 desc[UR4][R8.64+0x5000], RZ ;  /* 0x005000ff08007986 */ /* 0x0005e2000c101d04 */
[----:B------:R-:W-:Y:S05]  /*13f0*/  @P0 EXIT ;  /* 0x000000000000094d */ /* 0x000fea0003800000 */
[----:B------:R-:W3:Y:S01]  /*1400*/  LDC R5, c[0x0][0x220] ;  /* 0x00008800ff057b82 */ /* 0x000ee20000000800 */
[----:B------:R-:W-:Y:S02]  /*1410*/  ULDC UR7, c[0x0][0x2e0] ;  /* 0x0000b80000077ab9 */ /* 0x000fe40000000800 */
[----:B------:R-:W-:-:S05]  /*1420*/  IMAD R6, R6, UR7, R38 ;  /* 0x0000000706067c24 */ /* 0x000fca000f8e0226 */
[----:B------:R-:W4:Y:S01]  /*1430*/  LDC.64 R2, c[0x0][0x2e8] ;  /* 0x0000ba00ff027b82 */ /* 0x000f220000000a00 */
[----:B---3--:R-:W-:-:S04]  /*1440*/  IMAD R5, R6, R5, UR6 ;  /* 0x0000000606057e24 */ /* 0x008fc8000f8e0205 */
[----:B----4-:R-:W-:-:S05]  /*1450*/  IMAD.WIDE R2, R5, 0x4, R2 ;  /* 0x0000000405027825 */ /* 0x010fca00078e0202 */
[----:B------:R-:W-:Y:S01]  /*1460*/  STG.E desc[UR4][R2.64], RZ ;  /* 0x000000ff02007986 */ /* 0x000fe2000c101904 */
[----:B------:R-:W-:Y:S05]  /*1470*/  EXIT ;  /* 0x000000000000794d */ /* 0x000fea0003800000 */
.L_x_3292:
        /* <DEDUP_REMOVED lines=16> */
.L_x_3320:


//--------------------- .nv.global.init           --------------------------
	.section	.nv.global.init,"aw",@progbits
.nv.global.init:
	.type		$str$23,@object
	.size		$str$23,($str$24 - $str$23)
$str$23:
        /*0000*/ 	.byte	0x28, 0x61, 0x64, 0x64, 0x72, 0x65, 0x73, 0x73, 0x20, 0x26, 0x20, 0x6d, 0x61, 0x73, 0x6b, 0x29
        /*0010*/ 	.byte	0x20, 0x3d, 0x3d, 0x20, 0x30, 0x00
	.type		$str$24,@object
	.size		$str$24,(__unnamed_5 - $str$24)
$str$24:
        /*0016*/ 	.byte	0x2f, 0x74, 0x6d, 0x70, 0x2f, 0x6f, 0x73, 0x73, 0x5f, 0x6b, 0x65, 0x72, 0x6e, 0x65, 0x6c, 0x73
        /*0026*/ 	.byte	0x5f, 0x73, 0x72, 0x63, 0x2f, 0x66, 0x6c, 0x61, 0x73, 0x68, 0x5f, 0x61, 0x74, 0x74, 0x65, 0x6e
        /*0036*/ 	.byte	0x74, 0x69, 0x6f, 0x6e, 0x2f, 0x63, 0x73, 0x72, 0x63, 0x2f, 0x63, 0x75, 0x74, 0x6c, 0x61, 0x73
        /*0046*/ 	.byte	0x73, 0x2f, 0x69, 0x6e, 0x63, 0x6c, 0x75, 0x64, 0x65, 0x2f, 0x63, 0x75, 0x74, 0x65, 0x2f, 0x70
        /*0056*/ 	.byte	0x6f, 0x69, 0x6e, 0x74, 0x65, 0x72, 0x5f, 0x66, 0x6c, 0x61, 0x67, 0x67, 0x65, 0x64, 0x2e, 0x68
        /*0066*/ 	.byte	0x70, 0x70, 0x00
	.type		__unnamed_5,@object
	.size		__unnamed_5,(__unnamed_2 - __unnamed_5)
__unnamed_5:
        /*0069*/ 	.byte	0x61, 0x75, 0x74, 0x6f, 0x20, 0x63, 0x75, 0x74, 0x65, 0x3a, 0x3a, 0x61, 0x73, 0x5f, 0x70, 0x6f
        /* <DEDUP_REMOVED lines=19> */
        /*01a9*/ 	.byte	0x75, 0x74, 0x65, 0x3a, 0x3a, 0x43, 0x3c, 0x33, 0x32, 0x3e, 0x3e, 0x3e, 0x3e, 0x5d, 0x00
	.type		__unnamed_2,@object
	.size		__unnamed_2,(__unnamed_4 - __unnamed_2)
__unnamed_2:
        /* <DEDUP_REMOVED lines=22> */
        /*0318*/ 	.byte	0x31, 0x39, 0x32, 0x3e, 0x3e, 0x3e, 0x3e, 0x20, 0x26, 0x5d, 0x00
	.type		__unnamed_4,@object
	.size		__unnamed_4,(__unnamed_3 - __unnamed_4)
__unnamed_4:
        /* <DEDUP_REMOVED lines=24> */
        /*04a3*/ 	.byte	0x5d, 0x00
	.type		__unnamed_3,@object
	.size		__unnamed_3,(__unnamed_1 - __unnamed_3)
__unnamed_3:
        /* <DEDUP_REMOVED lines=24> */
        /*0625*/ 	.byte	0x20, 0x26, 0x5d, 0x00
	.type		__unnamed_1,@object
	.size		__unnamed_1,(.L_0 - __unnamed_1)
__unnamed_1:
        /* <DEDUP_REMOVED lines=29> */
.L_0:


//--------------------- .nv.shared._ZN7cutlass13device_kernelIN5flash11enable_sm90INS1_16FlashAttnBwdSm90INS1_25CollectiveMainloopBwdSm90ILi2ELi2ELi2EN4cute5tupleIJNS5_1CILi1EEES8_S8_EEENS6_IJNS7_ILi64EEENS7_ILi128EEENS7_ILi96EEEEEENS_10bfloat16_tEfNS_4arch4Sm90ELb0ELb0ELb1ELb0ELb0ELb1ELb0ELb0ELi2ELi1ELi2ELi1ELb1EEENS1_21CollectiveEpilogueBwdISD_SE_SG_Li256ELb0ELb0ELi1EEENS1_19SingleTileSchedulerILb0ELb0ELb0ELi128EEEEEEEEEvNT_6ParamsE --------------------------
	.section	.nv.shared._ZN7cutlass13device_kernelIN5flash11enable_sm90INS1_16FlashAttnBwdSm90INS1_25CollectiveMainloopBwdSm90ILi2ELi2ELi2EN4cute5tupleIJNS5_1CILi1EEES8_S8_EEENS6_IJNS7_ILi64EEENS7_ILi128EEENS7_ILi96EEEEEENS_10bfloat16_tEfNS_4arch4Sm90ELb0ELb0ELb1ELb0ELb0ELb1ELb0ELb0ELi2ELi1ELi2ELi1ELb1EEENS1_21CollectiveEpilogueBwdISD_SE_SG_Li256ELb0ELb0ELi1EEENS1_19SingleTileSchedulerILb0ELb0ELb0ELi128EEEEEEEEEvNT_6ParamsE,"aw",@nobits
	.sectionflags	@""
	.align	16
	.zero		1024


//--------------------- .nv.shared.reserved.0     --------------------------
	.section	.nv.shared.reserved.0,"aw",@nobits
	.weak		__nv_reservedSMEM_offset_0_alias
	.size		__nv_reservedSMEM_offset_0_alias, 0, 0
	.other		__nv_reservedSMEM_offset_0_alias,@"STO_CUDA_RESERVED_SHARED STV_DEFAULT"
__nv_reservedSMEM_offset_0_alias:
	.zero		0


//--------------------- .nv.global                --------------------------
	.section	.nv.global,"aw",@nobits
.nv.global:
	.type		_ZN73_INTERNAL_41cdafbe_37_flash_bwd_hdim96_bf16_softcap_sm90_cu_c04999b1_30254cute1_E,@object
	.size		_ZN73_INTERNAL_41cdafbe_37_flash_bwd_hdim96_bf16_softcap_sm90_cu_c04999b1_30254cute1_E,(_ZN73_INTERNAL_41cdafbe_37_flash_bwd_hdim96_bf16_softcap_sm90_cu_c04999b1_30254cuda3std3__45__cpo6cbeginE - _ZN73_INTERNAL_41cdafbe_37_flash_bwd_hdim96_bf16_softcap_sm90_cu_c04999b1_30254cute1_E)
_ZN73_INTERNAL_41cdafbe_37_flash_bwd_hdim96_bf16_softcap_sm90_cu_c04999b1_30254cute1_E:
	.zero		1
	.type		_ZN73_INTERNAL_41cdafbe_37_flash_bwd_hdim96_bf16_softcap_sm90_cu_c04999b1_30254cuda3std3__45__cpo6cbeginE,@object
	.size		_ZN73_INTERNAL_41cdafbe_37_flash_bwd_hdim96_bf16_softcap_sm90_cu_c04999b1_30254cuda3std3__45__cpo6cbeginE,(_ZN73_INTERNAL_41cdafbe_37_flash_bwd_hdim96_bf16_softcap_sm90_cu_c04999b1_30254cuda3std3__48in_placeE - _ZN73_INTERNAL_41cdafbe_37_flash_bwd_hdim96_bf16_softcap_sm90_cu_c04999b1_30254cuda3std3__45__cpo6cbeginE)
_ZN73_INTERNAL_41cdafbe_37_flash_bwd_hdim96_bf16_softcap_sm90_cu_c04999b1_30254cuda3std3__45__cpo6cbeginE:
	.zero		1
	.type		_ZN73_INTERNAL_41cdafbe_37_flash_bwd_hdim96_bf16_softcap_sm90_cu_c04999b1_30254cuda3std3__48in_placeE,@object
	.size		_ZN73_INTERNAL_41cdafbe_37_flash_bwd_hdim96_bf16_softcap_sm90_cu_c04999b1_30254cuda3std3__48in_placeE,(_ZN73_INTERNAL_41cdafbe_37_flash_bwd_hdim96_bf16_softcap_sm90_cu_c04999b1_30254cuda3std6ranges3__45__cpo9iter_moveE - _ZN73_INTERNAL_41cdafbe_37_flash_bwd_hdim96_bf16_softcap_sm90_cu_c04999b1_30254cuda3std3__48in_placeE)
_ZN73_INTERNAL_41cdafbe_37_flash_bwd_hdim96_bf16_softcap_sm90_cu_c04999b1_30254cuda3std3__48in_placeE:
	.zero		1
	.type		_ZN73_INTERNAL_41cdafbe_37_flash_bwd_hdim96_bf16_softcap_sm90_cu_c04999b1_30254cuda3std6ranges3__45__cpo9iter_moveE,@object
	.size		_ZN73_INTERNAL_41cdafbe_37_flash_bwd_hdim96_bf16_softcap_sm90_cu_c04999b1_30254cuda3std6ranges3__45__cpo9iter_moveE,(_ZN73_INTERNAL_41cdafbe_37_flash_bwd_hdim96_bf16_softcap_sm90_cu_c04999b1_30254cuda3std3__45__cpo5beginE - _ZN73_INTERNAL_41cdafbe_37_flash_bwd_hdim96_bf16_softcap_sm90_cu_c04999b1_30254cuda3std6ranges3__45__cpo9iter_moveE)
_ZN73_INTERNAL_41cdafbe_37_flash_bwd_hdim96_bf16_softcap_sm90_cu_c04999b1_30254cuda3std6ranges3__45__cpo9iter_moveE:
	.zero		1
	.type		_ZN73_INTERNAL_41cdafbe_37_flash_bwd_hdim96_bf16_softcap_sm90_cu_c04999b1_30254cuda3std3__45__cpo5beginE,@object
	.size		_ZN73_INTERNAL_41cdafbe_37_flash_bwd_hdim96_bf16_softcap_sm90_cu_c04999b1_30254cuda3std3__45__cpo5beginE,(_ZN73_INTERNAL_41cdafbe_37_flash_bwd_hdim96_bf16_softcap_sm90_cu_c04999b1_30254cuda3std3__475_GLOBAL__N__41cdafbe_37_flash_bwd_hdim96_bf16_softcap_sm90_cu_c04999b1_30256ignoreE - _ZN73_INTERNAL_41cdafbe_37_flash_bwd_hdim96_bf16_softcap_sm90_cu_c04999b1_30254cuda3std3__45__cpo5beginE)
_ZN73_INTERNAL_41cdafbe_37_flash_bwd_hdim96_bf16_softcap_sm90_cu_c04999b1_30254cuda3std3__45__cpo5beginE:
	.zero		1
	.type		_ZN73_INTERNAL_41cdafbe_37_flash_bwd_hdim96_bf16_softcap_sm90_cu_c04999b1_30254cuda3std3__475_GLOBAL__N__41cdafbe_37_flash_bwd_hdim96_bf16_softcap_sm90_cu_c04999b1_30256ignoreE,@object
	.size		_ZN73_INTERNAL_41cdafbe_37_flash_bwd_hdim96_bf16_softcap_sm90_cu_c04999b1_30254cuda3std3__475_GLOBAL__N__41cdafbe_37_flash_bwd_hdim96_bf16_softcap_sm90_cu_c04999b1_30256ignoreE,(_ZN73_INTERNAL_41cdafbe_37_flash_bwd_hdim96_bf16_softcap_sm90_cu_c04999b1_30254cute7productE - _ZN73_INTERNAL_41cdafbe_37_flash_bwd_hdim96_bf16_softcap_sm90_cu_c04999b1_30254cuda3std3__475_GLOBAL__N__41cdafbe_37_flash_bwd_hdim96_bf16_softcap_sm90_cu_c04999b1_30256ignoreE)
_ZN73_INTERNAL_41cdafbe_37_flash_bwd_hdim96_bf16_softcap_sm90_cu_c04999b1_30254cuda3std3__475_GLOBAL__N__41cdafbe_37_flash_bwd_hdim96_bf16_softcap_sm90_cu_c04999b1_30256ignoreE:
	.zero		1
	.type		_ZN73_INTERNAL_41cdafbe_37_flash_bwd_hdim96_bf16_softcap_sm90_cu_c04999b1_30254cute7productE,@object
	.size		_ZN73_INTERNAL_41cdafbe_37_flash_bwd_hdim96_bf16_softcap_sm90_cu_c04999b1_30254cute7productE,(_ZN73_INTERNAL_41cdafbe_37_flash_bwd_hdim96_bf16_softcap_sm90_cu_c04999b1_30254cuda3std3__45__cpo3endE - _ZN73_INTERNAL_41cdafbe_37_flash_bwd_hdim96_bf16_softcap_sm90_cu_c04999b1_30254cute7productE)
_ZN73_INTERNAL_41cdafbe_37_flash_bwd_hdim96_bf16_softcap_sm90_cu_c04999b1_30254cute7productE:
	.zero		1
	.type		_ZN73_INTERNAL_41cdafbe_37_flash_bwd_hdim96_bf16_softcap_sm90_cu_c04999b1_30254cuda3std3__45__cpo3endE,@object
	.size		_ZN73_INTERNAL_41cdafbe_37_flash_bwd_hdim96_bf16_softcap_sm90_cu_c04999b1_30254cuda3std3__45__cpo3endE,(_ZN73_INTERNAL_41cdafbe_37_flash_bwd_hdim96_bf16_softcap_sm90_cu_c04999b1_30254cuda3std3__419piecewise_constructE - _ZN73_INTERNAL_41cdafbe_37_flash_bwd_hdim96_bf16_softcap_sm90_cu_c04999b1_30254cuda3std3__45__cpo3endE)
_ZN73_INTERNAL_41cdafbe_37_flash_bwd_hdim96_bf16_softcap_sm90_cu_c04999b1_30254cuda3std3__45__cpo3endE:
	.zero		1
	.type		_ZN73_INTERNAL_41cdafbe_37_flash_bwd_hdim96_bf16_softcap_sm90_cu_c04999b1_30254cuda3std3__419piecewise_constructE,@object
	.size		_ZN73_INTERNAL_41cdafbe_37_flash_bwd_hdim96_bf16_softcap_sm90_cu_c04999b1_30254cuda3std3__419piecewise_constructE,(_ZN73_INTERNAL_41cdafbe_37_flash_bwd_hdim96_bf16_softcap_sm90_cu_c04999b1_30254cuda3std3__45__cpo4cendE - _ZN73_INTERNAL_41cdafbe_37_flash_bwd_hdim96_bf16_softcap_sm90_cu_c04999b1_30254cuda3std3__419piecewise_constructE)
_ZN73_INTERNAL_41cdafbe_37_flash_bwd_hdim96_bf16_softcap_sm90_cu_c04999b1_30254cuda3std3__419piecewise_constructE:
	.zero		1
	.type		_ZN73_INTERNAL_41cdafbe_37_flash_bwd_hdim96_bf16_softcap_sm90_cu_c04999b1_30254cuda3std3__45__cpo4cendE,@object
	.size		_ZN73_INTERNAL_41cdafbe_37_flash_bwd_hdim96_bf16_softcap_sm90_cu_c04999b1_30254cuda3std3__45__cpo4cendE,(_ZN73_INTERNAL_41cdafbe_37_flash_bwd_hdim96_bf16_softcap_sm90_cu_c04999b1_30254cuda3std6ranges3__45__cpo4swapE - _ZN73_INTERNAL_41cdafbe_37_flash_bwd_hdim96_bf16_softcap_sm90_cu_c04999b1_30254cuda3std3__45__cpo4cendE)
_ZN73_INTERNAL_41cdafbe_37_flash_bwd_hdim96_bf16_softcap_sm90_cu_c04999b1_30254cuda3std3__45__cpo4cendE:
	.zero		1
	.type		_ZN73_INTERNAL_41cdafbe_37_flash_bwd_hdim96_bf16_softcap_sm90_cu_c04999b1_30254cuda3std6ranges3__45__cpo4swapE,@object
	.size		_ZN73_INTERNAL_41cdafbe_37_flash_bwd_hdim96_bf16_softcap_sm90_cu_c04999b1_30254cuda3std6ranges3__45__cpo4swapE,(.L_12 - _ZN73_INTERNAL_41cdafbe_37_flash_bwd_hdim96_bf16_softcap_sm90_cu_c04999b1_30254cuda3std6ranges3__45__cpo4swapE)
_ZN73_INTERNAL_41cdafbe_37_flash_bwd_hdim96_bf16_softcap_sm90_cu_c04999b1_30254cuda3std6ranges3__45__cpo4swapE:
	.zero		1
.L_12:


//--------------------- .nv.shared._ZN7cutlass13device_kernelIN5flash11enable_sm90INS1_16FlashAttnBwdSm90INS1_25CollectiveMainloopBwdSm90ILi2ELi2ELi2EN4cute5tupleIJNS5_1CILi1EEES8_S8_EEENS6_IJNS7_ILi64EEENS7_ILi128EEENS7_ILi96EEEEEENS_10bfloat16_tEfNS_4arch4Sm90ELb0ELb0ELb1ELb0ELb1ELb1ELb0ELb0ELi2ELi1ELi2ELi1ELb1EEENS1_21CollectiveEpilogueBwdISD_SE_SG_Li256ELb0ELb0ELi1EEENS1_19SingleTileSchedulerILb0ELb0ELb0ELi128EEEEEEEEEvNT_6ParamsE --------------------------
	.section	.nv.shared._ZN7cutlass13device_kernelIN5flash11enable_sm90INS1_16FlashAttnBwdSm90INS1_25CollectiveMainloopBwdSm90ILi2ELi2ELi2EN4cute5tupleIJNS5_1CILi1EEES8_S8_EEENS6_IJNS7_ILi64EEENS7_ILi128EEENS7_ILi96EEEEEENS_10bfloat16_tEfNS_4arch4Sm90ELb0ELb0ELb1ELb0ELb1ELb1ELb0ELb0ELi2ELi1ELi2ELi1ELb1EEENS1_21CollectiveEpilogueBwdISD_SE_SG_Li256ELb0ELb0ELi1EEENS1_19SingleTileSchedulerILb0ELb0ELb0ELi128EEEEEEEEEvNT_6ParamsE,"aw",@nobits
	.sectionflags	@""
	.align	16
	.zero		1024


//--------------------- .nv.shared._ZN7cutlass13device_kernelIN5flash11enable_sm90INS1_16FlashAttnBwdSm90INS1_25CollectiveMainloopBwdSm90ILi2ELi2ELi2EN4cute5tupleIJNS5_1CILi1EEES8_S8_EEENS6_IJNS7_ILi64EEENS7_ILi128EEENS7_ILi96EEEEEENS_10bfloat16_tEfNS_4arch4Sm90ELb0ELb0ELb1ELb0ELb0ELb1ELb0ELb0ELi2ELi1ELi2ELi1ELb1EEENS1_24CollectiveEpilogueBwdGQAISD_fSG_Li256ELb0ELb0EEENS1_19SingleTileSchedulerILb0ELb0ELb0ELi128EEEEEEEEEvNT_6ParamsE --------------------------
	.section	.nv.shared._ZN7cutlass13device_kernelIN5flash11enable_sm90INS1_16FlashAttnBwdSm90INS1_25CollectiveMainloopBwdSm90ILi2ELi2ELi2EN4cute5tupleIJNS5_1CILi1EEES8_S8_EEENS6_IJNS7_ILi64EEENS7_ILi128EEENS7_ILi96EEEEEENS_10bfloat16_tEfNS_4arch4Sm90ELb0ELb0ELb1ELb0ELb0ELb1ELb0ELb0ELi2ELi1ELi2ELi1ELb1EEENS1_24CollectiveEpilogueBwdGQAISD_fSG_Li256ELb0ELb0EEENS1_19SingleTileSchedulerILb0ELb0ELb0ELi128EEEEEEEEEvNT_6ParamsE,"aw",@nobits
	.sectionflags	@""
	.align	16
	.zero		1024


//--------------------- .nv.shared._ZN7cutlass13device_kernelIN5flash11enable_sm90INS1_16FlashAttnBwdSm90INS1_25CollectiveMainloopBwdSm90ILi2ELi2ELi2EN4cute5tupleIJNS5_1CILi1EEES8_S8_EEENS6_IJNS7_ILi64EEENS7_ILi128EEENS7_ILi96EEEEEENS_10bfloat16_tEfNS_4arch4Sm90ELb0ELb0ELb1ELb0ELb1ELb1ELb0ELb0ELi2ELi1ELi2ELi1ELb1EEENS1_24CollectiveEpilogueBwdGQAISD_fSG_Li256ELb0ELb1EEENS1_19SingleTileSchedulerILb0ELb0ELb0ELi128EEEEEEEEEvNT_6ParamsE --------------------------
	.section	.nv.shared._ZN7cutlass13device_kernelIN5flash11enable_sm90INS1_16FlashAttnBwdSm90INS1_25CollectiveMainloopBwdSm90ILi2ELi2ELi2EN4cute5tupleIJNS5_1CILi1EEES8_S8_EEENS6_IJNS7_ILi64EEENS7_ILi128EEENS7_ILi96EEEEEENS_10bfloat16_tEfNS_4arch4Sm90ELb0ELb0ELb1ELb0ELb1ELb1ELb0ELb0ELi2ELi1ELi2ELi1ELb1EEENS1_24CollectiveEpilogueBwdGQAISD_fSG_Li256ELb0ELb1EEENS1_19SingleTileSchedulerILb0ELb0ELb0ELi128EEEEEEEEEvNT_6ParamsE,"aw",@nobits
	.sectionflags	@""
	.align	16
	.zero		1024


//--------------------- .nv.shared._ZN7cutlass13device_kernelIN5flash11enable_sm90INS1_16FlashAttnBwdSm90INS1_25CollectiveMainloopBwdSm90ILi2ELi2ELi2EN4cute5tupleIJNS5_1CILi1EEES8_S8_EEENS6_IJNS7_ILi64EEENS7_ILi128EEENS7_ILi96EEEEEENS_10bfloat16_tEfNS_4arch4Sm90ELb0ELb0ELb1ELb1ELb0ELb1ELb0ELb0ELi2ELi1ELi2ELi1ELb1EEENS1_21CollectiveEpilogueBwdISD_SE_SG_Li256ELb1ELb0ELi1EEENS1_19SingleTileSchedulerILb1ELb0ELb0ELi128EEEEEEEEEvNT_6ParamsE --------------------------
	.section	.nv.shared._ZN7cutlass13device_kernelIN5flash11enable_sm90INS1_16FlashAttnBwdSm90INS1_25CollectiveMainloopBwdSm90ILi2ELi2ELi2EN4cute5tupleIJNS5_1CILi1EEES8_S8_EEENS6_IJNS7_ILi64EEENS7_ILi128EEENS7_ILi96EEEEEENS_10bfloat16_tEfNS_4arch4Sm90ELb0ELb0ELb1ELb1ELb0ELb1ELb0ELb0ELi2ELi1ELi2ELi1ELb1EEENS1_21CollectiveEpilogueBwdISD_SE_SG_Li256ELb1ELb0ELi1EEENS1_19SingleTileSchedulerILb1ELb0ELb0ELi128EEEEEEEEEvNT_6ParamsE,"aw",@nobits
	.sectionflags	@""
	.align	16
	.zero		1024


//--------------------- .nv.shared._ZN7cutlass13device_kernelIN5flash11enable_sm90INS1_16FlashAttnBwdSm90INS1_25CollectiveMainloopBwdSm90ILi2ELi2ELi2EN4cute5tupleIJNS5_1CILi1EEES8_S8_EEENS6_IJNS7_ILi64EEENS7_ILi128EEENS7_ILi96EEEEEENS_10bfloat16_tEfNS_4arch4Sm90ELb0ELb0ELb1ELb1ELb1ELb1ELb0ELb0ELi2ELi1ELi2ELi1ELb1EEENS1_21CollectiveEpilogueBwdISD_SE_SG_Li256ELb1ELb0ELi1EEENS1_19SingleTileSchedulerILb1ELb0ELb0ELi128EEEEEEEEEvNT_6ParamsE --------------------------
	.section	.nv.shared._ZN7cutlass13device_kernelIN5flash11enable_sm90INS1_16FlashAttnBwdSm90INS1_25CollectiveMainloopBwdSm90ILi2ELi2ELi2EN4cute5tupleIJNS5_1CILi1EEES8_S8_EEENS6_IJNS7_ILi64EEENS7_ILi128EEENS7_ILi96EEEEEENS_10bfloat16_tEfNS_4arch4Sm90ELb0ELb0ELb1ELb1ELb1ELb1ELb0ELb0ELi2ELi1ELi2ELi1ELb1EEENS1_21CollectiveEpilogueBwdISD_SE_SG_Li256ELb1ELb0ELi1EEENS1_19SingleTileSchedulerILb1ELb0ELb0ELi128EEEEEEEEEvNT_6ParamsE,"aw",@nobits
	.sectionflags	@""
	.align	16
	.zero		1024


//--------------------- .nv.shared._ZN7cutlass13device_kernelIN5flash11enable_sm90INS1_16FlashAttnBwdSm90INS1_25CollectiveMainloopBwdSm90ILi2ELi2ELi2EN4cute5tupleIJNS5_1CILi1EEES8_S8_EEENS6_IJNS7_ILi64EEENS7_ILi128EEENS7_ILi96EEEEEENS_10bfloat16_tEfNS_4arch4Sm90ELb0ELb0ELb1ELb1ELb0ELb1ELb0ELb0ELi2ELi1ELi2ELi1ELb1EEENS1_24CollectiveEpilogueBwdGQAISD_fSG_Li256ELb1ELb0EEENS1_19SingleTileSchedulerILb1ELb0ELb0ELi128EEEEEEEEEvNT_6ParamsE --------------------------
	.section	.nv.shared._ZN7cutlass13device_kernelIN5flash11enable_sm90INS1_16FlashAttnBwdSm90INS1_25CollectiveMainloopBwdSm90ILi2ELi2ELi2EN4cute5tupleIJNS5_1CILi1EEES8_S8_EEENS6_IJNS7_ILi64EEENS7_ILi128EEENS7_ILi96EEEEEENS_10bfloat16_tEfNS_4arch4Sm90ELb0ELb0ELb1ELb1ELb0ELb1ELb0ELb0ELi2ELi1ELi2ELi1ELb1EEENS1_24CollectiveEpilogueBwdGQAISD_fSG_Li256ELb1ELb0EEENS1_19SingleTileSchedulerILb1ELb0ELb0ELi128EEEEEEEEEvNT_6ParamsE,"aw",@nobits
	.sectionflags	@""
	.align	16
	.zero		1024


//--------------------- .nv.shared._ZN7cutlass13device_kernelIN5flash11enable_sm90INS1_16FlashAttnBwdSm90INS1_25CollectiveMainloopBwdSm90ILi2ELi2ELi2EN4cute5tupleIJNS5_1CILi1EEES8_S8_EEENS6_IJNS7_ILi64EEENS7_ILi128EEENS7_ILi96EEEEEENS_10bfloat16_tEfNS_4arch4Sm90ELb0ELb0ELb1ELb1ELb1ELb1ELb0ELb0ELi2ELi1ELi2ELi1ELb1EEENS1_24CollectiveEpilogueBwdGQAISD_fSG_Li256ELb1ELb1EEENS1_19SingleTileSchedulerILb1ELb0ELb0ELi128EEEEEEEEEvNT_6ParamsE --------------------------
	.section	.nv.shared._ZN7cutlass13device_kernelIN5flash11enable_sm90INS1_16FlashAttnBwdSm90INS1_25CollectiveMainloopBwdSm90ILi2ELi2ELi2EN4cute5tupleIJNS5_1CILi1EEES8_S8_EEENS6_IJNS7_ILi64EEENS7_ILi128EEENS7_ILi96EEEEEENS_10bfloat16_tEfNS_4arch4Sm90ELb0ELb0ELb1ELb1ELb1ELb1ELb0ELb0ELi2ELi1ELi2ELi1ELb1EEENS1_24CollectiveEpilogueBwdGQAISD_fSG_Li256ELb1ELb1EEENS1_19SingleTileSchedulerILb1ELb0ELb0ELi128EEEEEEEEEvNT_6ParamsE,"aw",@nobits
	.sectionflags	@""
	.align	16
	.zero		1024


//--------------------- .nv.shared._ZN7cutlass13device_kernelIN5flash11enable_sm90INS1_16FlashAttnBwdSm90INS1_25CollectiveMainloopBwdSm90ILi2ELi2ELi2EN4cute5tupleIJNS5_1CILi1EEES8_S8_EEENS6_IJNS7_ILi64EEENS7_ILi128EEENS7_ILi96EEEEEENS_10bfloat16_tEfNS_4arch4Sm90ELb0ELb1ELb1ELb0ELb0ELb1ELb0ELb0ELi2ELi1ELi2ELi1ELb1EEENS1_21CollectiveEpilogueBwdISD_SE_SG_Li256ELb0ELb0ELi1EEENS1_19SingleTileSchedulerILb0ELb0ELb0ELi128EEEEEEEEEvNT_6ParamsE --------------------------
	.section	.nv.shared._ZN7cutlass13device_kernelIN5flash11enable_sm90INS1_16FlashAttnBwdSm90INS1_25CollectiveMainloopBwdSm90ILi2ELi2ELi2EN4cute5tupleIJNS5_1CILi1EEES8_S8_EEENS6_IJNS7_ILi64EEENS7_ILi128EEENS7_ILi96EEEEEENS_10bfloat16_tEfNS_4arch4Sm90ELb0ELb1ELb1ELb0ELb0ELb1ELb0ELb0ELi2ELi1ELi2ELi1ELb1EEENS1_21CollectiveEpilogueBwdISD_SE_SG_Li256ELb0ELb0ELi1EEENS1_19SingleTileSchedulerILb0ELb0ELb0ELi128EEEEEEEEEvNT_6ParamsE,"aw",@nobits
	.sectionflags	@""
	.align	16
	.zero		1024


//--------------------- .nv.shared._ZN7cutlass13device_kernelIN5flash11enable_sm90INS1_16FlashAttnBwdSm90INS1_25CollectiveMainloopBwdSm90ILi2ELi2ELi2EN4cute5tupleIJNS5_1CILi1EEES8_S8_EEENS6_IJNS7_ILi64EEENS7_ILi128EEENS7_ILi96EEEEEENS_10bfloat16_tEfNS_4arch4Sm90ELb0ELb1ELb1ELb0ELb1ELb1ELb0ELb0ELi2ELi1ELi2ELi1ELb1EEENS1_21CollectiveEpilogueBwdISD_SE_SG_Li256ELb0ELb0ELi1EEENS1_19SingleTileSchedulerILb0ELb0ELb0ELi128EEEEEEEEEvNT_6ParamsE --------------------------
	.section	.nv.shared._ZN7cutlass13device_kernelIN5flash11enable_sm90INS1_16FlashAttnBwdSm90INS1_25CollectiveMainloopBwdSm90ILi2ELi2ELi2EN4cute5tupleIJNS5_1CILi1EEES8_S8_EEENS6_IJNS7_ILi64EEENS7_ILi128EEENS7_ILi96EEEEEENS_10bfloat16_tEfNS_4arch4Sm90ELb0ELb1ELb1ELb0ELb1ELb1ELb0ELb0ELi2ELi1ELi2ELi1ELb1EEENS1_21CollectiveEpilogueBwdISD_SE_SG_Li256ELb0ELb0ELi1EEENS1_19SingleTileSchedulerILb0ELb0ELb0ELi128EEEEEEEEEvNT_6ParamsE,"aw",@nobits
	.sectionflags	@""
	.align	16
	.zero		1024


//--------------------- .nv.shared._ZN7cutlass13device_kernelIN5flash11enable_sm90INS1_16FlashAttnBwdSm90INS1_25CollectiveMainloopBwdSm90ILi2ELi2ELi2EN4cute5tupleIJNS5_1CILi1EEES8_S8_EEENS6_IJNS7_ILi64EEENS7_ILi128EEENS7_ILi96EEEEEENS_10bfloat16_tEfNS_4arch4Sm90ELb0ELb1ELb1ELb0ELb0ELb1ELb0ELb0ELi2ELi1ELi2ELi1ELb1EEENS1_24CollectiveEpilogueBwdGQAISD_fSG_Li256ELb0ELb0EEENS1_19SingleTileSchedulerILb0ELb0ELb0ELi128EEEEEEEEEvNT_6ParamsE --------------------------
	.section	.nv.shared._ZN7cutlass13device_kernelIN5flash11enable_sm90INS1_16FlashAttnBwdSm90INS1_25CollectiveMainloopBwdSm90ILi2ELi2ELi2EN4cute5tupleIJNS5_1CILi1EEES8_S8_EEENS6_IJNS7_ILi64EEENS7_ILi128EEENS7_ILi96EEEEEENS_10bfloat16_tEfNS_4arch4Sm90ELb0ELb1ELb1ELb0ELb0ELb1ELb0ELb0ELi2ELi1ELi2ELi1ELb1EEENS1_24CollectiveEpilogueBwdGQAISD_fSG_Li256ELb0ELb0EEENS1_19SingleTileSchedulerILb0ELb0ELb0ELi128EEEEEEEEEvNT_6ParamsE,"aw",@nobits
	.sectionflags	@""
	.align	16
	.zero		1024


//--------------------- .nv.shared._ZN7cutlass13device_kernelIN5flash11enable_sm90INS1_16FlashAttnBwdSm90INS1_25CollectiveMainloopBwdSm90ILi2ELi2ELi2EN4cute5tupleIJNS5_1CILi1EEES8_S8_EEENS6_IJNS7_ILi64EEENS7_ILi128EEENS7_ILi96EEEEEENS_10bfloat16_tEfNS_4arch4Sm90ELb0ELb1ELb1ELb0ELb1ELb1ELb0ELb0ELi2ELi1ELi2ELi1ELb1EEENS1_24CollectiveEpilogueBwdGQAISD_fSG_Li256ELb0ELb1EEENS1_19SingleTileSchedulerILb0ELb0ELb0ELi128EEEEEEEEEvNT_6ParamsE --------------------------
	.section	.nv.shared._ZN7cutlass13device_kernelIN5flash11enable_sm90INS1_16FlashAttnBwdSm90INS1_25CollectiveMainloopBwdSm90ILi2ELi2ELi2EN4cute5tupleIJNS5_1CILi1EEES8_S8_EEENS6_IJNS7_ILi64EEENS7_ILi128EEENS7_ILi96EEEEEENS_10bfloat16_tEfNS_4arch4Sm90ELb0ELb1ELb1ELb0ELb1ELb1ELb0ELb0ELi2ELi1ELi2ELi1ELb1EEENS1_24CollectiveEpilogueBwdGQAISD_fSG_Li256ELb0ELb1EEENS1_19SingleTileSchedulerILb0ELb0ELb0ELi128EEEEEEEEEvNT_6ParamsE,"aw",@nobits
	.sectionflags	@""
	.align	16
	.zero		1024


//--------------------- .nv.shared._ZN7cutlass13device_kernelIN5flash11enable_sm90INS1_16FlashAttnBwdSm90INS1_25CollectiveMainloopBwdSm90ILi2ELi2ELi2EN4cute5tupleIJNS5_1CILi1EEES8_S8_EEENS6_IJNS7_ILi64EEENS7_ILi128EEENS7_ILi96EEEEEENS_10bfloat16_tEfNS_4arch4Sm90ELb0ELb1ELb1ELb1ELb0ELb1ELb0ELb0ELi2ELi1ELi2ELi1ELb1EEENS1_21CollectiveEpilogueBwdISD_SE_SG_Li256ELb1ELb0ELi1EEENS1_19SingleTileSchedulerILb1ELb0ELb0ELi128EEEEEEEEEvNT_6ParamsE --------------------------
	.section	.nv.shared._ZN7cutlass13device_kernelIN5flash11enable_sm90INS1_16FlashAttnBwdSm90INS1_25CollectiveMainloopBwdSm90ILi2ELi2ELi2EN4cute5tupleIJNS5_1CILi1EEES8_S8_EEENS6_IJNS7_ILi64EEENS7_ILi128EEENS7_ILi96EEEEEENS_10bfloat16_tEfNS_4arch4Sm90ELb0ELb1ELb1ELb1ELb0ELb1ELb0ELb0ELi2ELi1ELi2ELi1ELb1EEENS1_21CollectiveEpilogueBwdISD_SE_SG_Li256ELb1ELb0ELi1EEENS1_19SingleTileSchedulerILb1ELb0ELb0ELi128EEEEEEEEEvNT_6ParamsE,"aw",@nobits
	.sectionflags	@""
	.align	16
	.zero		1024


//--------------------- .nv.shared._ZN7cutlass13device_kernelIN5flash11enable_sm90INS1_16FlashAttnBwdSm90INS1_25CollectiveMainloopBwdSm90ILi2ELi2ELi2EN4cute5tupleIJNS5_1CILi1EEES8_S8_EEENS6_IJNS7_ILi64EEENS7_ILi128EEENS7_ILi96EEEEEENS_10bfloat16_tEfNS_4arch4Sm90ELb0ELb1ELb1ELb1ELb1ELb1ELb0ELb0ELi2ELi1ELi2ELi1ELb1EEENS1_21CollectiveEpilogueBwdISD_SE_SG_Li256ELb1ELb0ELi1EEENS1_19SingleTileSchedulerILb1ELb0ELb0ELi128EEEEEEEEEvNT_6ParamsE --------------------------
	.section	.nv.shared._ZN7cutlass13device_kernelIN5flash11enable_sm90INS1_16FlashAttnBwdSm90INS1_25CollectiveMainloopBwdSm90ILi2ELi2ELi2EN4cute5tupleIJNS5_1CILi1EEES8_S8_EEENS6_IJNS7_ILi64EEENS7_ILi128EEENS7_ILi96EEEEEENS_10bfloat16_tEfNS_4arch4Sm90ELb0ELb1ELb1ELb1ELb1ELb1ELb0ELb0ELi2ELi1ELi2ELi1ELb1EEENS1_21CollectiveEpilogueBwdISD_SE_SG_Li256ELb1ELb0ELi1EEENS1_19SingleTileSchedulerILb1ELb0ELb0ELi128EEEEEEEEEvNT_6ParamsE,"aw",@nobits
	.sectionflags	@""
	.align	16
	.zero		1024


//--------------------- .nv.shared._ZN7cutlass13device_kernelIN5flash11enable_sm90INS1_16FlashAttnBwdSm90INS1_25CollectiveMainloopBwdSm90ILi2ELi2ELi2EN4cute5tupleIJNS5_1CILi1EEES8_S8_EEENS6_IJNS7_ILi64EEENS7_ILi128EEENS7_ILi96EEEEEENS_10bfloat16_tEfNS_4arch4Sm90ELb0ELb1ELb1ELb1ELb0ELb1ELb0ELb0ELi2ELi1ELi2ELi1ELb1EEENS1_24CollectiveEpilogueBwdGQAISD_fSG_Li256ELb1ELb0EEENS1_19SingleTileSchedulerILb1ELb0ELb0ELi128EEEEEEEEEvNT_6ParamsE --------------------------
	.section	.nv.shared._ZN7cutlass13device_kernelIN5flash11enable_sm90INS1_16FlashAttnBwdSm90INS1_25CollectiveMainloopBwdSm90ILi2ELi2ELi2EN4cute5tupleIJNS5_1CILi1EEES8_S8_EEENS6_IJNS7_ILi64EEENS7_ILi128EEENS7_ILi96EEEEEENS_10bfloat16_tEfNS_4arch4Sm90ELb0ELb1ELb1ELb1ELb0ELb1ELb0ELb0ELi2ELi1ELi2ELi1ELb1EEENS1_24CollectiveEpilogueBwdGQAISD_fSG_Li256ELb1ELb0EEENS1_19SingleTileSchedulerILb1ELb0ELb0ELi128EEEEEEEEEvNT_6ParamsE,"aw",@nobits
	.sectionflags	@""
	.align	16
	.zero		1024


//--------------------- .nv.shared._ZN7cutlass13device_kernelIN5flash11enable_sm90INS1_16FlashAttnBwdSm90INS1_25CollectiveMainloopBwdSm90ILi2ELi2ELi2EN4cute5tupleIJNS5_1CILi1EEES8_S8_EEENS6_IJNS7_ILi64EEENS7_ILi128EEENS7_ILi96EEEEEENS_10bfloat16_tEfNS_4arch4Sm90ELb0ELb1ELb1ELb1ELb1ELb1ELb0ELb0ELi2ELi1ELi2ELi1ELb1EEENS1_24CollectiveEpilogueBwdGQAISD_fSG_Li256ELb1ELb1EEENS1_19SingleTileSchedulerILb1ELb0ELb0ELi128EEEEEEEEEvNT_6ParamsE --------------------------
	.section	.nv.shared._ZN7cutlass13device_kernelIN5flash11enable_sm90INS1_16FlashAttnBwdSm90INS1_25CollectiveMainloopBwdSm90ILi2ELi2ELi2EN4cute5tupleIJNS5_1CILi1EEES8_S8_EEENS6_IJNS7_ILi64EEENS7_ILi128EEENS7_ILi96EEEEEENS_10bfloat16_tEfNS_4arch4Sm90ELb0ELb1ELb1ELb1ELb1ELb1ELb0ELb0ELi2ELi1ELi2ELi1ELb1EEENS1_24CollectiveEpilogueBwdGQAISD_fSG_Li256ELb1ELb1EEENS1_19SingleTileSchedulerILb1ELb0ELb0ELi128EEEEEEEEEvNT_6ParamsE,"aw",@nobits
	.sectionflags	@""
	.align	16
	.zero		1024


//--------------------- .nv.shared._ZN7cutlass13device_kernelIN5flash11enable_sm90INS1_16FlashAttnBwdSm90INS1_25CollectiveMainloopBwdSm90ILi2ELi2ELi2EN4cute5tupleIJNS5_1CILi1EEES8_S8_EEENS6_IJNS7_ILi64EEENS7_ILi128EEENS7_ILi96EEEEEENS_10bfloat16_tEfNS_4arch4Sm90ELb1ELb0ELb1ELb0ELb0ELb1ELb0ELb0ELi2ELi1ELi2ELi1ELb1EEENS1_21CollectiveEpilogueBwdISD_SE_SG_Li256ELb0ELb0ELi1EEENS1_25SingleTileBwdLPTSchedulerILb0ELi128ELb0EEEEEEEEEvNT_6ParamsE --------------------------
	.section	.nv.shared._ZN7cutlass13device_kernelIN5flash11enable_sm90INS1_16FlashAttnBwdSm90INS1_25CollectiveMainloopBwdSm90ILi2ELi2ELi2EN4cute5tupleIJNS5_1CILi1EEES8_S8_EEENS6_IJNS7_ILi64EEENS7_ILi128EEENS7_ILi96EEEEEENS_10bfloat16_tEfNS_4arch4Sm90ELb1ELb0ELb1ELb0ELb0ELb1ELb0ELb0ELi2ELi1ELi2ELi1ELb1EEENS1_21CollectiveEpilogueBwdISD_SE_SG_Li256ELb0ELb0ELi1EEENS1_25SingleTileBwdLPTSchedulerILb0ELi128ELb0EEEEEEEEEvNT_6ParamsE,"aw",@nobits
	.sectionflags	@""
	.align	16
	.zero		1024


//--------------------- .nv.shared._ZN7cutlass13device_kernelIN5flash11enable_sm90INS1_16FlashAttnBwdSm90INS1_25CollectiveMainloopBwdSm90ILi2ELi2ELi2EN4cute5tupleIJNS5_1CILi1EEES8_S8_EEENS6_IJNS7_ILi64EEENS7_ILi128EEENS7_ILi96EEEEEENS_10bfloat16_tEfNS_4arch4Sm90ELb1ELb0ELb1ELb0ELb1ELb1ELb0ELb0ELi2ELi1ELi2ELi1ELb1EEENS1_21CollectiveEpilogueBwdISD_SE_SG_Li256ELb0ELb0ELi1EEENS1_25SingleTileBwdLPTSchedulerILb0ELi128ELb1EEEEEEEEEvNT_6ParamsE --------------------------
	.section	.nv.shared._ZN7cutlass13device_kernelIN5flash11enable_sm90INS1_16FlashAttnBwdSm90INS1_25CollectiveMainloopBwdSm90ILi2ELi2ELi2EN4cute5tupleIJNS5_1CILi1EEES8_S8_EEENS6_IJNS7_ILi64EEENS7_ILi128EEENS7_ILi96EEEEEENS_10bfloat16_tEfNS_4arch4Sm90ELb1ELb0ELb1ELb0ELb1ELb1ELb0ELb0ELi2ELi1ELi2ELi1ELb1EEENS1_21CollectiveEpilogueBwdISD_SE_SG_Li256ELb0ELb0ELi1EEENS1_25SingleTileBwdLPTSchedulerILb0ELi128ELb1EEEEEEEEEvNT_6ParamsE,"aw",@nobits
	.sectionflags	@""
	.align	16
	.zero		1024


//--------------------- .nv.shared._ZN7cutlass13device_kernelIN5flash11enable_sm90INS1_16FlashAttnBwdSm90INS1_25CollectiveMainloopBwdSm90ILi2ELi2ELi2EN4cute5tupleIJNS5_1CILi1EEES8_S8_EEENS6_IJNS7_ILi64EEENS7_ILi128EEENS7_ILi96EEEEEENS_10bfloat16_tEfNS_4arch4Sm90ELb1ELb0ELb1ELb0ELb0ELb1ELb0ELb0ELi2ELi1ELi2ELi1ELb1EEENS1_24CollectiveEpilogueBwdGQAISD_fSG_Li256ELb0ELb0EEENS1_25SingleTileBwdLPTSchedulerILb0ELi128ELb0EEEEEEEEEvNT_6ParamsE --------------------------
	.section	.nv.shared._ZN7cutlass13device_kernelIN5flash11enable_sm90INS1_16FlashAttnBwdSm90INS1_25CollectiveMainloopBwdSm90ILi2ELi2ELi2EN4cute5tupleIJNS5_1CILi1EEES8_S8_EEENS6_IJNS7_ILi64EEENS7_ILi128EEENS7_ILi96EEEEEENS_10bfloat16_tEfNS_4arch4Sm90ELb1ELb0ELb1ELb0ELb0ELb1ELb0ELb0ELi2ELi1ELi2ELi1ELb1EEENS1_24CollectiveEpilogueBwdGQAISD_fSG_Li256ELb0ELb0EEENS1_25SingleTileBwdLPTSchedulerILb0ELi128ELb0EEEEEEEEEvNT_6ParamsE,"aw",@nobits
	.sectionflags	@""
	.align	16
	.zero		1024


//--------------------- .nv.shared._ZN7cutlass13device_kernelIN5flash11enable_sm90INS1_16FlashAttnBwdSm90INS1_25CollectiveMainloopBwdSm90ILi2ELi2ELi2EN4cute5tupleIJNS5_1CILi1EEES8_S8_EEENS6_IJNS7_ILi64EEENS7_ILi128EEENS7_ILi96EEEEEENS_10bfloat16_tEfNS_4arch4Sm90ELb1ELb0ELb1ELb0ELb1ELb1ELb0ELb0ELi2ELi1ELi2ELi1ELb1EEENS1_24CollectiveEpilogueBwdGQAISD_fSG_Li256ELb0ELb1EEENS1_25SingleTileBwdLPTSchedulerILb0ELi128ELb1EEEEEEEEEvNT_6ParamsE --------------------------
	.section	.nv.shared._ZN7cutlass13device_kernelIN5flash11enable_sm90INS1_16FlashAttnBwdSm90INS1_25CollectiveMainloopBwdSm90ILi2ELi2ELi2EN4cute5tupleIJNS5_1CILi1EEES8_S8_EEENS6_IJNS7_ILi64EEENS7_ILi128EEENS7_ILi96EEEEEENS_10bfloat16_tEfNS_4arch4Sm90ELb1ELb0ELb1ELb0ELb1ELb1ELb0ELb0ELi2ELi1ELi2ELi1ELb1EEENS1_24CollectiveEpilogueBwdGQAISD_fSG_Li256ELb0ELb1EEENS1_25SingleTileBwdLPTSchedulerILb0ELi128ELb1EEEEEEEEEvNT_6ParamsE,"aw",@nobits
	.sectionflags	@""
	.align	16
	.zero		1024


//--------------------- .nv.shared._ZN7cutlass13device_kernelIN5flash22FlashAttnBwdPreprocessIN4cute5tupleIJNS3_1CILi64EEENS5_ILi96EEEEEENS_10bfloat16_tEfNS_4arch4Sm90ELb1ELb0EEEEEvNT_6ParamsE --------------------------
	.section	.nv.shared._ZN7cutlass13device_kernelIN5flash22FlashAttnBwdPreprocessIN4cute5tupleIJNS3_1CILi64EEENS5_ILi96EEEEEENS_10bfloat16_tEfNS_4arch4Sm90ELb1ELb0EEEEEvNT_6ParamsE,"aw",@nobits
	.sectionflags	@""
	.align	16
	.zero		1024


//--------------------- .nv.shared._ZN7cutlass13device_kernelIN5flash11enable_sm90INS1_16FlashAttnBwdSm90INS1_25CollectiveMainloopBwdSm90ILi2ELi2ELi2EN4cute5tupleIJNS5_1CILi1EEES8_S8_EEENS6_IJNS7_ILi64EEENS7_ILi128EEENS7_ILi96EEEEEENS_10bfloat16_tEfNS_4arch4Sm90ELb1ELb0ELb1ELb1ELb0ELb1ELb0ELb0ELi2ELi1ELi2ELi1ELb1EEENS1_21CollectiveEpilogueBwdISD_SE_SG_Li256ELb1ELb0ELi1EEENS1_25SingleTileBwdLPTSchedulerILb1ELi128ELb0EEEEEEEEEvNT_6ParamsE --------------------------
	.section	.nv.shared._ZN7cutlass13device_kernelIN5flash11enable_sm90INS1_16FlashAttnBwdSm90INS1_25CollectiveMainloopBwdSm90ILi2ELi2ELi2EN4cute5tupleIJNS5_1CILi1EEES8_S8_EEENS6_IJNS7_ILi64EEENS7_ILi128EEENS7_ILi96EEEEEENS_10bfloat16_tEfNS_4arch4Sm90ELb1ELb0ELb1ELb1ELb0ELb1ELb0ELb0ELi2ELi1ELi2ELi1ELb1EEENS1_21CollectiveEpilogueBwdISD_SE_SG_Li256ELb1ELb0ELi1EEENS1_25SingleTileBwdLPTSchedulerILb1ELi128ELb0EEEEEEEEEvNT_6ParamsE,"aw",@nobits
	.sectionflags	@""
	.align	16
	.zero		1024


//--------------------- .nv.shared._ZN7cutlass13device_kernelIN5flash11enable_sm90INS1_16FlashAttnBwdSm90INS1_25CollectiveMainloopBwdSm90ILi2ELi2ELi2EN4cute5tupleIJNS5_1CILi1EEES8_S8_EEENS6_IJNS7_ILi64EEENS7_ILi128EEENS7_ILi96EEEEEENS_10bfloat16_tEfNS_4arch4Sm90ELb1ELb0ELb1ELb1ELb1ELb1ELb0ELb0ELi2ELi1ELi2ELi1ELb1EEENS1_21CollectiveEpilogueBwdISD_SE_SG_Li256ELb1ELb0ELi1EEENS1_25SingleTileBwdLPTSchedulerILb1ELi128ELb1EEEEEEEEEvNT_6ParamsE --------------------------
	.section	.nv.shared._ZN7cutlass13device_kernelIN5flash11enable_sm90INS1_16FlashAttnBwdSm90INS1_25CollectiveMainloopBwdSm90ILi2ELi2ELi2EN4cute5tupleIJNS5_1CILi1EEES8_S8_EEENS6_IJNS7_ILi64EEENS7_ILi128EEENS7_ILi96EEEEEENS_10bfloat16_tEfNS_4arch4Sm90ELb1ELb0ELb1ELb1ELb1ELb1ELb0ELb0ELi2ELi1ELi2ELi1ELb1EEENS1_21CollectiveEpilogueBwdISD_SE_SG_Li256ELb1ELb0ELi1EEENS1_25SingleTileBwdLPTSchedulerILb1ELi128ELb1EEEEEEEEEvNT_6ParamsE,"aw",@nobits
	.sectionflags	@""
	.align	16
	.zero		1024


//--------------------- .nv.shared._ZN7cutlass13device_kernelIN5flash11enable_sm90INS1_16FlashAttnBwdSm90INS1_25CollectiveMainloopBwdSm90ILi2ELi2ELi2EN4cute5tupleIJNS5_1CILi1EEES8_S8_EEENS6_IJNS7_ILi64EEENS7_ILi128EEENS7_ILi96EEEEEENS_10bfloat16_tEfNS_4arch4Sm90ELb1ELb0ELb1ELb1ELb0ELb1ELb0ELb0ELi2ELi1ELi2ELi1ELb1EEENS1_24CollectiveEpilogueBwdGQAISD_fSG_Li256ELb1ELb0EEENS1_25SingleTileBwdLPTSchedulerILb1ELi128ELb0EEEEEEEEEvNT_6ParamsE --------------------------
	.section	.nv.shared._ZN7cutlass13device_kernelIN5flash11enable_sm90INS1_16FlashAttnBwdSm90INS1_25CollectiveMainloopBwdSm90ILi2ELi2ELi2EN4cute5tupleIJNS5_1CILi1EEES8_S8_EEENS6_IJNS7_ILi64EEENS7_ILi128EEENS7_ILi96EEEEEENS_10bfloat16_tEfNS_4arch4Sm90ELb1ELb0ELb1ELb1ELb0ELb1ELb0ELb0ELi2ELi1ELi2ELi1ELb1EEENS1_24CollectiveEpilogueBwdGQAISD_fSG_Li256ELb1ELb0EEENS1_25SingleTileBwdLPTSchedulerILb1ELi128ELb0EEEEEEEEEvNT_6ParamsE,"aw",@nobits
	.sectionflags	@""
	.align	16
	.zero		1024


//--------------------- .nv.shared._ZN7cutlass13device_kernelIN5flash32FlashAttnBwdPostprocessConvertdQIN4cute5tupleIJNS3_1CILi128EEENS5_ILi96EEEEEENS_10bfloat16_tEfNS_4arch4Sm90ELi256ENS3_8TiledMMAINS3_8MMA_AtomIJNS3_4SM904GMMA27MMA_64x96x16_F32BF16BF16_RSILNSF_5MajorE0ELSH_1ELNSF_7ScaleInE1ELSI_1EEEEEENS3_6LayoutINS4_IJNS5_ILi2EEENS5_ILi1EEESN_EEENS4_IJSN_NS5_ILi0EEESP_EEEEENS4_IJNS3_10UnderscoreESS_SS_EEEEELb0EEEEEvNT_6ParamsE --------------------------
	.section	.nv.shared._ZN7cutlass13device_kernelIN5flash32FlashAttnBwdPostprocessConvertdQIN4cute5tupleIJNS3_1CILi128EEENS5_ILi96EEEEEENS_10bfloat16_tEfNS_4arch4Sm90ELi256ENS3_8TiledMMAINS3_8MMA_AtomIJNS3_4SM904GMMA27MMA_64x96x16_F32BF16BF16_RSILNSF_5MajorE0ELSH_1ELNSF_7ScaleInE1ELSI_1EEEEEENS3_6LayoutINS4_IJNS5_ILi2EEENS5_ILi1EEESN_EEENS4_IJSN_NS5_ILi0EEESP_EEEEENS4_IJNS3_10UnderscoreESS_SS_EEEEELb0EEEEEvNT_6ParamsE,"aw",@nobits
	.sectionflags	@""
	.align	16
	.zero		1024


//--------------------- .nv.shared._ZN7cutlass13device_kernelIN5flash32FlashAttnBwdPostprocessConvertdQIN4cute5tupleIJNS3_1CILi64EEENS5_ILi96EEEEEENS_10bfloat16_tEfNS_4arch4Sm90ELi256ENS3_8TiledMMAINS3_8MMA_AtomIJNS3_4SM904GMMA27MMA_64x16x16_F32BF16BF16_SSILNSF_5MajorE0ELSH_1ELNSF_7ScaleInE1ELSI_1EEEEEENS3_6LayoutINS4_IJNS5_ILi1EEENS5_ILi2EEESM_EEENS4_IJNS5_ILi0EEESM_SP_EEEEENS4_IJNS3_10UnderscoreESS_SS_EEEEELb0EEEEEvNT_6ParamsE --------------------------
	.section	.nv.shared._ZN7cutlass13device_kernelIN5flash32FlashAttnBwdPostprocessConvertdQIN4cute5tupleIJNS3_1CILi64EEENS5_ILi96EEEEEENS_10bfloat16_tEfNS_4arch4Sm90ELi256ENS3_8TiledMMAINS3_8MMA_AtomIJNS3_4SM904GMMA27MMA_64x16x16_F32BF16BF16_SSILNSF_5MajorE0ELSH_1ELNSF_7ScaleInE1ELSI_1EEEEEENS3_6LayoutINS4_IJNS5_ILi1EEENS5_ILi2EEESM_EEENS4_IJNS5_ILi0EEESM_SP_EEEEENS4_IJNS3_10UnderscoreESS_SS_EEEEELb0EEEEEvNT_6ParamsE,"aw",@nobits
	.sectionflags	@""
	.align	16
	.zero		1024


//--------------------- .nv.shared._ZN7cutlass13device_kernelIN5flash11enable_sm90INS1_16FlashAttnBwdSm90INS1_25CollectiveMainloopBwdSm90ILi2ELi2ELi2EN4cute5tupleIJNS5_1CILi1EEES8_S8_EEENS6_IJNS7_ILi64EEENS7_ILi128EEENS7_ILi96EEEEEENS_10bfloat16_tEfNS_4arch4Sm90ELb1ELb0ELb1ELb1ELb1ELb1ELb0ELb0ELi2ELi1ELi2ELi1ELb1EEENS1_24CollectiveEpilogueBwdGQAISD_fSG_Li256ELb1ELb1EEENS1_25SingleTileBwdLPTSchedulerILb1ELi128ELb1EEEEEEEEEvNT_6ParamsE --------------------------
	.section	.nv.shared._ZN7cutlass13device_kernelIN5flash11enable_sm90INS1_16FlashAttnBwdSm90INS1_25CollectiveMainloopBwdSm90ILi2ELi2ELi2EN4cute5tupleIJNS5_1CILi1EEES8_S8_EEENS6_IJNS7_ILi64EEENS7_ILi128EEENS7_ILi96EEEEEENS_10bfloat16_tEfNS_4arch4Sm90ELb1ELb0ELb1ELb1ELb1ELb1ELb0ELb0ELi2ELi1ELi2ELi1ELb1EEENS1_24CollectiveEpilogueBwdGQAISD_fSG_Li256ELb1ELb1EEENS1_25SingleTileBwdLPTSchedulerILb1ELi128ELb1EEEEEEEEEvNT_6ParamsE,"aw",@nobits
	.sectionflags	@""
	.align	16
	.zero		1024


//--------------------- .nv.shared._ZN7cutlass13device_kernelIN5flash22FlashAttnBwdPreprocessIN4cute5tupleIJNS3_1CILi64EEENS5_ILi96EEEEEENS_10bfloat16_tEfNS_4arch4Sm90ELb1ELb1EEEEEvNT_6ParamsE --------------------------
	.section	.nv.shared._ZN7cutlass13device_kernelIN5flash22FlashAttnBwdPreprocessIN4cute5tupleIJNS3_1CILi64EEENS5_ILi96EEEEEENS_10bfloat16_tEfNS_4arch4Sm90ELb1ELb1EEEEEvNT_6ParamsE,"aw",@nobits
	.sectionflags	@""
	.align	16
	.zero		1024


//--------------------- .nv.constant0._ZN7cutlass13device_kernelIN5flash11enable_sm90INS1_16FlashAttnBwdSm90INS1_25CollectiveMainloopBwdSm90ILi2ELi2ELi2EN4cute5tupleIJNS5_1CILi1EEES8_S8_EEENS6_IJNS7_ILi64EEENS7_ILi128EEENS7_ILi96EEEEEENS_10bfloat16_tEfNS_4arch4Sm90ELb0ELb0ELb1ELb0ELb0ELb1ELb0ELb0ELi2ELi1ELi2ELi1ELb1EEENS1_21CollectiveEpilogueBwdISD_SE_SG_Li256ELb0ELb0ELi1EEENS1_19SingleTileSchedulerILb0ELb0ELb0ELi128EEEEEEEEEvNT_6ParamsE --------------------------
	.section	.nv.constant0._ZN7cutlass13device_kernelIN5flash11enable_sm90INS1_16FlashAttnBwdSm90INS1_25CollectiveMainloopBwdSm90ILi2ELi2ELi2EN4cute5tupleIJNS5_1CILi1EEES8_S8_EEENS6_IJNS7_ILi64EEENS7_ILi128EEENS7_ILi96EEEEEENS_10bfloat16_tEfNS_4arch4Sm90ELb0ELb0ELb1ELb0ELb0ELb1ELb0ELb0ELi2ELi1ELi2ELi1ELb1EEENS1_21CollectiveEpilogueBwdISD_SE_SG_Li256ELb0ELb0ELi1EEENS1_19SingleTileSchedulerILb0ELb0ELb0ELi128EEEEEEEEEvNT_6ParamsE,"a",@progbits
	.sectionflags	@""
	.align	4
.nv.constant0._ZN7cutlass13device_kernelIN5flash11enable_sm90INS1_16FlashAttnBwdSm90INS1_25CollectiveMainloopBwdSm90ILi2ELi2ELi2EN4cute5tupleIJNS5_1CILi1EEES8_S8_EEENS6_IJNS7_ILi64EEENS7_ILi128EEENS7_ILi96EEEEEENS_10bfloat16_tEfNS_4arch4Sm90ELb0ELb0ELb1ELb0ELb0ELb1ELb0ELb0ELi2ELi1ELi2ELi1ELb1EEENS1_21CollectiveEpilogueBwdISD_SE_SG_Li256ELb0ELb0ELi1EEENS1_19SingleTileSchedulerILb0ELb0ELb0ELi128EEEEEEEEEvNT_6ParamsE:
	.zero		2944


//--------------------- .nv.constant0._ZN7cutlass13device_kernelIN5flash11enable_sm90INS1_16FlashAttnBwdSm90INS1_25CollectiveMainloopBwdSm90ILi2ELi2ELi2EN4cute5tupleIJNS5_1CILi1EEES8_S8_EEENS6_IJNS7_ILi64EEENS7_ILi128EEENS7_ILi96EEEEEENS_10bfloat16_tEfNS_4arch4Sm90ELb0ELb0ELb1ELb0ELb1ELb1ELb0ELb0ELi2ELi1ELi2ELi1ELb1EEENS1_21CollectiveEpilogueBwdISD_SE_SG_Li256ELb0ELb0ELi1EEENS1_19SingleTileSchedulerILb0ELb0ELb0ELi128EEEEEEEEEvNT_6ParamsE --------------------------
	.section	.nv.constant0._ZN7cutlass13device_kernelIN5flash11enable_sm90INS1_16FlashAttnBwdSm90INS1_25CollectiveMainloopBwdSm90ILi2ELi2ELi2EN4cute5tupleIJNS5_1CILi1EEES8_S8_EEENS6_IJNS7_ILi64EEENS7_ILi128EEENS7_ILi96EEEEEENS_10bfloat16_tEfNS_4arch4Sm90ELb0ELb0ELb1ELb0ELb1ELb1ELb0ELb0ELi2ELi1ELi2ELi1ELb1EEENS1_21CollectiveEpilogueBwdISD_SE_SG_Li256ELb0ELb0ELi1EEENS1_19SingleTileSchedulerILb0ELb0ELb0ELi128EEEEEEEEEvNT_6ParamsE,"a",@progbits
	.sectionflags	@""
	.align	4
.nv.constant0._ZN7cutlass13device_kernelIN5flash11enable_sm90INS1_16FlashAttnBwdSm90INS1_25CollectiveMainloopBwdSm90ILi2ELi2ELi2EN4cute5tupleIJNS5_1CILi1EEES8_S8_EEENS6_IJNS7_ILi64EEENS7_ILi128EEENS7_ILi96EEEEEENS_10bfloat16_tEfNS_4arch4Sm90ELb0ELb0ELb1ELb0ELb1ELb1ELb0ELb0ELi2ELi1ELi2ELi1ELb1EEENS1_21CollectiveEpilogueBwdISD_SE_SG_Li256ELb0ELb0ELi1EEENS1_19SingleTileSchedulerILb0ELb0ELb0ELi128EEEEEEEEEvNT_6ParamsE:
	.zero		2944


//--------------------- .nv.constant0._ZN7cutlass13device_kernelIN5flash11enable_sm90INS1_16FlashAttnBwdSm90INS1_25CollectiveMainloopBwdSm90ILi2ELi2ELi2EN4cute5tupleIJNS5_1CILi1EEES8_S8_EEENS6_IJNS7_ILi64EEENS7_ILi128EEENS7_ILi96EEEEEENS_10bfloat16_tEfNS_4arch4Sm90ELb0ELb0ELb1ELb0ELb0ELb1ELb0ELb0ELi2ELi1ELi2ELi1ELb1EEENS1_24CollectiveEpilogueBwdGQAISD_fSG_Li256ELb0ELb0EEENS1_19SingleTileSchedulerILb0ELb0ELb0ELi128EEEEEEEEEvNT_6ParamsE --------------------------
	.section	.nv.constant0._ZN7cutlass13device_kernelIN5flash11enable_sm90INS1_16FlashAttnBwdSm90INS1_25CollectiveMainloopBwdSm90ILi2ELi2ELi2EN4cute5tupleIJNS5_1CILi1EEES8_S8_EEENS6_IJNS7_ILi64EEENS7_ILi128EEENS7_ILi96EEEEEENS_10bfloat16_tEfNS_4arch4Sm90ELb0ELb0ELb1ELb0ELb0ELb1ELb0ELb0ELi2ELi1ELi2ELi1ELb1EEENS1_24CollectiveEpilogueBwdGQAISD_fSG_Li256ELb0ELb0EEENS1_19SingleTileSchedulerILb0ELb0ELb0ELi128EEEEEEEEEvNT_6ParamsE,"a",@progbits
	.sectionflags	@""
	.align	4
.nv.constant0._ZN7cutlass13device_kernelIN5flash11enable_sm90INS1_16FlashAttnBwdSm90INS1_25CollectiveMainloopBwdSm90ILi2ELi2ELi2EN4cute5tupleIJNS5_1CILi1EEES8_S8_EEENS6_IJNS7_ILi64EEENS7_ILi128EEENS7_ILi96EEEEEENS_10bfloat16_tEfNS_4arch4Sm90ELb0ELb0ELb1ELb0ELb0ELb1ELb0ELb0ELi2ELi1ELi2ELi1ELb1EEENS1_24CollectiveEpilogueBwdGQAISD_fSG_Li256ELb0ELb0EEENS1_19SingleTileSchedulerILb0ELb0ELb0ELi128EEEEEEEEEvNT_6ParamsE:
	.zero		2304


//--------------------- .nv.constant0._ZN7cutlass13device_kernelIN5flash11enable_sm90INS1_16FlashAttnBwdSm90INS1_25CollectiveMainloopBwdSm90ILi2ELi2ELi2EN4cute5tupleIJNS5_1CILi1EEES8_S8_EEENS6_IJNS7_ILi64EEENS7_ILi128EEENS7_ILi96EEEEEENS_10bfloat16_tEfNS_4arch4Sm90ELb0ELb0ELb1ELb0ELb1ELb1ELb0ELb0ELi2ELi1ELi2ELi1ELb1EEENS1_24CollectiveEpilogueBwdGQAISD_fSG_Li256ELb0ELb1EEENS1_19SingleTileSchedulerILb0ELb0ELb0ELi128EEEEEEEEEvNT_6ParamsE --------------------------
	.section	.nv.constant0._ZN7cutlass13device_kernelIN5flash11enable_sm90INS1_16FlashAttnBwdSm90INS1_25CollectiveMainloopBwdSm90ILi2ELi2ELi2EN4cute5tupleIJNS5_1CILi1EEES8_S8_EEENS6_IJNS7_ILi64EEENS7_ILi128EEENS7_ILi96EEEEEENS_10bfloat16_tEfNS_4arch4Sm90ELb0ELb0ELb1ELb0ELb1ELb1ELb0ELb0ELi2ELi1ELi2ELi1ELb1EEENS1_24CollectiveEpilogueBwdGQAISD_fSG_Li256ELb0ELb1EEENS1_19SingleTileSchedulerILb0ELb0ELb0ELi128EEEEEEEEEvNT_6ParamsE,"a",@progbits
	.sectionflags	@""
	.align	4
.nv.constant0._ZN7cutlass13device_kernelIN5flash11enable_sm90INS1_16FlashAttnBwdSm90INS1_25CollectiveMainloopBwdSm90ILi2ELi2ELi2EN4cute5tupleIJNS5_1CILi1EEES8_S8_EEENS6_IJNS7_ILi64EEENS7_ILi128EEENS7_ILi96EEEEEENS_10bfloat16_tEfNS_4arch4Sm90ELb0ELb0ELb1ELb0ELb1ELb1ELb0ELb0ELi2ELi1ELi2ELi1ELb1EEENS1_24CollectiveEpilogueBwdGQAISD_fSG_Li256ELb0ELb1EEENS1_19SingleTileSchedulerILb0ELb0ELb0ELi128EEEEEEEEEvNT_6ParamsE:
	.zero		2304


//--------------------- .nv.constant0._ZN7cutlass13device_kernelIN5flash11enable_sm90INS1_16FlashAttnBwdSm90INS1_25CollectiveMainloopBwdSm90ILi2ELi2ELi2EN4cute5tupleIJNS5_1CILi1EEES8_S8_EEENS6_IJNS7_ILi64EEENS7_ILi128EEENS7_ILi96EEEEEENS_10bfloat16_tEfNS_4arch4Sm90ELb0ELb0ELb1ELb1ELb0ELb1ELb0ELb0ELi2ELi1ELi2ELi1ELb1EEENS1_21CollectiveEpilogueBwdISD_SE_SG_Li256ELb1ELb0ELi1EEENS1_19SingleTileSchedulerILb1ELb0ELb0ELi128EEEEEEEEEvNT_6ParamsE --------------------------
	.section	.nv.constant0._ZN7cutlass13device_kernelIN5flash11enable_sm90INS1_16FlashAttnBwdSm90INS1_25CollectiveMainloopBwdSm90ILi2ELi2ELi2EN4cute5tupleIJNS5_1CILi1EEES8_S8_EEENS6_IJNS7_ILi64EEENS7_ILi128EEENS7_ILi96EEEEEENS_10bfloat16_tEfNS_4arch4Sm90ELb0ELb0ELb1ELb1ELb0ELb1ELb0ELb0ELi2ELi1ELi2ELi1ELb1EEENS1_21CollectiveEpilogueBwdISD_SE_SG_Li256ELb1ELb0ELi1EEENS1_19SingleTileSchedulerILb1ELb0ELb0ELi128EEEEEEEEEvNT_6ParamsE,"a",@progbits
	.sectionflags	@""
	.align	4
.nv.constant0._ZN7cutlass13device_kernelIN5flash11enable_sm90INS1_16FlashAttnBwdSm90INS1_25CollectiveMainloopBwdSm90ILi2ELi2ELi2EN4cute5tupleIJNS5_1CILi1EEES8_S8_EEENS6_IJNS7_ILi64EEENS7_ILi128EEENS7_ILi96EEEEEENS_10bfloat16_tEfNS_4arch4Sm90ELb0ELb0ELb1ELb1ELb0ELb1ELb0ELb0ELi2ELi1ELi2ELi1ELb1EEENS1_21CollectiveEpilogueBwdISD_SE_SG_Li256ELb1ELb0ELi1EEENS1_19SingleTileSchedulerILb1ELb0ELb0ELi128EEEEEEEEEvNT_6ParamsE:
	.zero		2304


//--------------------- .nv.constant0._ZN7cutlass13device_kernelIN5flash11enable_sm90INS1_16FlashAttnBwdSm90INS1_25CollectiveMainloopBwdSm90ILi2ELi2ELi2EN4cute5tupleIJNS5_1CILi1EEES8_S8_EEENS6_IJNS7_ILi64EEENS7_ILi128EEENS7_ILi96EEEEEENS_10bfloat16_tEfNS_4arch4Sm90ELb0ELb0ELb1ELb1ELb1ELb1ELb0ELb0ELi2ELi1ELi2ELi1ELb1EEENS1_21CollectiveEpilogueBwdISD_SE_SG_Li256ELb1ELb0ELi1EEENS1_19SingleTileSchedulerILb1ELb0ELb0ELi128EEEEEEEEEvNT_6ParamsE --------------------------
	.section	.nv.constant0._ZN7cutlass13device_kernelIN5flash11enable_sm90INS1_16FlashAttnBwdSm90INS1_25CollectiveMainloopBwdSm90ILi2ELi2ELi2EN4cute5tupleIJNS5_1CILi1EEES8_S8_EEENS6_IJNS7_ILi64EEENS7_ILi128EEENS7_ILi96EEEEEENS_10bfloat16_tEfNS_4arch4Sm90ELb0ELb0ELb1ELb1ELb1ELb1ELb0ELb0ELi2ELi1ELi2ELi1ELb1EEENS1_21CollectiveEpilogueBwdISD_SE_SG_Li256ELb1ELb0ELi1EEENS1_19SingleTileSchedulerILb1ELb0ELb0ELi128EEEEEEEEEvNT_6ParamsE,"a",@progbits
	.sectionflags	@""
	.align	4
.nv.constant0._ZN7cutlass13device_kernelIN5flash11enable_sm90INS1_16FlashAttnBwdSm90INS1_25CollectiveMainloopBwdSm90ILi2ELi2ELi2EN4cute5tupleIJNS5_1CILi1EEES8_S8_EEENS6_IJNS7_ILi64EEENS7_ILi128EEENS7_ILi96EEEEEENS_10bfloat16_tEfNS_4arch4Sm90ELb0ELb0ELb1ELb1ELb1ELb1ELb0ELb0ELi2ELi1ELi2ELi1ELb1EEENS1_21CollectiveEpilogueBwdISD_SE_SG_Li256ELb1ELb0ELi1EEENS1_19SingleTileSchedulerILb1ELb0ELb0ELi128EEEEEEEEEvNT_6ParamsE:
	.zero		2304


//--------------------- .nv.constant0._ZN7cutlass13device_kernelIN5flash11enable_sm90INS1_16FlashAttnBwdSm90INS1_25CollectiveMainloopBwdSm90ILi2ELi2ELi2EN4cute5tupleIJNS5_1CILi1EEES8_S8_EEENS6_IJNS7_ILi64EEENS7_ILi128EEENS7_ILi96EEEEEENS_10bfloat16_tEfNS_4arch4Sm90ELb0ELb0ELb1ELb1ELb0ELb1ELb0ELb0ELi2ELi1ELi2ELi1ELb1EEENS1_24CollectiveEpilogueBwdGQAISD_fSG_Li256ELb1ELb0EEENS1_19SingleTileSchedulerILb1ELb0ELb0ELi128EEEEEEEEEvNT_6ParamsE --------------------------
	.section	.nv.constant0._ZN7cutlass13device_kernelIN5flash11enable_sm90INS1_16FlashAttnBwdSm90INS1_25CollectiveMainloopBwdSm90ILi2ELi2ELi2EN4cute5tupleIJNS5_1CILi1EEES8_S8_EEENS6_IJNS7_ILi64EEENS7_ILi128EEENS7_ILi96EEEEEENS_10bfloat16_tEfNS_4arch4Sm90ELb0ELb0ELb1ELb1ELb0ELb1ELb0ELb0ELi2ELi1ELi2ELi1ELb1EEENS1_24CollectiveEpilogueBwdGQAISD_fSG_Li256ELb1ELb0EEENS1_19SingleTileSchedulerILb1ELb0ELb0ELi128EEEEEEEEEvNT_6ParamsE,"a",@progbits
	.sectionflags	@""
	.align	4
.nv.constant0._ZN7cutlass13device_kernelIN5flash11enable_sm90INS1_16FlashAttnBwdSm90INS1_25CollectiveMainloopBwdSm90ILi2ELi2ELi2EN4cute5tupleIJNS5_1CILi1EEES8_S8_EEENS6_IJNS7_ILi64EEENS7_ILi128EEENS7_ILi96EEEEEENS_10bfloat16_tEfNS_4arch4Sm90ELb0ELb0ELb1ELb1ELb0ELb1ELb0ELb0ELi2ELi1ELi2ELi1ELb1EEENS1_24CollectiveEpilogueBwdGQAISD_fSG_Li256ELb1ELb0EEENS1_19SingleTileSchedulerILb1ELb0ELb0ELi128EEEEEEEEEvNT_6ParamsE:
	.zero		2304


//--------------------- .nv.constant0._ZN7cutlass13device_kernelIN5flash11enable_sm90INS1_16FlashAttnBwdSm90INS1_25CollectiveMainloopBwdSm90ILi2ELi2ELi2EN4cute5tupleIJNS5_1CILi1EEES8_S8_EEENS6_IJNS7_ILi64EEENS7_ILi128EEENS7_ILi96EEEEEENS_10bfloat16_tEfNS_4arch4Sm90ELb0ELb0ELb1ELb1ELb1ELb1ELb0ELb0ELi2ELi1ELi2ELi1ELb1EEENS1_24CollectiveEpilogueBwdGQAISD_fSG_Li256ELb1ELb1EEENS1_19SingleTileSchedulerILb1ELb0ELb0ELi128EEEEEEEEEvNT_6ParamsE --------------------------
	.section	.nv.constant0._ZN7cutlass13device_kernelIN5flash11enable_sm90INS1_16FlashAttnBwdSm90INS1_25CollectiveMainloopBwdSm90ILi2ELi2ELi2EN4cute5tupleIJNS5_1CILi1EEES8_S8_EEENS6_IJNS7_ILi64EEENS7_ILi128EEENS7_ILi96EEEEEENS_10bfloat16_tEfNS_4arch4Sm90ELb0ELb0ELb1ELb1ELb1ELb1ELb0ELb0ELi2ELi1ELi2ELi1ELb1EEENS1_24CollectiveEpilogueBwdGQAISD_fSG_Li256ELb1ELb1EEENS1_19SingleTileSchedulerILb1ELb0ELb0ELi128EEEEEEEEEvNT_6ParamsE,"a",@progbits
	.sectionflags	@""
	.align	4
.nv.constant0._ZN7cutlass13device_kernelIN5flash11enable_sm90INS1_16FlashAttnBwdSm90INS1_25CollectiveMainloopBwdSm90ILi2ELi2ELi2EN4cute5tupleIJNS5_1CILi1EEES8_S8_EEENS6_IJNS7_ILi64EEENS7_ILi128EEENS7_ILi96EEEEEENS_10bfloat16_tEfNS_4arch4Sm90ELb0ELb0ELb1ELb1ELb1ELb1ELb0ELb0ELi2ELi1ELi2ELi1ELb1EEENS1_24CollectiveEpilogueBwdGQAISD_fSG_Li256ELb1ELb1EEENS1_19SingleTileSchedulerILb1ELb0ELb0ELi128EEEEEEEEEvNT_6ParamsE:
	.zero		2304


//--------------------- .nv.constant0._ZN7cutlass13device_kernelIN5flash11enable_sm90INS1_16FlashAttnBwdSm90INS1_25CollectiveMainloopBwdSm90ILi2ELi2ELi2EN4cute5tupleIJNS5_1CILi1EEES8_S8_EEENS6_IJNS7_ILi64EEENS7_ILi128EEENS7_ILi96EEEEEENS_10bfloat16_tEfNS_4arch4Sm90ELb0ELb1ELb1ELb0ELb0ELb1ELb0ELb0ELi2ELi1ELi2ELi1ELb1EEENS1_21CollectiveEpilogueBwdISD_SE_SG_Li256ELb0ELb0ELi1EEENS1_19SingleTileSchedulerILb0ELb0ELb0ELi128EEEEEEEEEvNT_6ParamsE --------------------------
	.section	.nv.constant0._ZN7cutlass13device_kernelIN5flash11enable_sm90INS1_16FlashAttnBwdSm90INS1_25CollectiveMainloopBwdSm90ILi2ELi2ELi2EN4cute5tupleIJNS5_1CILi1EEES8_S8_EEENS6_IJNS7_ILi64EEENS7_ILi128EEENS7_ILi96EEEEEENS_10bfloat16_tEfNS_4arch4Sm90ELb0ELb1ELb1ELb0ELb0ELb1ELb0ELb0ELi2ELi1ELi2ELi1ELb1EEENS1_21CollectiveEpilogueBwdISD_SE_SG_Li256ELb0ELb0ELi1EEENS1_19SingleTileSchedulerILb0ELb0ELb0ELi128EEEEEEEEEvNT_6ParamsE,"a",@progbits
	.sectionflags	@""
	.align	4
.nv.constant0._ZN7cutlass13device_kernelIN5flash11enable_sm90INS1_16FlashAttnBwdSm90INS1_25CollectiveMainloopBwdSm90ILi2ELi2ELi2EN4cute5tupleIJNS5_1CILi1EEES8_S8_EEENS6_IJNS7_ILi64EEENS7_ILi128EEENS7_ILi96EEEEEENS_10bfloat16_tEfNS_4arch4Sm90ELb0ELb1ELb1ELb0ELb0ELb1ELb0ELb0ELi2ELi1ELi2ELi1ELb1EEENS1_21CollectiveEpilogueBwdISD_SE_SG_Li256ELb0ELb0ELi1EEENS1_19SingleTileSchedulerILb0ELb0ELb0ELi128EEEEEEEEEvNT_6ParamsE:
	.zero		2944


//--------------------- .nv.constant0._ZN7cutlass13device_kernelIN5flash11enable_sm90INS1_16FlashAttnBwdSm90INS1_25CollectiveMainloopBwdSm90ILi2ELi2ELi2EN4cute5tupleIJNS5_1CILi1EEES8_S8_EEENS6_IJNS7_ILi64EEENS7_ILi128EEENS7_ILi96EEEEEENS_10bfloat16_tEfNS_4arch4Sm90ELb0ELb1ELb1ELb0ELb1ELb1ELb0ELb0ELi2ELi1ELi2ELi1ELb1EEENS1_21CollectiveEpilogueBwdISD_SE_SG_Li256ELb0ELb0ELi1EEENS1_19SingleTileSchedulerILb0ELb0ELb0ELi128EEEEEEEEEvNT_6ParamsE --------------------------
	.section	.nv.constant0._ZN7cutlass13device_kernelIN5flash11enable_sm90INS1_16FlashAttnBwdSm90INS1_25CollectiveMainloopBwdSm90ILi2ELi2ELi2EN4cute5tupleIJNS5_1CILi1EEES8_S8_EEENS6_IJNS7_ILi64EEENS7_ILi128EEENS7_ILi96EEEEEENS_10bfloat16_tEfNS_4arch4Sm90ELb0ELb1ELb1ELb0ELb1ELb1ELb0ELb0ELi2ELi1ELi2ELi1ELb1EEENS1_21CollectiveEpilogueBwdISD_SE_SG_Li256ELb0ELb0ELi1EEENS1_19SingleTileSchedulerILb0ELb0ELb0ELi128EEEEEEEEEvNT_6ParamsE,"a",@progbits
	.sectionflags	@""
	.align	4
.nv.constant0._ZN7cutlass13device_kernelIN5flash11enable_sm90INS1_16FlashAttnBwdSm90INS1_25CollectiveMainloopBwdSm90ILi2ELi2ELi2EN4cute5tupleIJNS5_1CILi1EEES8_S8_EEENS6_IJNS7_ILi64EEENS7_ILi128EEENS7_ILi96EEEEEENS_10bfloat16_tEfNS_4arch4Sm90ELb0ELb1ELb1ELb0ELb1ELb1ELb0ELb0ELi2ELi1ELi2ELi1ELb1EEENS1_21CollectiveEpilogueBwdISD_SE_SG_Li256ELb0ELb0ELi1EEENS1_19SingleTileSchedulerILb0ELb0ELb0ELi128EEEEEEEEEvNT_6ParamsE:
	.zero		2944


//--------------------- .nv.constant0._ZN7cutlass13device_kernelIN5flash11enable_sm90INS1_16FlashAttnBwdSm90INS1_25CollectiveMainloopBwdSm90ILi2ELi2ELi2EN4cute5tupleIJNS5_1CILi1EEES8_S8_EEENS6_IJNS7_ILi64EEENS7_ILi128EEENS7_ILi96EEEEEENS_10bfloat16_tEfNS_4arch4Sm90ELb0ELb1ELb1ELb0ELb0ELb1ELb0ELb0ELi2ELi1ELi2ELi1ELb1EEENS1_24CollectiveEpilogueBwdGQAISD_fSG_Li256ELb0ELb0EEENS1_19SingleTileSchedulerILb0ELb0ELb0ELi128EEEEEEEEEvNT_6ParamsE --------------------------
	.section	.nv.constant0._ZN7cutlass13device_kernelIN5flash11enable_sm90INS1_16FlashAttnBwdSm90INS1_25CollectiveMainloopBwdSm90ILi2ELi2ELi2EN4cute5tupleIJNS5_1CILi1EEES8_S8_EEENS6_IJNS7_ILi64EEENS7_ILi128EEENS7_ILi96EEEEEENS_10bfloat16_tEfNS_4arch4Sm90ELb0ELb1ELb1ELb0ELb0ELb1ELb0ELb0ELi2ELi1ELi2ELi1ELb1EEENS1_24CollectiveEpilogueBwdGQAISD_fSG_Li256ELb0ELb0EEENS1_19SingleTileSchedulerILb0ELb0ELb0ELi128EEEEEEEEEvNT_6ParamsE,"a",@progbits
	.sectionflags	@""
	.align	4
.nv.constant0._ZN7cutlass13device_kernelIN5flash11enable_sm90INS1_16FlashAttnBwdSm90INS1_25CollectiveMainloopBwdSm90ILi2ELi2ELi2EN4cute5tupleIJNS5_1CILi1EEES8_S8_EEENS6_IJNS7_ILi64EEENS7_ILi128EEENS7_ILi96EEEEEENS_10bfloat16_tEfNS_4arch4Sm90ELb0ELb1ELb1ELb0ELb0ELb1ELb0ELb0ELi2ELi1ELi2ELi1ELb1EEENS1_24CollectiveEpilogueBwdGQAISD_fSG_Li256ELb0ELb0EEENS1_19SingleTileSchedulerILb0ELb0ELb0ELi128EEEEEEEEEvNT_6ParamsE:
	.zero		2304


//--------------------- .nv.constant0._ZN7cutlass13device_kernelIN5flash11enable_sm90INS1_16FlashAttnBwdSm90INS1_25CollectiveMainloopBwdSm90ILi2ELi2ELi2EN4cute5tupleIJNS5_1CILi1EEES8_S8_EEENS6_IJNS7_ILi64EEENS7_ILi128EEENS7_ILi96EEEEEENS_10bfloat16_tEfNS_4arch4Sm90ELb0ELb1ELb1ELb0ELb1ELb1ELb0ELb0ELi2ELi1ELi2ELi1ELb1EEENS1_24CollectiveEpilogueBwdGQAISD_fSG_Li256ELb0ELb1EEENS1_19SingleTileSchedulerILb0ELb0ELb0ELi128EEEEEEEEEvNT_6ParamsE --------------------------
	.section	.nv.constant0._ZN7cutlass13device_kernelIN5flash11enable_sm90INS1_16FlashAttnBwdSm90INS1_25CollectiveMainloopBwdSm90ILi2ELi2ELi2EN4cute5tupleIJNS5_1CILi1EEES8_S8_EEENS6_IJNS7_ILi64EEENS7_ILi128EEENS7_ILi96EEEEEENS_10bfloat16_tEfNS_4arch4Sm90ELb0ELb1ELb1ELb0ELb1ELb1ELb0ELb0ELi2ELi1ELi2ELi1ELb1EEENS1_24CollectiveEpilogueBwdGQAISD_fSG_Li256ELb0ELb1EEENS1_19SingleTileSchedulerILb0ELb0ELb0ELi128EEEEEEEEEvNT_6ParamsE,"a",@progbits
	.sectionflags	@""
	.align	4
.nv.constant0._ZN7cutlass13device_kernelIN5flash11enable_sm90INS1_16FlashAttnBwdSm90INS1_25CollectiveMainloopBwdSm90ILi2ELi2ELi2EN4cute5tupleIJNS5_1CILi1EEES8_S8_EEENS6_IJNS7_ILi64EEENS7_ILi128EEENS7_ILi96EEEEEENS_10bfloat16_tEfNS_4arch4Sm90ELb0ELb1ELb1ELb0ELb1ELb1ELb0ELb0ELi2ELi1ELi2ELi1ELb1EEENS1_24CollectiveEpilogueBwdGQAISD_fSG_Li256ELb0ELb1EEENS1_19SingleTileSchedulerILb0ELb0ELb0ELi128EEEEEEEEEvNT_6ParamsE:
	.zero		2304


//--------------------- .nv.constant0._ZN7cutlass13device_kernelIN5flash11enable_sm90INS1_16FlashAttnBwdSm90INS1_25CollectiveMainloopBwdSm90ILi2ELi2ELi2EN4cute5tupleIJNS5_1CILi1EEES8_S8_EEENS6_IJNS7_ILi64EEENS7_ILi128EEENS7_ILi96EEEEEENS_10bfloat16_tEfNS_4arch4Sm90ELb0ELb1ELb1ELb1ELb0ELb1ELb0ELb0ELi2ELi1ELi2ELi1ELb1EEENS1_21CollectiveEpilogueBwdISD_SE_SG_Li256ELb1ELb0ELi1EEENS1_19SingleTileSchedulerILb1ELb0ELb0ELi128EEEEEEEEEvNT_6ParamsE --------------------------
	.section	.nv.constant0._ZN7cutlass13device_kernelIN5flash11enable_sm90INS1_16FlashAttnBwdSm90INS1_25CollectiveMainloopBwdSm90ILi2ELi2ELi2EN4cute5tupleIJNS5_1CILi1EEES8_S8_EEENS6_IJNS7_ILi64EEENS7_ILi128EEENS7_ILi96EEEEEENS_10bfloat16_tEfNS_4arch4Sm90ELb0ELb1ELb1ELb1ELb0ELb1ELb0ELb0ELi2ELi1ELi2ELi1ELb1EEENS1_21CollectiveEpilogueBwdISD_SE_SG_Li256ELb1ELb0ELi1EEENS1_19SingleTileSchedulerILb1ELb0ELb0ELi128EEEEEEEEEvNT_6ParamsE,"a",@progbits
	.sectionflags	@""
	.align	4
.nv.constant0._ZN7cutlass13device_kernelIN5flash11enable_sm90INS1_16FlashAttnBwdSm90INS1_25CollectiveMainloopBwdSm90ILi2ELi2ELi2EN4cute5tupleIJNS5_1CILi1EEES8_S8_EEENS6_IJNS7_ILi64EEENS7_ILi128EEENS7_ILi96EEEEEENS_10bfloat16_tEfNS_4arch4Sm90ELb0ELb1ELb1ELb1ELb0ELb1ELb0ELb0ELi2ELi1ELi2ELi1ELb1EEENS1_21CollectiveEpilogueBwdISD_SE_SG_Li256ELb1ELb0ELi1EEENS1_19SingleTileSchedulerILb1ELb0ELb0ELi128EEEEEEEEEvNT_6ParamsE:
	.zero		2304


//--------------------- .nv.constant0._ZN7cutlass13device_kernelIN5flash11enable_sm90INS1_16FlashAttnBwdSm90INS1_25CollectiveMainloopBwdSm90ILi2ELi2ELi2EN4cute5tupleIJNS5_1CILi1EEES8_S8_EEENS6_IJNS7_ILi64EEENS7_ILi128EEENS7_ILi96EEEEEENS_10bfloat16_tEfNS_4arch4Sm90ELb0ELb1ELb1ELb1ELb1ELb1ELb0ELb0ELi2ELi1ELi2ELi1ELb1EEENS1_21CollectiveEpilogueBwdISD_SE_SG_Li256ELb1ELb0ELi1EEENS1_19SingleTileSchedulerILb1ELb0ELb0ELi128EEEEEEEEEvNT_6ParamsE --------------------------
	.section	.nv.constant0._ZN7cutlass13device_kernelIN5flash11enable_sm90INS1_16FlashAttnBwdSm90INS1_25CollectiveMainloopBwdSm90ILi2ELi2ELi2EN4cute5tupleIJNS5_1CILi1EEES8_S8_EEENS6_IJNS7_ILi64EEENS7_ILi128EEENS7_ILi96EEEEEENS_10bfloat16_tEfNS_4arch4Sm90ELb0ELb1ELb1ELb1ELb1ELb1ELb0ELb0ELi2ELi1ELi2ELi1ELb1EEENS1_21CollectiveEpilogueBwdISD_SE_SG_Li256ELb1ELb0ELi1EEENS1_19SingleTileSchedulerILb1ELb0ELb0ELi128EEEEEEEEEvNT_6ParamsE,"a",@progbits
	.sectionflags	@""
	.align	4
.nv.constant0._ZN7cutlass13device_kernelIN5flash11enable_sm90INS1_16FlashAttnBwdSm90INS1_25CollectiveMainloopBwdSm90ILi2ELi2ELi2EN4cute5tupleIJNS5_1CILi1EEES8_S8_EEENS6_IJNS7_ILi64EEENS7_ILi128EEENS7_ILi96EEEEEENS_10bfloat16_tEfNS_4arch4Sm90ELb0ELb1ELb1ELb1ELb1ELb1ELb0ELb0ELi2ELi1ELi2ELi1ELb1EEENS1_21CollectiveEpilogueBwdISD_SE_SG_Li256ELb1ELb0ELi1EEENS1_19SingleTileSchedulerILb1ELb0ELb0ELi128EEEEEEEEEvNT_6ParamsE:
	.zero		2304


//--------------------- .nv.constant0._ZN7cutlass13device_kernelIN5flash11enable_sm90INS1_16FlashAttnBwdSm90INS1_25CollectiveMainloopBwdSm90ILi2ELi2ELi2EN4cute5tupleIJNS5_1CILi1EEES8_S8_EEENS6_IJNS7_ILi64EEENS7_ILi128EEENS7_ILi96EEEEEENS_10bfloat16_tEfNS_4arch4Sm90ELb0ELb1ELb1ELb1ELb0ELb1ELb0ELb0ELi2ELi1ELi2ELi1ELb1EEENS1_24CollectiveEpilogueBwdGQAISD_fSG_Li256ELb1ELb0EEENS1_19SingleTileSchedulerILb1ELb0ELb0ELi128EEEEEEEEEvNT_6ParamsE --------------------------
	.section	.nv.constant0._ZN7cutlass13device_kernelIN5flash11enable_sm90INS1_16FlashAttnBwdSm90INS1_25CollectiveMainloopBwdSm90ILi2ELi2ELi2EN4cute5tupleIJNS5_1CILi1EEES8_S8_EEENS6_IJNS7_ILi64EEENS7_ILi128EEENS7_ILi96EEEEEENS_10bfloat16_tEfNS_4arch4Sm90ELb0ELb1ELb1ELb1ELb0ELb1ELb0ELb0ELi2ELi1ELi2ELi1ELb1EEENS1_24CollectiveEpilogueBwdGQAISD_fSG_Li256ELb1ELb0EEENS1_19SingleTileSchedulerILb1ELb0ELb0ELi128EEEEEEEEEvNT_6ParamsE,"a",@progbits
	.sectionflags	@""
	.align	4
.nv.constant0._ZN7cutlass13device_kernelIN5flash11enable_sm90INS1_16FlashAttnBwdSm90INS1_25CollectiveMainloopBwdSm90ILi2ELi2ELi2EN4cute5tupleIJNS5_1CILi1EEES8_S8_EEENS6_IJNS7_ILi64EEENS7_ILi128EEENS7_ILi96EEEEEENS_10bfloat16_tEfNS_4arch4Sm90ELb0ELb1ELb1ELb1ELb0ELb1ELb0ELb0ELi2ELi1ELi2ELi1ELb1EEENS1_24CollectiveEpilogueBwdGQAISD_fSG_Li256ELb1ELb0EEENS1_19SingleTileSchedulerILb1ELb0ELb0ELi128EEEEEEEEEvNT_6ParamsE:
	.zero		2304


//--------------------- .nv.constant0._ZN7cutlass13device_kernelIN5flash11enable_sm90INS1_16FlashAttnBwdSm90INS1_25CollectiveMainloopBwdSm90ILi2ELi2ELi2EN4cute5tupleIJNS5_1CILi1EEES8_S8_EEENS6_IJNS7_ILi64EEENS7_ILi128EEENS7_ILi96EEEEEENS_10bfloat16_tEfNS_4arch4Sm90ELb0ELb1ELb1ELb1ELb1ELb1ELb0ELb0ELi2ELi1ELi2ELi1ELb1EEENS1_24CollectiveEpilogueBwdGQAISD_fSG_Li256ELb1ELb1EEENS1_19SingleTileSchedulerILb1ELb0ELb0ELi128EEEEEEEEEvNT_6ParamsE --------------------------
	.section	.nv.constant0._ZN7cutlass13device_kernelIN5flash11enable_sm90INS1_16FlashAttnBwdSm90INS1_25CollectiveMainloopBwdSm90ILi2ELi2ELi2EN4cute5tupleIJNS5_1CILi1EEES8_S8_EEENS6_IJNS7_ILi64EEENS7_ILi128EEENS7_ILi96EEEEEENS_10bfloat16_tEfNS_4arch4Sm90ELb0ELb1ELb1ELb1ELb1ELb1ELb0ELb0ELi2ELi1ELi2ELi1ELb1EEENS1_24CollectiveEpilogueBwdGQAISD_fSG_Li256ELb1ELb1EEENS1_19SingleTileSchedulerILb1ELb0ELb0ELi128EEEEEEEEEvNT_6ParamsE,"a",@progbits
	.sectionflags	@""
	.align	4
.nv.constant0._ZN7cutlass13device_kernelIN5flash11enable_sm90INS1_16FlashAttnBwdSm90INS1_25CollectiveMainloopBwdSm90ILi2ELi2ELi2EN4cute5tupleIJNS5_1CILi1EEES8_S8_EEENS6_IJNS7_ILi64EEENS7_ILi128EEENS7_ILi96EEEEEENS_10bfloat16_tEfNS_4arch4Sm90ELb0ELb1ELb1ELb1ELb1ELb1ELb0ELb0ELi2ELi1ELi2ELi1ELb1EEENS1_24CollectiveEpilogueBwdGQAISD_fSG_Li256ELb1ELb1EEENS1_19SingleTileSchedulerILb1ELb0ELb0ELi128EEEEEEEEEvNT_6ParamsE:
	.zero		2304


//--------------------- .nv.constant0._ZN7cutlass13device_kernelIN5flash11enable_sm90INS1_16FlashAttnBwdSm90INS1_25CollectiveMainloopBwdSm90ILi2ELi2ELi2EN4cute5tupleIJNS5_1CILi1EEES8_S8_EEENS6_IJNS7_ILi64EEENS7_ILi128EEENS7_ILi96EEEEEENS_10bfloat16_tEfNS_4arch4Sm90ELb1ELb0ELb1ELb0ELb0ELb1ELb0ELb0ELi2ELi1ELi2ELi1ELb1EEENS1_21CollectiveEpilogueBwdISD_SE_SG_Li256ELb0ELb0ELi1EEENS1_25SingleTileBwdLPTSchedulerILb0ELi128ELb0EEEEEEEEEvNT_6ParamsE --------------------------
	.section	.nv.constant0._ZN7cutlass13device_kernelIN5flash11enable_sm90INS1_16FlashAttnBwdSm90INS1_25CollectiveMainloopBwdSm90ILi2ELi2ELi2EN4cute5tupleIJNS5_1CILi1EEES8_S8_EEENS6_IJNS7_ILi64EEENS7_ILi128EEENS7_ILi96EEEEEENS_10bfloat16_tEfNS_4arch4Sm90ELb1ELb0ELb1ELb0ELb0ELb1ELb0ELb0ELi2ELi1ELi2ELi1ELb1EEENS1_21CollectiveEpilogueBwdISD_SE_SG_Li256ELb0ELb0ELi1EEENS1_25SingleTileBwdLPTSchedulerILb0ELi128ELb0EEEEEEEEEvNT_6ParamsE,"a",@progbits
	.sectionflags	@""
	.align	4
.nv.constant0._ZN7cutlass13device_kernelIN5flash11enable_sm90INS1_16FlashAttnBwdSm90INS1_25CollectiveMainloopBwdSm90ILi2ELi2ELi2EN4cute5tupleIJNS5_1CILi1EEES8_S8_EEENS6_IJNS7_ILi64EEENS7_ILi128EEENS7_ILi96EEEEEENS_10bfloat16_tEfNS_4arch4Sm90ELb1ELb0ELb1ELb0ELb0ELb1ELb0ELb0ELi2ELi1ELi2ELi1ELb1EEENS1_21CollectiveEpilogueBwdISD_SE_SG_Li256ELb0ELb0ELi1EEENS1_25SingleTileBwdLPTSchedulerILb0ELi128ELb0EEEEEEEEEvNT_6ParamsE:
	.zero		2944


//--------------------- .nv.constant0._ZN7cutlass13device_kernelIN5flash11enable_sm90INS1_16FlashAttnBwdSm90INS1_25CollectiveMainloopBwdSm90ILi2ELi2ELi2EN4cute5tupleIJNS5_1CILi1EEES8_S8_EEENS6_IJNS7_ILi64EEENS7_ILi128EEENS7_ILi96EEEEEENS_10bfloat16_tEfNS_4arch4Sm90ELb1ELb0ELb1ELb0ELb1ELb1ELb0ELb0ELi2ELi1ELi2ELi1ELb1EEENS1_21CollectiveEpilogueBwdISD_SE_SG_Li256ELb0ELb0ELi1EEENS1_25SingleTileBwdLPTSchedulerILb0ELi128ELb1EEEEEEEEEvNT_6ParamsE --------------------------
	.section	.nv.constant0._ZN7cutlass13device_kernelIN5flash11enable_sm90INS1_16FlashAttnBwdSm90INS1_25CollectiveMainloopBwdSm90ILi2ELi2ELi2EN4cute5tupleIJNS5_1CILi1EEES8_S8_EEENS6_IJNS7_ILi64EEENS7_ILi128EEENS7_ILi96EEEEEENS_10bfloat16_tEfNS_4arch4Sm90ELb1ELb0ELb1ELb0ELb1ELb1ELb0ELb0ELi2ELi1ELi2ELi1ELb1EEENS1_21CollectiveEpilogueBwdISD_SE_SG_Li256ELb0ELb0ELi1EEENS1_25SingleTileBwdLPTSchedulerILb0ELi128ELb1EEEEEEEEEvNT_6ParamsE,"a",@progbits
	.sectionflags	@""
	.align	4
.nv.constant0._ZN7cutlass13device_kernelIN5flash11enable_sm90INS1_16FlashAttnBwdSm90INS1_25CollectiveMainloopBwdSm90ILi2ELi2ELi2EN4cute5tupleIJNS5_1CILi1EEES8_S8_EEENS6_IJNS7_ILi64EEENS7_ILi128EEENS7_ILi96EEEEEENS_10bfloat16_tEfNS_4arch4Sm90ELb1ELb0ELb1ELb0ELb1ELb1ELb0ELb0ELi2ELi1ELi2ELi1ELb1EEENS1_21CollectiveEpilogueBwdISD_SE_SG_Li256ELb0ELb0ELi1EEENS1_25SingleTileBwdLPTSchedulerILb0ELi128ELb1EEEEEEEEEvNT_6ParamsE:
	.zero		2944


//--------------------- .nv.constant0._ZN7cutlass13device_kernelIN5flash11enable_sm90INS1_16FlashAttnBwdSm90INS1_25CollectiveMainloopBwdSm90ILi2ELi2ELi2EN4cute5tupleIJNS5_1CILi1EEES8_S8_EEENS6_IJNS7_ILi64EEENS7_ILi128EEENS7_ILi96EEEEEENS_10bfloat16_tEfNS_4arch4Sm90ELb1ELb0ELb1ELb0ELb0ELb1ELb0ELb0ELi2ELi1ELi2ELi1ELb1EEENS1_24CollectiveEpilogueBwdGQAISD_fSG_Li256ELb0ELb0EEENS1_25SingleTileBwdLPTSchedulerILb0ELi128ELb0EEEEEEEEEvNT_6ParamsE --------------------------
	.section	.nv.constant0._ZN7cutlass13device_kernelIN5flash11enable_sm90INS1_16FlashAttnBwdSm90INS1_25CollectiveMainloopBwdSm90ILi2ELi2ELi2EN4cute5tupleIJNS5_1CILi1EEES8_S8_EEENS6_IJNS7_ILi64EEENS7_ILi128EEENS7_ILi96EEEEEENS_10bfloat16_tEfNS_4arch4Sm90ELb1ELb0ELb1ELb0ELb0ELb1ELb0ELb0ELi2ELi1ELi2ELi1ELb1EEENS1_24CollectiveEpilogueBwdGQAISD_fSG_Li256ELb0ELb0EEENS1_25SingleTileBwdLPTSchedulerILb0ELi128ELb0EEEEEEEEEvNT_6ParamsE,"a",@progbits
	.sectionflags	@""
	.align	4
.nv.constant0._ZN7cutlass13device_kernelIN5flash11enable_sm90INS1_16FlashAttnBwdSm90INS1_25CollectiveMainloopBwdSm90ILi2ELi2ELi2EN4cute5tupleIJNS5_1CILi1EEES8_S8_EEENS6_IJNS7_ILi64EEENS7_ILi128EEENS7_ILi96EEEEEENS_10bfloat16_tEfNS_4arch4Sm90ELb1ELb0ELb1ELb0ELb0ELb1ELb0ELb0ELi2ELi1ELi2ELi1ELb1EEENS1_24CollectiveEpilogueBwdGQAISD_fSG_Li256ELb0ELb0EEENS1_25SingleTileBwdLPTSchedulerILb0ELi128ELb0EEEEEEEEEvNT_6ParamsE:
	.zero		2432


//--------------------- .nv.constant0._ZN7cutlass13device_kernelIN5flash11enable_sm90INS1_16FlashAttnBwdSm90INS1_25CollectiveMainloopBwdSm90ILi2ELi2ELi2EN4cute5tupleIJNS5_1CILi1EEES8_S8_EEENS6_IJNS7_ILi64EEENS7_ILi128EEENS7_ILi96EEEEEENS_10bfloat16_tEfNS_4arch4Sm90ELb1ELb0ELb1ELb0ELb1ELb1ELb0ELb0ELi2ELi1ELi2ELi1ELb1EEENS1_24CollectiveEpilogueBwdGQAISD_fSG_Li256ELb0ELb1EEENS1_25SingleTileBwdLPTSchedulerILb0ELi128ELb1EEEEEEEEEvNT_6ParamsE --------------------------
	.section	.nv.constant0._ZN7cutlass13device_kernelIN5flash11enable_sm90INS1_16FlashAttnBwdSm90INS1_25CollectiveMainloopBwdSm90ILi2ELi2ELi2EN4cute5tupleIJNS5_1CILi1EEES8_S8_EEENS6_IJNS7_ILi64EEENS7_ILi128EEENS7_ILi96EEEEEENS_10bfloat16_tEfNS_4arch4Sm90ELb1ELb0ELb1ELb0ELb1ELb1ELb0ELb0ELi2ELi1ELi2ELi1ELb1EEENS1_24CollectiveEpilogueBwdGQAISD_fSG_Li256ELb0ELb1EEENS1_25SingleTileBwdLPTSchedulerILb0ELi128ELb1EEEEEEEEEvNT_6ParamsE,"a",@progbits
	.sectionflags	@""
	.align	4
.nv.constant0._ZN7cutlass13device_kernelIN5flash11enable_sm90INS1_16FlashAttnBwdSm90INS1_25CollectiveMainloopBwdSm90ILi2ELi2ELi2EN4cute5tupleIJNS5_1CILi1EEES8_S8_EEENS6_IJNS7_ILi64EEENS7_ILi128EEENS7_ILi96EEEEEENS_10bfloat16_tEfNS_4arch4Sm90ELb1ELb0ELb1ELb0ELb1ELb1ELb0ELb0ELi2ELi1ELi2ELi1ELb1EEENS1_24CollectiveEpilogueBwdGQAISD_fSG_Li256ELb0ELb1EEENS1_25SingleTileBwdLPTSchedulerILb0ELi128ELb1EEEEEEEEEvNT_6ParamsE:
	.zero		2432


//--------------------- .nv.constant0._ZN7cutlass13device_kernelIN5flash22FlashAttnBwdPreprocessIN4cute5tupleIJNS3_1CILi64EEENS5_ILi96EEEEEENS_10bfloat16_tEfNS_4arch4Sm90ELb1ELb0EEEEEvNT_6ParamsE --------------------------
	.section	.nv.constant0._ZN7cutlass13device_kernelIN5flash22FlashAttnBwdPreprocessIN4cute5tupleIJNS3_1CILi64EEENS5_ILi96EEEEEENS_10bfloat16_tEfNS_4arch4Sm90ELb1ELb0EEEEEvNT_6ParamsE,"a",@progbits
	.sectionflags	@""
	.align	4
.nv.constant0._ZN7cutlass13device_kernelIN5flash22FlashAttnBwdPreprocessIN4cute5tupleIJNS3_1CILi64EEENS5_ILi96EEEEEENS_10bfloat16_tEfNS_4arch4Sm90ELb1ELb0EEEEEvNT_6ParamsE:
	.zero		768


//--------------------- .nv.constant0._ZN7cutlass13device_kernelIN5flash11enable_sm90INS1_16FlashAttnBwdSm90INS1_25CollectiveMainloopBwdSm90ILi2ELi2ELi2EN4cute5tupleIJNS5_1CILi1EEES8_S8_EEENS6_IJNS7_ILi64EEENS7_ILi128EEENS7_ILi96EEEEEENS_10bfloat16_tEfNS_4arch4Sm90ELb1ELb0ELb1ELb1ELb0ELb1ELb0ELb0ELi2ELi1ELi2ELi1ELb1EEENS1_21CollectiveEpilogueBwdISD_SE_SG_Li256ELb1ELb0ELi1EEENS1_25SingleTileBwdLPTSchedulerILb1ELi128ELb0EEEEEEEEEvNT_6ParamsE --------------------------
	.section	.nv.constant0._ZN7cutlass13device_kernelIN5flash11enable_sm90INS1_16FlashAttnBwdSm90INS1_25CollectiveMainloopBwdSm90ILi2ELi2ELi2EN4cute5tupleIJNS5_1CILi1EEES8_S8_EEENS6_IJNS7_ILi64EEENS7_ILi128EEENS7_ILi96EEEEEENS_10bfloat16_tEfNS_4arch4Sm90ELb1ELb0ELb1ELb1ELb0ELb1ELb0ELb0ELi2ELi1ELi2ELi1ELb1EEENS1_21CollectiveEpilogueBwdISD_SE_SG_Li256ELb1ELb0ELi1EEENS1_25SingleTileBwdLPTSchedulerILb1ELi128ELb0EEEEEEEEEvNT_6ParamsE,"a",@progbits
	.sectionflags	@""
	.align	4
.nv.constant0._ZN7cutlass13device_kernelIN5flash11enable_sm90INS1_16FlashAttnBwdSm90INS1_25CollectiveMainloopBwdSm90ILi2ELi2ELi2EN4cute5tupleIJNS5_1CILi1EEES8_S8_EEENS6_IJNS7_ILi64EEENS7_ILi128EEENS7_ILi96EEEEEENS_10bfloat16_tEfNS_4arch4Sm90ELb1ELb0ELb1ELb1ELb0ELb1ELb0ELb0ELi2ELi1ELi2ELi1ELb1EEENS1_21CollectiveEpilogueBwdISD_SE_SG_Li256ELb1ELb0ELi1EEENS1_25SingleTileBwdLPTSchedulerILb1ELi128ELb0EEEEEEEEEvNT_6ParamsE:
	.zero		2304


//--------------------- .nv.constant0._ZN7cutlass13device_kernelIN5flash11enable_sm90INS1_16FlashAttnBwdSm90INS1_25CollectiveMainloopBwdSm90ILi2ELi2ELi2EN4cute5tupleIJNS5_1CILi1EEES8_S8_EEENS6_IJNS7_ILi64EEENS7_ILi128EEENS7_ILi96EEEEEENS_10bfloat16_tEfNS_4arch4Sm90ELb1ELb0ELb1ELb1ELb1ELb1ELb0ELb0ELi2ELi1ELi2ELi1ELb1EEENS1_21CollectiveEpilogueBwdISD_SE_SG_Li256ELb1ELb0ELi1EEENS1_25SingleTileBwdLPTSchedulerILb1ELi128ELb1EEEEEEEEEvNT_6ParamsE --------------------------
	.section	.nv.constant0._ZN7cutlass13device_kernelIN5flash11enable_sm90INS1_16FlashAttnBwdSm90INS1_25CollectiveMainloopBwdSm90ILi2ELi2ELi2EN4cute5tupleIJNS5_1CILi1EEES8_S8_EEENS6_IJNS7_ILi64EEENS7_ILi128EEENS7_ILi96EEEEEENS_10bfloat16_tEfNS_4arch4Sm90ELb1ELb0ELb1ELb1ELb1ELb1ELb0ELb0ELi2ELi1ELi2ELi1ELb1EEENS1_21CollectiveEpilogueBwdISD_SE_SG_Li256ELb1ELb0ELi1EEENS1_25SingleTileBwdLPTSchedulerILb1ELi128ELb1EEEEEEEEEvNT_6ParamsE,"a",@progbits
	.sectionflags	@""
	.align	4
.nv.constant0._ZN7cutlass13device_kernelIN5flash11enable_sm90INS1_16FlashAttnBwdSm90INS1_25CollectiveMainloopBwdSm90ILi2ELi2ELi2EN4cute5tupleIJNS5_1CILi1EEES8_S8_EEENS6_IJNS7_ILi64EEENS7_ILi128EEENS7_ILi96EEEEEENS_10bfloat16_tEfNS_4arch4Sm90ELb1ELb0ELb1ELb1ELb1ELb1ELb0ELb0ELi2ELi1ELi2ELi1ELb1EEENS1_21CollectiveEpilogueBwdISD_SE_SG_Li256ELb1ELb0ELi1EEENS1_25SingleTileBwdLPTSchedulerILb1ELi128ELb1EEEEEEEEEvNT_6ParamsE:
	.zero		2304


//--------------------- .nv.constant0._ZN7cutlass13device_kernelIN5flash11enable_sm90INS1_16FlashAttnBwdSm90INS1_25CollectiveMainloopBwdSm90ILi2ELi2ELi2EN4cute5tupleIJNS5_1CILi1EEES8_S8_EEENS6_IJNS7_ILi64EEENS7_ILi128EEENS7_ILi96EEEEEENS_10bfloat16_tEfNS_4arch4Sm90ELb1ELb0ELb1ELb1ELb0ELb1ELb0ELb0ELi2ELi1ELi2ELi1ELb1EEENS1_24CollectiveEpilogueBwdGQAISD_fSG_Li256ELb1ELb0EEENS1_25SingleTileBwdLPTSchedulerILb1ELi128ELb0EEEEEEEEEvNT_6ParamsE --------------------------
	.section	.nv.constant0._ZN7cutlass13device_kernelIN5flash11enable_sm90INS1_16FlashAttnBwdSm90INS1_25CollectiveMainloopBwdSm90ILi2ELi2ELi2EN4cute5tupleIJNS5_1CILi1EEES8_S8_EEENS6_IJNS7_ILi64EEENS7_ILi128EEENS7_ILi96EEEEEENS_10bfloat16_tEfNS_4arch4Sm90ELb1ELb0ELb1ELb1ELb0ELb1ELb0ELb0ELi2ELi1ELi2ELi1ELb1EEENS1_24CollectiveEpilogueBwdGQAISD_fSG_Li256ELb1ELb0EEENS1_25SingleTileBwdLPTSchedulerILb1ELi128ELb0EEEEEEEEEvNT_6ParamsE,"a",@progbits
	.sectionflags	@""
	.align	4
.nv.constant0._ZN7cutlass13device_kernelIN5flash11enable_sm90INS1_16FlashAttnBwdSm90INS1_25CollectiveMainloopBwdSm90ILi2ELi2ELi2EN4cute5tupleIJNS5_1CILi1EEES8_S8_EEENS6_IJNS7_ILi64EEENS7_ILi128EEENS7_ILi96EEEEEENS_10bfloat16_tEfNS_4arch4Sm90ELb1ELb0ELb1ELb1ELb0ELb1ELb0ELb0ELi2ELi1ELi2ELi1ELb1EEENS1_24CollectiveEpilogueBwdGQAISD_fSG_Li256ELb1ELb0EEENS1_25SingleTileBwdLPTSchedulerILb1ELi128ELb0EEEEEEEEEvNT_6ParamsE:
	.zero		2432


//--------------------- .nv.constant0._ZN7cutlass13device_kernelIN5flash32FlashAttnBwdPostprocessConvertdQIN4cute5tupleIJNS3_1CILi128EEENS5_ILi96EEEEEENS_10bfloat16_tEfNS_4arch4Sm90ELi256ENS3_8TiledMMAINS3_8MMA_AtomIJNS3_4SM904GMMA27MMA_64x96x16_F32BF16BF16_RSILNSF_5MajorE0ELSH_1ELNSF_7ScaleInE1ELSI_1EEEEEENS3_6LayoutINS4_IJNS5_ILi2EEENS5_ILi1EEESN_EEENS4_IJSN_NS5_ILi0EEESP_EEEEENS4_IJNS3_10UnderscoreESS_SS_EEEEELb0EEEEEvNT_6ParamsE --------------------------
	.section	.nv.constant0._ZN7cutlass13device_kernelIN5flash32FlashAttnBwdPostprocessConvertdQIN4cute5tupleIJNS3_1CILi128EEENS5_ILi96EEEEEENS_10bfloat16_tEfNS_4arch4Sm90ELi256ENS3_8TiledMMAINS3_8MMA_AtomIJNS3_4SM904GMMA27MMA_64x96x16_F32BF16BF16_RSILNSF_5MajorE0ELSH_1ELNSF_7ScaleInE1ELSI_1EEEEEENS3_6LayoutINS4_IJNS5_ILi2EEENS5_ILi1EEESN_EEENS4_IJSN_NS5_ILi0EEESP_EEEEENS4_IJNS3_10UnderscoreESS_SS_EEEEELb0EEEEEvNT_6ParamsE,"a",@progbits
	.sectionflags	@""
	.align	4
.nv.constant0._ZN7cutlass13device_kernelIN5flash32FlashAttnBwdPostprocessConvertdQIN4cute5tupleIJNS3_1CILi128EEENS5_ILi96EEEEEENS_10bfloat16_tEfNS_4arch4Sm90ELi256ENS3_8TiledMMAINS3_8MMA_AtomIJNS3_4SM904GMMA27MMA_64x96x16_F32BF16BF16_RSILNSF_5MajorE0ELSH_1ELNSF_7ScaleInE1ELSI_1EEEEEENS3_6LayoutINS4_IJNS5_ILi2EEENS5_ILi1EEESN_EEENS4_IJSN_NS5_ILi0EEESP_EEEEENS4_IJNS3_10UnderscoreESS_SS_EEEEELb0EEEEEvNT_6ParamsE:
	.zero		640


//--------------------- .nv.constant0._ZN7cutlass13device_kernelIN5flash32FlashAttnBwdPostprocessConvertdQIN4cute5tupleIJNS3_1CILi64EEENS5_ILi96EEEEEENS_10bfloat16_tEfNS_4arch4Sm90ELi256ENS3_8TiledMMAINS3_8MMA_AtomIJNS3_4SM904GMMA27MMA_64x16x16_F32BF16BF16_SSILNSF_5MajorE0ELSH_1ELNSF_7ScaleInE1ELSI_1EEEEEENS3_6LayoutINS4_IJNS5_ILi1EEENS5_ILi2EEESM_EEENS4_IJNS5_ILi0EEESM_SP_EEEEENS4_IJNS3_10UnderscoreESS_SS_EEEEELb0EEEEEvNT_6ParamsE --------------------------
	.section	.nv.constant0._ZN7cutlass13device_kernelIN5flash32FlashAttnBwdPostprocessConvertdQIN4cute5tupleIJNS3_1CILi64EEENS5_ILi96EEEEEENS_10bfloat16_tEfNS_4arch4Sm90ELi256ENS3_8TiledMMAINS3_8MMA_AtomIJNS3_4SM904GMMA27MMA_64x16x16_F32BF16BF16_SSILNSF_5MajorE0ELSH_1ELNSF_7ScaleInE1ELSI_1EEEEEENS3_6LayoutINS4_IJNS5_ILi1EEENS5_ILi2EEESM_EEENS4_IJNS5_ILi0EEESM_SP_EEEEENS4_IJNS3_10UnderscoreESS_SS_EEEEELb0EEEEEvNT_6ParamsE,"a",@progbits
	.sectionflags	@""
	.align	4
.nv.constant0._ZN7cutlass13device_kernelIN5flash32FlashAttnBwdPostprocessConvertdQIN4cute5tupleIJNS3_1CILi64EEENS5_ILi96EEEEEENS_10bfloat16_tEfNS_4arch4Sm90ELi256ENS3_8TiledMMAINS3_8MMA_AtomIJNS3_4SM904GMMA27MMA_64x16x16_F32BF16BF16_SSILNSF_5MajorE0ELSH_1ELNSF_7ScaleInE1ELSI_1EEEEEENS3_6LayoutINS4_IJNS5_ILi1EEENS5_ILi2EEESM_EEENS4_IJNS5_ILi0EEESM_SP_EEEEENS4_IJNS3_10UnderscoreESS_SS_EEEEELb0EEEEEvNT_6ParamsE:
	.zero		640


//--------------------- .nv.constant0._ZN7cutlass13device_kernelIN5flash11enable_sm90INS1_16FlashAttnBwdSm90INS1_25CollectiveMainloopBwdSm90ILi2ELi2ELi2EN4cute5tupleIJNS5_1CILi1EEES8_S8_EEENS6_IJNS7_ILi64EEENS7_ILi128EEENS7_ILi96EEEEEENS_10bfloat16_tEfNS_4arch4Sm90ELb1ELb0ELb1ELb1ELb1ELb1ELb0ELb0ELi2ELi1ELi2ELi1ELb1EEENS1_24CollectiveEpilogueBwdGQAISD_fSG_Li256ELb1ELb1EEENS1_25SingleTileBwdLPTSchedulerILb1ELi128ELb1EEEEEEEEEvNT_6ParamsE --------------------------
	.section	.nv.constant0._ZN7cutlass13device_kernelIN5flash11enable_sm90INS1_16FlashAttnBwdSm90INS1_25CollectiveMainloopBwdSm90ILi2ELi2ELi2EN4cute5tupleIJNS5_1CILi1EEES8_S8_EEENS6_IJNS7_ILi64EEENS7_ILi128EEENS7_ILi96EEEEEENS_10bfloat16_tEfNS_4arch4Sm90ELb1ELb0ELb1ELb1ELb1ELb1ELb0ELb0ELi2ELi1ELi2ELi1ELb1EEENS1_24CollectiveEpilogueBwdGQAISD_fSG_Li256ELb1ELb1EEENS1_25SingleTileBwdLPTSchedulerILb1ELi128ELb1EEEEEEEEEvNT_6ParamsE,"a",@progbits
	.sectionflags	@""
	.align	4
.nv.constant0._ZN7cutlass13device_kernelIN5flash11enable_sm90INS1_16FlashAttnBwdSm90INS1_25CollectiveMainloopBwdSm90ILi2ELi2ELi2EN4cute5tupleIJNS5_1CILi1EEES8_S8_EEENS6_IJNS7_ILi64EEENS7_ILi128EEENS7_ILi96EEEEEENS_10bfloat16_tEfNS_4arch4Sm90ELb1ELb0ELb1ELb1ELb1ELb1ELb0ELb0ELi2ELi1ELi2ELi1ELb1EEENS1_24CollectiveEpilogueBwdGQAISD_fSG_Li256ELb1ELb1EEENS1_25SingleTileBwdLPTSchedulerILb1ELi128ELb1EEEEEEEEEvNT_6ParamsE:
	.zero		2432


//--------------------- .nv.constant0._ZN7cutlass13device_kernelIN5flash22FlashAttnBwdPreprocessIN4cute5tupleIJNS3_1CILi64EEENS5_ILi96EEEEEENS_10bfloat16_tEfNS_4arch4Sm90ELb1ELb1EEEEEvNT_6ParamsE --------------------------
	.section	.nv.constant0._ZN7cutlass13device_kernelIN5flash22FlashAttnBwdPreprocessIN4cute5tupleIJNS3_1CILi64EEENS5_ILi96EEEEEENS_10bfloat16_tEfNS_4arch4Sm90ELb1ELb1EEEEEvNT_6ParamsE,"a",@progbits
	.sectionflags	@""
	.align	4
.nv.constant0._ZN7cutlass13device_kernelIN5flash22FlashAttnBwdPreprocessIN4cute5tupleIJNS3_1CILi64EEENS5_ILi96EEEEEENS_10bfloat16_tEfNS_4arch4Sm90ELb1ELb1EEEEEvNT_6ParamsE:
	.zero		768


//--------------------- SYMBOLS --------------------------

	.type		.nv.reservedSmem.offset0,@object
	.size		.nv.reservedSmem.offset0,0x4
	.type		__assertfail,@function
